//
// Generated by NVIDIA NVVM Compiler
//
// Compiler Build ID: CL-36424714
// Cuda compilation tools, release 13.0, V13.0.88
// Based on NVVM 20.0.0
//

.version 9.0
.target sm_100
.address_size 64

	// .globl	_Z3addPiS_S_i
// _ZZN3cub18CUB_300001_SM_10006detail9transform23transform_kernel_ublkcpINS2_19async_copy_policy_tILi128EEEiN4cuda3std3__44plusIiEEN6thrust24THRUST_300001_SM_1000_NS6detail15normal_iteratorINSC_10device_ptrIiEEEEJiiEEEvT0_iT1_T2_DpNS2_16aligned_base_ptrIT3_EEE3bar has been demoted
// _ZZN3cub18CUB_300001_SM_10006detail9transform23transform_kernel_ublkcpINS2_19async_copy_policy_tILi128EEElN4cuda3std3__44plusIiEEN6thrust24THRUST_300001_SM_1000_NS6detail15normal_iteratorINSC_10device_ptrIiEEEEJiiEEEvT0_iT1_T2_DpNS2_16aligned_base_ptrIT3_EEE3bar has been demoted
// _ZZN3cub18CUB_300001_SM_10006detail9transform23transform_kernel_ublkcpINS2_19async_copy_policy_tILi128EEEiN4cuda3std3__45minusIiEEN6thrust24THRUST_300001_SM_1000_NS6detail15normal_iteratorINSC_10device_ptrIiEEEEJiiEEEvT0_iT1_T2_DpNS2_16aligned_base_ptrIT3_EEE3bar has been demoted
// _ZZN3cub18CUB_300001_SM_10006detail9transform23transform_kernel_ublkcpINS2_19async_copy_policy_tILi128EEElN4cuda3std3__45minusIiEEN6thrust24THRUST_300001_SM_1000_NS6detail15normal_iteratorINSC_10device_ptrIiEEEEJiiEEEvT0_iT1_T2_DpNS2_16aligned_base_ptrIT3_EEE3bar has been demoted
// _ZZN3cub18CUB_300001_SM_10006detail9transform23transform_kernel_ublkcpINS2_19async_copy_policy_tILi128EEEiN4cuda3std3__410multipliesIiEEN6thrust24THRUST_300001_SM_1000_NS6detail15normal_iteratorINSC_10device_ptrIiEEEEJiiEEEvT0_iT1_T2_DpNS2_16aligned_base_ptrIT3_EEE3bar has been demoted
// _ZZN3cub18CUB_300001_SM_10006detail9transform23transform_kernel_ublkcpINS2_19async_copy_policy_tILi128EEElN4cuda3std3__410multipliesIiEEN6thrust24THRUST_300001_SM_1000_NS6detail15normal_iteratorINSC_10device_ptrIiEEEEJiiEEEvT0_iT1_T2_DpNS2_16aligned_base_ptrIT3_EEE3bar has been demoted
// _ZZN3cub18CUB_300001_SM_10006detail9transform23transform_kernel_ublkcpINS2_19async_copy_policy_tILi128EEEiN4cuda3std3__47modulusIiEEN6thrust24THRUST_300001_SM_1000_NS6detail15normal_iteratorINSC_10device_ptrIiEEEEJiiEEEvT0_iT1_T2_DpNS2_16aligned_base_ptrIT3_EEE3bar has been demoted
// _ZZN3cub18CUB_300001_SM_10006detail9transform23transform_kernel_ublkcpINS2_19async_copy_policy_tILi128EEElN4cuda3std3__47modulusIiEEN6thrust24THRUST_300001_SM_1000_NS6detail15normal_iteratorINSC_10device_ptrIiEEEEJiiEEEvT0_iT1_T2_DpNS2_16aligned_base_ptrIT3_EEE3bar has been demoted
.global .align 1 .b8 _ZN34_INTERNAL_f45bf814_4_k_cu_9d0bd9244cuda3std3__45__cpo5beginE[1];
.global .align 1 .b8 _ZN34_INTERNAL_f45bf814_4_k_cu_9d0bd9244cuda3std3__45__cpo3endE[1];
.global .align 1 .b8 _ZN34_INTERNAL_f45bf814_4_k_cu_9d0bd9244cuda3std3__45__cpo6cbeginE[1];
.global .align 1 .b8 _ZN34_INTERNAL_f45bf814_4_k_cu_9d0bd9244cuda3std3__45__cpo4cendE[1];
.global .align 1 .b8 _ZN34_INTERNAL_f45bf814_4_k_cu_9d0bd9244cuda3std3__45__cpo6rbeginE[1];
.global .align 1 .b8 _ZN34_INTERNAL_f45bf814_4_k_cu_9d0bd9244cuda3std3__45__cpo4rendE[1];
.global .align 1 .b8 _ZN34_INTERNAL_f45bf814_4_k_cu_9d0bd9244cuda3std3__45__cpo7crbeginE[1];
.global .align 1 .b8 _ZN34_INTERNAL_f45bf814_4_k_cu_9d0bd9244cuda3std3__45__cpo5crendE[1];
.global .align 1 .b8 _ZN34_INTERNAL_f45bf814_4_k_cu_9d0bd9244cuda3std3__436_GLOBAL__N__f45bf814_4_k_cu_9d0bd9246ignoreE[1];
.global .align 1 .b8 _ZN34_INTERNAL_f45bf814_4_k_cu_9d0bd9244cuda3std3__419piecewise_constructE[1];
.global .align 1 .b8 _ZN34_INTERNAL_f45bf814_4_k_cu_9d0bd9244cuda3std3__48in_placeE[1];
.global .align 1 .b8 _ZN34_INTERNAL_f45bf814_4_k_cu_9d0bd9244cuda3std3__420unreachable_sentinelE[1];
.global .align 1 .b8 _ZN34_INTERNAL_f45bf814_4_k_cu_9d0bd9244cuda3std3__47nulloptE[1];
.global .align 1 .b8 _ZN34_INTERNAL_f45bf814_4_k_cu_9d0bd9244cuda3std3__48unexpectE[1];
.global .align 1 .b8 _ZN34_INTERNAL_f45bf814_4_k_cu_9d0bd9244cuda3std6ranges3__45__cpo4swapE[1];
.global .align 1 .b8 _ZN34_INTERNAL_f45bf814_4_k_cu_9d0bd9244cuda3std6ranges3__45__cpo9iter_moveE[1];
.global .align 1 .b8 _ZN34_INTERNAL_f45bf814_4_k_cu_9d0bd9244cuda3std6ranges3__45__cpo5beginE[1];
.global .align 1 .b8 _ZN34_INTERNAL_f45bf814_4_k_cu_9d0bd9244cuda3std6ranges3__45__cpo3endE[1];
.global .align 1 .b8 _ZN34_INTERNAL_f45bf814_4_k_cu_9d0bd9244cuda3std6ranges3__45__cpo6cbeginE[1];
.global .align 1 .b8 _ZN34_INTERNAL_f45bf814_4_k_cu_9d0bd9244cuda3std6ranges3__45__cpo4cendE[1];
.global .align 1 .b8 _ZN34_INTERNAL_f45bf814_4_k_cu_9d0bd9244cuda3std6ranges3__45__cpo7advanceE[1];
.global .align 1 .b8 _ZN34_INTERNAL_f45bf814_4_k_cu_9d0bd9244cuda3std6ranges3__45__cpo9iter_swapE[1];
.global .align 1 .b8 _ZN34_INTERNAL_f45bf814_4_k_cu_9d0bd9244cuda3std6ranges3__45__cpo4nextE[1];
.global .align 1 .b8 _ZN34_INTERNAL_f45bf814_4_k_cu_9d0bd9244cuda3std6ranges3__45__cpo4prevE[1];
.global .align 1 .b8 _ZN34_INTERNAL_f45bf814_4_k_cu_9d0bd9244cuda3std6ranges3__45__cpo4dataE[1];
.global .align 1 .b8 _ZN34_INTERNAL_f45bf814_4_k_cu_9d0bd9244cuda3std6ranges3__45__cpo5cdataE[1];
.global .align 1 .b8 _ZN34_INTERNAL_f45bf814_4_k_cu_9d0bd9244cuda3std6ranges3__45__cpo4sizeE[1];
.global .align 1 .b8 _ZN34_INTERNAL_f45bf814_4_k_cu_9d0bd9244cuda3std6ranges3__45__cpo5ssizeE[1];
.global .align 1 .b8 _ZN34_INTERNAL_f45bf814_4_k_cu_9d0bd9244cuda3std6ranges3__45__cpo8distanceE[1];
.global .align 1 .b8 _ZN34_INTERNAL_f45bf814_4_k_cu_9d0bd9246thrust24THRUST_300001_SM_1000_NS8cuda_cub3parE[1];
.global .align 1 .b8 _ZN34_INTERNAL_f45bf814_4_k_cu_9d0bd9246thrust24THRUST_300001_SM_1000_NS8cuda_cub10par_nosyncE[1];
.global .align 1 .b8 _ZN34_INTERNAL_f45bf814_4_k_cu_9d0bd9246thrust24THRUST_300001_SM_1000_NS6system6detail10sequential3seqE[1];
.global .align 1 .b8 _ZN34_INTERNAL_f45bf814_4_k_cu_9d0bd9246thrust24THRUST_300001_SM_1000_NS12placeholders2_1E[1];
.global .align 1 .b8 _ZN34_INTERNAL_f45bf814_4_k_cu_9d0bd9246thrust24THRUST_300001_SM_1000_NS12placeholders2_2E[1];
.global .align 1 .b8 _ZN34_INTERNAL_f45bf814_4_k_cu_9d0bd9246thrust24THRUST_300001_SM_1000_NS12placeholders2_3E[1];
.global .align 1 .b8 _ZN34_INTERNAL_f45bf814_4_k_cu_9d0bd9246thrust24THRUST_300001_SM_1000_NS12placeholders2_4E[1];
.global .align 1 .b8 _ZN34_INTERNAL_f45bf814_4_k_cu_9d0bd9246thrust24THRUST_300001_SM_1000_NS12placeholders2_5E[1];
.global .align 1 .b8 _ZN34_INTERNAL_f45bf814_4_k_cu_9d0bd9246thrust24THRUST_300001_SM_1000_NS12placeholders2_6E[1];
.global .align 1 .b8 _ZN34_INTERNAL_f45bf814_4_k_cu_9d0bd9246thrust24THRUST_300001_SM_1000_NS12placeholders2_7E[1];
.global .align 1 .b8 _ZN34_INTERNAL_f45bf814_4_k_cu_9d0bd9246thrust24THRUST_300001_SM_1000_NS12placeholders2_8E[1];
.global .align 1 .b8 _ZN34_INTERNAL_f45bf814_4_k_cu_9d0bd9246thrust24THRUST_300001_SM_1000_NS12placeholders2_9E[1];
.global .align 1 .b8 _ZN34_INTERNAL_f45bf814_4_k_cu_9d0bd9246thrust24THRUST_300001_SM_1000_NS12placeholders3_10E[1];
.global .align 1 .b8 _ZN34_INTERNAL_f45bf814_4_k_cu_9d0bd9246thrust24THRUST_300001_SM_1000_NS3seqE[1];
.extern .shared .align 128 .b8 _ZN3cub18CUB_300001_SM_10006detail9transform4smemE[];

.visible .entry _Z3addPiS_S_i(
	.param .u64 .ptr .align 1 _Z3addPiS_S_i_param_0,
	.param .u64 .ptr .align 1 _Z3addPiS_S_i_param_1,
	.param .u64 .ptr .align 1 _Z3addPiS_S_i_param_2,
	.param .u32 _Z3addPiS_S_i_param_3
)
{
	.reg .pred 	%p<2>;
	.reg .b32 	%r<9>;
	.reg .b64 	%rd<11>;

	ld.param.u64 	%rd1, [_Z3addPiS_S_i_param_0];
	ld.param.u64 	%rd2, [_Z3addPiS_S_i_param_1];
	ld.param.u64 	%rd3, [_Z3addPiS_S_i_param_2];
	ld.param.u32 	%r2, [_Z3addPiS_S_i_param_3];
	mov.u32 	%r3, %ctaid.x;
	mov.u32 	%r4, %ntid.x;
	mov.u32 	%r5, %tid.x;
	mad.lo.s32 	%r1, %r3, %r4, %r5;
	setp.ge.s32 	%p1, %r1, %r2;
	@%p1 bra 	$L__BB0_2;
	cvta.to.global.u64 	%rd4, %rd1;
	cvta.to.global.u64 	%rd5, %rd2;
	cvta.to.global.u64 	%rd6, %rd3;
	mul.wide.s32 	%rd7, %r1, 4;
	add.s64 	%rd8, %rd4, %rd7;
	ld.global.u32 	%r6, [%rd8];
	add.s64 	%rd9, %rd5, %rd7;
	ld.global.u32 	%r7, [%rd9];
	add.s32 	%r8, %r7, %r6;
	add.s64 	%rd10, %rd6, %rd7;
	st.global.u32 	[%rd10], %r8;
$L__BB0_2:
	ret;

}
	// .globl	_Z8subtractPiS_S_i
.visible .entry _Z8subtractPiS_S_i(
	.param .u64 .ptr .align 1 _Z8subtractPiS_S_i_param_0,
	.param .u64 .ptr .align 1 _Z8subtractPiS_S_i_param_1,
	.param .u64 .ptr .align 1 _Z8subtractPiS_S_i_param_2,
	.param .u32 _Z8subtractPiS_S_i_param_3
)
{
	.reg .pred 	%p<2>;
	.reg .b32 	%r<9>;
	.reg .b64 	%rd<11>;

	ld.param.u64 	%rd1, [_Z8subtractPiS_S_i_param_0];
	ld.param.u64 	%rd2, [_Z8subtractPiS_S_i_param_1];
	ld.param.u64 	%rd3, [_Z8subtractPiS_S_i_param_2];
	ld.param.u32 	%r2, [_Z8subtractPiS_S_i_param_3];
	mov.u32 	%r3, %ctaid.x;
	mov.u32 	%r4, %ntid.x;
	mov.u32 	%r5, %tid.x;
	mad.lo.s32 	%r1, %r3, %r4, %r5;
	setp.ge.s32 	%p1, %r1, %r2;
	@%p1 bra 	$L__BB1_2;
	cvta.to.global.u64 	%rd4, %rd1;
	cvta.to.global.u64 	%rd5, %rd2;
	cvta.to.global.u64 	%rd6, %rd3;
	mul.wide.s32 	%rd7, %r1, 4;
	add.s64 	%rd8, %rd4, %rd7;
	ld.global.u32 	%r6, [%rd8];
	add.s64 	%rd9, %rd5, %rd7;
	ld.global.u32 	%r7, [%rd9];
	sub.s32 	%r8, %r6, %r7;
	add.s64 	%rd10, %rd6, %rd7;
	st.global.u32 	[%rd10], %r8;
$L__BB1_2:
	ret;

}
	// .globl	_Z4multPiS_S_i
.visible .entry _Z4multPiS_S_i(
	.param .u64 .ptr .align 1 _Z4multPiS_S_i_param_0,
	.param .u64 .ptr .align 1 _Z4multPiS_S_i_param_1,
	.param .u64 .ptr .align 1 _Z4multPiS_S_i_param_2,
	.param .u32 _Z4multPiS_S_i_param_3
)
{
	.reg .pred 	%p<2>;
	.reg .b32 	%r<9>;
	.reg .b64 	%rd<11>;

	ld.param.u64 	%rd1, [_Z4multPiS_S_i_param_0];
	ld.param.u64 	%rd2, [_Z4multPiS_S_i_param_1];
	ld.param.u64 	%rd3, [_Z4multPiS_S_i_param_2];
	ld.param.u32 	%r2, [_Z4multPiS_S_i_param_3];
	mov.u32 	%r3, %ctaid.x;
	mov.u32 	%r4, %ntid.x;
	mov.u32 	%r5, %tid.x;
	mad.lo.s32 	%r1, %r3, %r4, %r5;
	setp.ge.s32 	%p1, %r1, %r2;
	@%p1 bra 	$L__BB2_2;
	cvta.to.global.u64 	%rd4, %rd1;
	cvta.to.global.u64 	%rd5, %rd2;
	cvta.to.global.u64 	%rd6, %rd3;
	mul.wide.s32 	%rd7, %r1, 4;
	add.s64 	%rd8, %rd4, %rd7;
	ld.global.u32 	%r6, [%rd8];
	add.s64 	%rd9, %rd5, %rd7;
	ld.global.u32 	%r7, [%rd9];
	mul.lo.s32 	%r8, %r7, %r6;
	add.s64 	%rd10, %rd6, %rd7;
	st.global.u32 	[%rd10], %r8;
$L__BB2_2:
	ret;

}
	// .globl	_Z3modPiS_S_i
.visible .entry _Z3modPiS_S_i(
	.param .u64 .ptr .align 1 _Z3modPiS_S_i_param_0,
	.param .u64 .ptr .align 1 _Z3modPiS_S_i_param_1,
	.param .u64 .ptr .align 1 _Z3modPiS_S_i_param_2,
	.param .u32 _Z3modPiS_S_i_param_3
)
{
	.reg .pred 	%p<2>;
	.reg .b32 	%r<9>;
	.reg .b64 	%rd<11>;

	ld.param.u64 	%rd1, [_Z3modPiS_S_i_param_0];
	ld.param.u64 	%rd2, [_Z3modPiS_S_i_param_1];
	ld.param.u64 	%rd3, [_Z3modPiS_S_i_param_2];
	ld.param.u32 	%r2, [_Z3modPiS_S_i_param_3];
	mov.u32 	%r3, %ctaid.x;
	mov.u32 	%r4, %ntid.x;
	mov.u32 	%r5, %tid.x;
	mad.lo.s32 	%r1, %r3, %r4, %r5;
	setp.ge.s32 	%p1, %r1, %r2;
	@%p1 bra 	$L__BB3_2;
	cvta.to.global.u64 	%rd4, %rd1;
	cvta.to.global.u64 	%rd5, %rd2;
	cvta.to.global.u64 	%rd6, %rd3;
	mul.wide.s32 	%rd7, %r1, 4;
	add.s64 	%rd8, %rd4, %rd7;
	ld.global.u32 	%r6, [%rd8];
	add.s64 	%rd9, %rd5, %rd7;
	ld.global.u32 	%r7, [%rd9];
	rem.s32 	%r8, %r6, %r7;
	add.s64 	%rd10, %rd6, %rd7;
	st.global.u32 	[%rd10], %r8;
$L__BB3_2:
	ret;

}
	// .globl	_ZN3cub18CUB_300001_SM_10006detail11EmptyKernelIvEEvv
.visible .entry _ZN3cub18CUB_300001_SM_10006detail11EmptyKernelIvEEvv()
{


	ret;

}
	// .globl	_ZN3cub18CUB_300001_SM_10006detail8for_each13static_kernelINS2_12policy_hub_t12policy_500_tEmN6thrust24THRUST_300001_SM_1000_NS8cuda_cub20__uninitialized_fill7functorINS7_10device_ptrIiEEiEEEEvT0_T1_
.visible .entry _ZN3cub18CUB_300001_SM_10006detail8for_each13static_kernelINS2_12policy_hub_t12policy_500_tEmN6thrust24THRUST_300001_SM_1000_NS8cuda_cub20__uninitialized_fill7functorINS7_10device_ptrIiEEiEEEEvT0_T1_(
	.param .u64 _ZN3cub18CUB_300001_SM_10006detail8for_each13static_kernelINS2_12policy_hub_t12policy_500_tEmN6thrust24THRUST_300001_SM_1000_NS8cuda_cub20__uninitialized_fill7functorINS7_10device_ptrIiEEiEEEEvT0_T1__param_0,
	.param .align 8 .b8 _ZN3cub18CUB_300001_SM_10006detail8for_each13static_kernelINS2_12policy_hub_t12policy_500_tEmN6thrust24THRUST_300001_SM_1000_NS8cuda_cub20__uninitialized_fill7functorINS7_10device_ptrIiEEiEEEEvT0_T1__param_1[16]
)
.maxntid 256
{
	.reg .pred 	%p<4>;
	.reg .b16 	%rs<5>;
	.reg .b32 	%r<12>;
	.reg .b64 	%rd<16>;

	ld.param.u32 	%r3, [_ZN3cub18CUB_300001_SM_10006detail8for_each13static_kernelINS2_12policy_hub_t12policy_500_tEmN6thrust24THRUST_300001_SM_1000_NS8cuda_cub20__uninitialized_fill7functorINS7_10device_ptrIiEEiEEEEvT0_T1__param_1+8];
	ld.param.u64 	%rd4, [_ZN3cub18CUB_300001_SM_10006detail8for_each13static_kernelINS2_12policy_hub_t12policy_500_tEmN6thrust24THRUST_300001_SM_1000_NS8cuda_cub20__uninitialized_fill7functorINS7_10device_ptrIiEEiEEEEvT0_T1__param_1];
	ld.param.u64 	%rd5, [_ZN3cub18CUB_300001_SM_10006detail8for_each13static_kernelINS2_12policy_hub_t12policy_500_tEmN6thrust24THRUST_300001_SM_1000_NS8cuda_cub20__uninitialized_fill7functorINS7_10device_ptrIiEEiEEEEvT0_T1__param_0];
	mov.u32 	%r9, %ctaid.x;
	mul.wide.u32 	%rd1, %r9, 512;
	sub.s64 	%rd2, %rd5, %rd1;
	setp.lt.u64 	%p1, %rd2, 512;
	@%p1 bra 	$L__BB5_2;
	mov.u32 	%r11, %tid.x;
	cvta.to.global.u64 	%rd11, %rd4;
	cvt.u64.u32 	%rd12, %r11;
	add.s64 	%rd13, %rd1, %rd12;
	shl.b64 	%rd14, %rd13, 2;
	add.s64 	%rd15, %rd11, %rd14;
	st.global.u32 	[%rd15], %r3;
	st.global.u32 	[%rd15+1024], %r3;
	bra.uni 	$L__BB5_6;
$L__BB5_2:
	cvta.to.global.u64 	%rd6, %rd4;
	mov.u32 	%r2, %tid.x;
	cvt.u64.u32 	%rd7, %r2;
	setp.le.u64 	%p2, %rd2, %rd7;
	add.s64 	%rd8, %rd1, %rd7;
	shl.b64 	%rd9, %rd8, 2;
	add.s64 	%rd3, %rd6, %rd9;
	@%p2 bra 	$L__BB5_4;
	st.global.u32 	[%rd3], %r3;
$L__BB5_4:
	add.s32 	%r10, %r2, 256;
	cvt.u64.u32 	%rd10, %r10;
	setp.le.u64 	%p3, %rd2, %rd10;
	@%p3 bra 	$L__BB5_6;
	st.global.u32 	[%rd3+1024], %r3;
$L__BB5_6:
	ret;

}
	// .globl	_ZN3cub18CUB_300001_SM_10006detail9transform16transform_kernelINS2_10policy_hubILb0EN4cuda3std3__45tupleIJN6thrust24THRUST_300001_SM_1000_NS6detail15normal_iteratorINSA_10device_ptrIiEEEESF_EEEE10policy1000EiNS7_4plusIiEESF_JPiSL_EEEvT0_iT1_T2_DpNS2_10kernel_argIT3_EE
.visible .entry _ZN3cub18CUB_300001_SM_10006detail9transform16transform_kernelINS2_10policy_hubILb0EN4cuda3std3__45tupleIJN6thrust24THRUST_300001_SM_1000_NS6detail15normal_iteratorINSA_10device_ptrIiEEEESF_EEEE10policy1000EiNS7_4plusIiEESF_JPiSL_EEEvT0_iT1_T2_DpNS2_10kernel_argIT3_EE(
	.param .u32 _ZN3cub18CUB_300001_SM_10006detail9transform16transform_kernelINS2_10policy_hubILb0EN4cuda3std3__45tupleIJN6thrust24THRUST_300001_SM_1000_NS6detail15normal_iteratorINSA_10device_ptrIiEEEESF_EEEE10policy1000EiNS7_4plusIiEESF_JPiSL_EEEvT0_iT1_T2_DpNS2_10kernel_argIT3_EE_param_0,
	.param .u32 _ZN3cub18CUB_300001_SM_10006detail9transform16transform_kernelINS2_10policy_hubILb0EN4cuda3std3__45tupleIJN6thrust24THRUST_300001_SM_1000_NS6detail15normal_iteratorINSA_10device_ptrIiEEEESF_EEEE10policy1000EiNS7_4plusIiEESF_JPiSL_EEEvT0_iT1_T2_DpNS2_10kernel_argIT3_EE_param_1,
	.param .align 1 .b8 _ZN3cub18CUB_300001_SM_10006detail9transform16transform_kernelINS2_10policy_hubILb0EN4cuda3std3__45tupleIJN6thrust24THRUST_300001_SM_1000_NS6detail15normal_iteratorINSA_10device_ptrIiEEEESF_EEEE10policy1000EiNS7_4plusIiEESF_JPiSL_EEEvT0_iT1_T2_DpNS2_10kernel_argIT3_EE_param_2[1],
	.param .align 8 .b8 _ZN3cub18CUB_300001_SM_10006detail9transform16transform_kernelINS2_10policy_hubILb0EN4cuda3std3__45tupleIJN6thrust24THRUST_300001_SM_1000_NS6detail15normal_iteratorINSA_10device_ptrIiEEEESF_EEEE10policy1000EiNS7_4plusIiEESF_JPiSL_EEEvT0_iT1_T2_DpNS2_10kernel_argIT3_EE_param_3[8],
	.param .align 8 .b8 _ZN3cub18CUB_300001_SM_10006detail9transform16transform_kernelINS2_10policy_hubILb0EN4cuda3std3__45tupleIJN6thrust24THRUST_300001_SM_1000_NS6detail15normal_iteratorINSA_10device_ptrIiEEEESF_EEEE10policy1000EiNS7_4plusIiEESF_JPiSL_EEEvT0_iT1_T2_DpNS2_10kernel_argIT3_EE_param_4[16],
	.param .align 8 .b8 _ZN3cub18CUB_300001_SM_10006detail9transform16transform_kernelINS2_10policy_hubILb0EN4cuda3std3__45tupleIJN6thrust24THRUST_300001_SM_1000_NS6detail15normal_iteratorINSA_10device_ptrIiEEEESF_EEEE10policy1000EiNS7_4plusIiEESF_JPiSL_EEEvT0_iT1_T2_DpNS2_10kernel_argIT3_EE_param_5[16]
)
.maxntid 128
{
	.reg .pred 	%p<28>;
	.reg .b32 	%r<194>;
	.reg .b64 	%rd<143>;
	// demoted variable
	.shared .align 8 .u64 _ZZN3cub18CUB_300001_SM_10006detail9transform23transform_kernel_ublkcpINS2_19async_copy_policy_tILi128EEEiN4cuda3std3__44plusIiEEN6thrust24THRUST_300001_SM_1000_NS6detail15normal_iteratorINSC_10device_ptrIiEEEEJiiEEEvT0_iT1_T2_DpNS2_16aligned_base_ptrIT3_EEE3bar;
	ld.param.u64 	%rd66, [_ZN3cub18CUB_300001_SM_10006detail9transform16transform_kernelINS2_10policy_hubILb0EN4cuda3std3__45tupleIJN6thrust24THRUST_300001_SM_1000_NS6detail15normal_iteratorINSA_10device_ptrIiEEEESF_EEEE10policy1000EiNS7_4plusIiEESF_JPiSL_EEEvT0_iT1_T2_DpNS2_10kernel_argIT3_EE_param_5];
	ld.param.u64 	%rd64, [_ZN3cub18CUB_300001_SM_10006detail9transform16transform_kernelINS2_10policy_hubILb0EN4cuda3std3__45tupleIJN6thrust24THRUST_300001_SM_1000_NS6detail15normal_iteratorINSA_10device_ptrIiEEEESF_EEEE10policy1000EiNS7_4plusIiEESF_JPiSL_EEEvT0_iT1_T2_DpNS2_10kernel_argIT3_EE_param_4];
	ld.param.u32 	%r71, [_ZN3cub18CUB_300001_SM_10006detail9transform16transform_kernelINS2_10policy_hubILb0EN4cuda3std3__45tupleIJN6thrust24THRUST_300001_SM_1000_NS6detail15normal_iteratorINSA_10device_ptrIiEEEESF_EEEE10policy1000EiNS7_4plusIiEESF_JPiSL_EEEvT0_iT1_T2_DpNS2_10kernel_argIT3_EE_param_0];
	ld.param.u64 	%rd67, [_ZN3cub18CUB_300001_SM_10006detail9transform16transform_kernelINS2_10policy_hubILb0EN4cuda3std3__45tupleIJN6thrust24THRUST_300001_SM_1000_NS6detail15normal_iteratorINSA_10device_ptrIiEEEESF_EEEE10policy1000EiNS7_4plusIiEESF_JPiSL_EEEvT0_iT1_T2_DpNS2_10kernel_argIT3_EE_param_5+8];
	ld.param.u64 	%rd65, [_ZN3cub18CUB_300001_SM_10006detail9transform16transform_kernelINS2_10policy_hubILb0EN4cuda3std3__45tupleIJN6thrust24THRUST_300001_SM_1000_NS6detail15normal_iteratorINSA_10device_ptrIiEEEESF_EEEE10policy1000EiNS7_4plusIiEESF_JPiSL_EEEvT0_iT1_T2_DpNS2_10kernel_argIT3_EE_param_4+8];
	ld.param.u64 	%rd68, [_ZN3cub18CUB_300001_SM_10006detail9transform16transform_kernelINS2_10policy_hubILb0EN4cuda3std3__45tupleIJN6thrust24THRUST_300001_SM_1000_NS6detail15normal_iteratorINSA_10device_ptrIiEEEESF_EEEE10policy1000EiNS7_4plusIiEESF_JPiSL_EEEvT0_iT1_T2_DpNS2_10kernel_argIT3_EE_param_3];
	ld.param.u32 	%r70, [_ZN3cub18CUB_300001_SM_10006detail9transform16transform_kernelINS2_10policy_hubILb0EN4cuda3std3__45tupleIJN6thrust24THRUST_300001_SM_1000_NS6detail15normal_iteratorINSA_10device_ptrIiEEEESF_EEEE10policy1000EiNS7_4plusIiEESF_JPiSL_EEEvT0_iT1_T2_DpNS2_10kernel_argIT3_EE_param_1];
	cvta.to.global.u64 	%rd1, %rd68;
	cvt.u32.u64 	%r1, %rd65;
	cvt.u32.u64 	%r2, %rd67;
	shl.b32 	%r3, %r70, 7;
	mov.u32 	%r72, %ctaid.x;
	mul.lo.s32 	%r4, %r3, %r72;
	sub.s32 	%r5, %r71, %r4;
	min.s32 	%r6, %r3, %r5;
	setp.eq.s32 	%p1, %r72, 0;
	add.s32 	%r74, %r72, 2;
	mov.u32 	%r75, %nctaid.x;
	setp.ge.u32 	%p2, %r74, %r75;
	shl.b32 	%r7, %r70, 9;
	or.pred  	%p3, %p1, %p2;
	@%p3 bra 	$L__BB6_5;
	mov.b32 	%r139, -1;
	// begin inline asm
	{
	 .reg .pred P_OUT; 
	elect.sync _|P_OUT, %r139;
	selp.b32 %r138, 1, 0, P_OUT; 
}
	// end inline asm
	mov.u32 	%r140, %tid.x;
	setp.gt.u32 	%p18, %r140, 31;
	setp.eq.s32 	%p19, %r138, 0;
	or.pred  	%p20, %p18, %p19;
	@%p20 bra 	$L__BB6_3;
	mov.u32 	%r141, _ZZN3cub18CUB_300001_SM_10006detail9transform23transform_kernel_ublkcpINS2_19async_copy_policy_tILi128EEEiN4cuda3std3__44plusIiEEN6thrust24THRUST_300001_SM_1000_NS6detail15normal_iteratorINSC_10device_ptrIiEEEEJiiEEEvT0_iT1_T2_DpNS2_16aligned_base_ptrIT3_EEE3bar;
	mov.b32 	%r142, 1;
	// begin inline asm
	mbarrier.init.shared.b64 [%r141], %r142;
	// end inline asm
	// begin inline asm
	fence.proxy.async.shared::cta; // 6.
	// end inline asm
	mul.wide.s32 	%rd120, %r4, 4;
	add.s32 	%r151, %r7, 15;
	add.s32 	%r152, %r151, %r1;
	and.b32  	%r144, %r152, -16;
	cvta.to.global.u64 	%rd121, %rd64;
	add.s64 	%rd117, %rd121, %rd120;
	mov.u32 	%r143, _ZN3cub18CUB_300001_SM_10006detail9transform4smemE;
	// begin inline asm
	cp.async.bulk.shared::cluster.global.mbarrier::complete_tx::bytes [%r143], [%rd117], %r144, [%r141];
	// end inline asm
	add.s32 	%r153, %r151, %r2;
	and.b32  	%r147, %r153, -16;
	add.s32 	%r154, %r143, %r7;
	add.s32 	%r146, %r154, 128;
	cvta.to.global.u64 	%rd122, %rd66;
	add.s64 	%rd118, %rd122, %rd120;
	// begin inline asm
	cp.async.bulk.shared::cluster.global.mbarrier::complete_tx::bytes [%r146], [%rd118], %r147, [%r141];
	// end inline asm
	add.s32 	%r150, %r147, %r144;
	// begin inline asm
	mbarrier.arrive.expect_tx.release.cta.shared::cta.b64 %rd119, [%r141], %r150; // 8. 
	// end inline asm
$L__BB6_3:
	bar.sync 	0;
	mov.u32 	%r156, _ZZN3cub18CUB_300001_SM_10006detail9transform23transform_kernel_ublkcpINS2_19async_copy_policy_tILi128EEEiN4cuda3std3__44plusIiEEN6thrust24THRUST_300001_SM_1000_NS6detail15normal_iteratorINSC_10device_ptrIiEEEEJiiEEEvT0_iT1_T2_DpNS2_16aligned_base_ptrIT3_EEE3bar;
$L__BB6_4:
	mov.b32 	%r157, 0;
	// begin inline asm
	{
	 .reg .pred P_OUT; 
	mbarrier.try_wait.parity.shared::cta.b64  P_OUT, [%r156], %r157;                                // 7a. 
	selp.b32 %r155, 1, 0, P_OUT; 
}
	// end inline asm
	setp.eq.s32 	%p21, %r155, 0;
	@%p21 bra 	$L__BB6_4;
	bra.uni 	$L__BB6_26;
$L__BB6_5:
	cvt.s64.s32 	%rd4, %r1;
	cvt.s64.s32 	%rd5, %r4;
	shl.b32 	%r77, %r6, 2;
	cvt.s64.s32 	%rd69, %r77;
	shr.u64 	%rd6, %rd69, 2;
	mov.u32 	%r8, %ntid.x;
	mov.u32 	%r9, %ntid.y;
	mul.lo.s32 	%r78, %r8, %r9;
	mov.u32 	%r10, %ntid.z;
	mul.lo.s32 	%r11, %r78, %r10;
	mov.u32 	%r79, %tid.x;
	mov.u32 	%r80, %tid.y;
	mov.u32 	%r81, %tid.z;
	mad.lo.s32 	%r82, %r81, %r9, %r80;
	mad.lo.s32 	%r83, %r82, %r8, %r79;
	cvt.u64.u32 	%rd140, %r83;
	setp.le.u64 	%p4, %rd6, %rd140;
	@%p4 bra 	$L__BB6_15;
	cvt.u32.u64 	%r84, %rd140;
	cvt.u64.u32 	%rd8, %r11;
	add.s32 	%r85, %r84, %r11;
	cvt.u64.u32 	%rd70, %r85;
	max.u64 	%rd71, %rd6, %rd70;
	setp.gt.u64 	%p5, %rd6, %rd70;
	selp.u64 	%rd9, 1, 0, %p5;
	add.s64 	%rd72, %rd9, %rd70;
	sub.s64 	%rd10, %rd71, %rd72;
	and.b64  	%rd73, %rd10, -4294967296;
	setp.ne.s64 	%p6, %rd73, 0;
	@%p6 bra 	$L__BB6_8;
	cvt.u32.u64 	%r86, %rd8;
	cvt.u32.u64 	%r87, %rd10;
	div.u32 	%r88, %r87, %r86;
	cvt.u64.u32 	%rd129, %r88;
	bra.uni 	$L__BB6_9;
$L__BB6_8:
	div.u64 	%rd129, %rd10, %rd8;
$L__BB6_9:
	add.s64 	%rd14, %rd129, %rd9;
	and.b64  	%rd74, %rd14, 3;
	setp.eq.s64 	%p7, %rd74, 3;
	mov.u64 	%rd133, %rd140;
	@%p7 bra 	$L__BB6_12;
	shl.b64 	%rd75, %rd140, 2;
	shl.b64 	%rd76, %rd5, 2;
	add.s64 	%rd77, %rd75, %rd76;
	add.s64 	%rd78, %rd77, %rd4;
	add.s64 	%rd131, %rd64, %rd78;
	mov.u32 	%r90, _ZN3cub18CUB_300001_SM_10006detail9transform4smemE;
	add.s32 	%r91, %r1, %r90;
	shl.b32 	%r92, %r84, 2;
	add.s32 	%r176, %r91, %r92;
	mul.lo.s32 	%r93, %r10, %r9;
	mul.lo.s32 	%r94, %r93, %r8;
	shl.b32 	%r13, %r94, 2;
	add.s64 	%rd79, %rd14, 1;
	and.b64  	%rd80, %rd79, 3;
	neg.s64 	%rd130, %rd80;
	mov.u64 	%rd133, %rd140;
$L__BB6_11:
	.pragma "nounroll";
	// begin inline asm
	cp.async.ca.shared.global [%r176], [%rd131], 4, 4;
	// end inline asm
	add.s64 	%rd133, %rd133, %rd8;
	shl.b64 	%rd82, %rd8, 2;
	add.s64 	%rd131, %rd131, %rd82;
	add.s32 	%r176, %r176, %r13;
	add.s64 	%rd130, %rd130, 1;
	setp.ne.s64 	%p8, %rd130, 0;
	@%p8 bra 	$L__BB6_11;
$L__BB6_12:
	setp.lt.u64 	%p9, %rd14, 3;
	@%p9 bra 	$L__BB6_15;
	shl.b64 	%rd24, %rd8, 2;
	shl.b64 	%rd83, %rd133, 2;
	shl.b64 	%rd84, %rd5, 2;
	add.s64 	%rd25, %rd83, %rd84;
	shl.b64 	%rd85, %rd8, 3;
	add.s64 	%rd26, %rd25, %rd85;
	add.s64 	%rd86, %rd133, %rd5;
	shl.b64 	%rd87, %rd86, 2;
	mad.lo.s64 	%rd27, %rd8, 12, %rd87;
	cvt.u32.u64 	%r96, %rd65;
	mov.u32 	%r97, _ZN3cub18CUB_300001_SM_10006detail9transform4smemE;
	add.s32 	%r98, %r96, %r97;
	mul.lo.s32 	%r99, %r10, %r9;
	mul.lo.s32 	%r100, %r99, %r8;
	shl.b32 	%r101, %r100, 2;
	cvt.u32.u64 	%r102, %rd133;
	shl.b32 	%r103, %r102, 2;
	add.s32 	%r177, %r98, %r103;
	add.s32 	%r180, %r177, %r101;
	shl.b32 	%r104, %r100, 3;
	add.s32 	%r179, %r177, %r104;
	mad.lo.s32 	%r178, %r100, 12, %r177;
	cvt.s64.s32 	%rd88, %rd65;
	add.s64 	%rd134, %rd64, %rd88;
$L__BB6_14:
	add.s64 	%rd89, %rd134, %rd25;
	// begin inline asm
	cp.async.ca.shared.global [%r177], [%rd89], 4, 4;
	// end inline asm
	add.s64 	%rd93, %rd25, %rd24;
	add.s64 	%rd90, %rd134, %rd93;
	// begin inline asm
	cp.async.ca.shared.global [%r180], [%rd90], 4, 4;
	// end inline asm
	add.s64 	%rd91, %rd134, %rd26;
	// begin inline asm
	cp.async.ca.shared.global [%r179], [%rd91], 4, 4;
	// end inline asm
	add.s64 	%rd92, %rd134, %rd27;
	// begin inline asm
	cp.async.ca.shared.global [%r178], [%rd92], 4, 4;
	// end inline asm
	add.s64 	%rd133, %rd133, %rd24;
	mul.wide.u32 	%rd94, %r11, 16;
	add.s64 	%rd134, %rd134, %rd94;
	mul.lo.s32 	%r109, %r10, %r9;
	mul.lo.s32 	%r110, %r109, %r8;
	shl.b32 	%r111, %r110, 4;
	add.s32 	%r180, %r180, %r111;
	add.s32 	%r179, %r179, %r111;
	add.s32 	%r178, %r178, %r111;
	add.s32 	%r177, %r177, %r111;
	setp.lt.u64 	%p10, %rd133, %rd6;
	@%p10 bra 	$L__BB6_14;
$L__BB6_15:
	setp.le.u64 	%p11, %rd6, %rd140;
	// begin inline asm
	cp.async.commit_group;
	// end inline asm
	cvt.s64.s32 	%rd33, %r2;
	@%p11 bra 	$L__BB6_25;
	cvt.u32.u64 	%r112, %rd140;
	cvt.u64.u32 	%rd34, %r11;
	add.s32 	%r113, %r112, %r11;
	cvt.u64.u32 	%rd95, %r113;
	max.u64 	%rd96, %rd6, %rd95;
	setp.gt.u64 	%p12, %rd6, %rd95;
	selp.u64 	%rd35, 1, 0, %p12;
	add.s64 	%rd97, %rd35, %rd95;
	sub.s64 	%rd36, %rd96, %rd97;
	and.b64  	%rd98, %rd36, -4294967296;
	setp.ne.s64 	%p13, %rd98, 0;
	@%p13 bra 	$L__BB6_18;
	cvt.u32.u64 	%r114, %rd34;
	cvt.u32.u64 	%r115, %rd36;
	div.u32 	%r116, %r115, %r114;
	cvt.u64.u32 	%rd136, %r116;
	bra.uni 	$L__BB6_19;
$L__BB6_18:
	div.u64 	%rd136, %rd36, %rd34;
$L__BB6_19:
	add.s64 	%rd40, %rd136, %rd35;
	and.b64  	%rd99, %rd40, 3;
	setp.eq.s64 	%p14, %rd99, 3;
	@%p14 bra 	$L__BB6_22;
	shl.b64 	%rd100, %rd140, 2;
	shl.b64 	%rd101, %rd5, 2;
	add.s64 	%rd102, %rd100, %rd101;
	add.s64 	%rd103, %rd102, %rd33;
	add.s64 	%rd138, %rd66, %rd103;
	shl.b64 	%rd42, %rd34, 2;
	mov.u32 	%r118, _ZN3cub18CUB_300001_SM_10006detail9transform4smemE;
	add.s32 	%r119, %r2, %r118;
	add.s32 	%r120, %r119, %r7;
	shl.b32 	%r121, %r112, 2;
	add.s32 	%r181, %r120, %r121;
	mul.lo.s32 	%r122, %r10, %r9;
	mul.lo.s32 	%r123, %r122, %r8;
	shl.b32 	%r29, %r123, 2;
	add.s64 	%rd104, %rd40, 1;
	and.b64  	%rd105, %rd104, 3;
	neg.s64 	%rd137, %rd105;
$L__BB6_21:
	.pragma "nounroll";
	add.s32 	%r124, %r181, 128;
	// begin inline asm
	cp.async.ca.shared.global [%r124], [%rd138], 4, 4;
	// end inline asm
	add.s64 	%rd140, %rd140, %rd34;
	add.s64 	%rd138, %rd138, %rd42;
	add.s32 	%r181, %r181, %r29;
	add.s64 	%rd137, %rd137, 1;
	setp.ne.s64 	%p15, %rd137, 0;
	@%p15 bra 	$L__BB6_21;
$L__BB6_22:
	setp.lt.u64 	%p16, %rd40, 3;
	@%p16 bra 	$L__BB6_25;
	shl.b64 	%rd51, %rd34, 2;
	shl.b64 	%rd107, %rd140, 2;
	shl.b64 	%rd108, %rd5, 2;
	add.s64 	%rd52, %rd107, %rd108;
	add.s64 	%rd53, %rd52, %rd51;
	shl.b64 	%rd54, %rd34, 4;
	shl.b64 	%rd109, %rd34, 3;
	add.s64 	%rd55, %rd52, %rd109;
	add.s64 	%rd110, %rd140, %rd5;
	shl.b64 	%rd111, %rd110, 2;
	mad.lo.s64 	%rd56, %rd34, 12, %rd111;
	mov.u32 	%r125, _ZN3cub18CUB_300001_SM_10006detail9transform4smemE;
	add.s32 	%r126, %r2, %r125;
	mul.lo.s32 	%r127, %r10, %r9;
	mul.lo.s32 	%r128, %r127, %r8;
	shl.b32 	%r129, %r128, 2;
	cvt.u32.u64 	%r130, %rd140;
	shl.b32 	%r131, %r130, 2;
	add.s32 	%r132, %r126, %r7;
	add.s32 	%r182, %r132, %r131;
	add.s32 	%r185, %r182, %r129;
	shl.b32 	%r33, %r128, 4;
	shl.b32 	%r133, %r128, 3;
	add.s32 	%r184, %r182, %r133;
	mad.lo.s32 	%r183, %r128, 12, %r182;
	add.s64 	%rd141, %rd66, %rd33;
$L__BB6_24:
	add.s64 	%rd113, %rd141, %rd52;
	add.s32 	%r134, %r182, 128;
	// begin inline asm
	cp.async.ca.shared.global [%r134], [%rd113], 4, 4;
	// end inline asm
	add.s64 	%rd114, %rd141, %rd53;
	add.s32 	%r135, %r185, 128;
	// begin inline asm
	cp.async.ca.shared.global [%r135], [%rd114], 4, 4;
	// end inline asm
	add.s64 	%rd115, %rd141, %rd55;
	add.s32 	%r136, %r184, 128;
	// begin inline asm
	cp.async.ca.shared.global [%r136], [%rd115], 4, 4;
	// end inline asm
	add.s64 	%rd116, %rd141, %rd56;
	add.s32 	%r137, %r183, 128;
	// begin inline asm
	cp.async.ca.shared.global [%r137], [%rd116], 4, 4;
	// end inline asm
	add.s64 	%rd140, %rd140, %rd51;
	add.s64 	%rd141, %rd141, %rd54;
	add.s32 	%r185, %r185, %r33;
	add.s32 	%r184, %r184, %r33;
	add.s32 	%r183, %r183, %r33;
	add.s32 	%r182, %r182, %r33;
	setp.lt.u64 	%p17, %rd140, %rd6;
	@%p17 bra 	$L__BB6_24;
$L__BB6_25:
	// begin inline asm
	cp.async.commit_group;
	// end inline asm
	// begin inline asm
	cp.async.wait_group 0;
	// end inline asm
	barrier.sync 	0;
$L__BB6_26:
	cvt.u32.u64 	%r45, %rd65;
	setp.gt.s32 	%p22, %r3, %r5;
	@%p22 bra 	$L__BB6_30;
	setp.lt.s32 	%p23, %r70, 1;
	@%p23 bra 	$L__BB6_35;
	mov.u32 	%r186, %tid.x;
	neg.s32 	%r189, %r70;
	add.s32 	%r158, %r2, %r7;
	shl.b32 	%r159, %r186, 2;
	add.s32 	%r160, %r158, %r159;
	mov.u32 	%r161, _ZN3cub18CUB_300001_SM_10006detail9transform4smemE;
	add.s32 	%r162, %r160, %r161;
	add.s32 	%r188, %r162, 128;
	add.s32 	%r163, %r45, %r159;
	add.s32 	%r187, %r161, %r163;
	mul.wide.s32 	%rd123, %r4, 4;
	add.s64 	%rd62, %rd1, %rd123;
$L__BB6_29:
	.pragma "nounroll";
	mul.wide.s32 	%rd124, %r186, 4;
	add.s64 	%rd125, %rd62, %rd124;
	ld.shared.u32 	%r164, [%r187];
	ld.shared.u32 	%r165, [%r188];
	add.s32 	%r166, %r165, %r164;
	st.global.u32 	[%rd125], %r166;
	add.s32 	%r189, %r189, 1;
	setp.eq.s32 	%p24, %r189, 0;
	add.s32 	%r188, %r188, 512;
	add.s32 	%r187, %r187, 512;
	add.s32 	%r186, %r186, 128;
	@%p24 bra 	$L__BB6_35;
	bra.uni 	$L__BB6_29;
$L__BB6_30:
	setp.lt.s32 	%p25, %r70, 1;
	@%p25 bra 	$L__BB6_35;
	mov.u32 	%r190, %tid.x;
	neg.s32 	%r193, %r70;
	add.s32 	%r167, %r2, %r7;
	shl.b32 	%r168, %r190, 2;
	add.s32 	%r169, %r167, %r168;
	mov.u32 	%r170, _ZN3cub18CUB_300001_SM_10006detail9transform4smemE;
	add.s32 	%r171, %r169, %r170;
	add.s32 	%r192, %r171, 128;
	add.s32 	%r172, %r45, %r168;
	add.s32 	%r191, %r170, %r172;
	mul.wide.s32 	%rd126, %r4, 4;
	add.s64 	%rd63, %rd1, %rd126;
$L__BB6_32:
	.pragma "nounroll";
	setp.ge.s32 	%p26, %r190, %r6;
	@%p26 bra 	$L__BB6_34;
	ld.shared.u32 	%r173, [%r191];
	ld.shared.u32 	%r174, [%r192];
	add.s32 	%r175, %r174, %r173;
	mul.wide.s32 	%rd127, %r190, 4;
	add.s64 	%rd128, %rd63, %rd127;
	st.global.u32 	[%rd128], %r175;
$L__BB6_34:
	add.s32 	%r193, %r193, 1;
	setp.ne.s32 	%p27, %r193, 0;
	add.s32 	%r192, %r192, 512;
	add.s32 	%r191, %r191, 512;
	add.s32 	%r190, %r190, 128;
	@%p27 bra 	$L__BB6_32;
$L__BB6_35:
	ret;

}
	// .globl	_ZN3cub18CUB_300001_SM_10006detail9transform16transform_kernelINS2_10policy_hubILb0EN4cuda3std3__45tupleIJN6thrust24THRUST_300001_SM_1000_NS6detail15normal_iteratorINSA_10device_ptrIiEEEESF_EEEE10policy1000ElNS7_4plusIiEESF_JPiSL_EEEvT0_iT1_T2_DpNS2_10kernel_argIT3_EE
.visible .entry _ZN3cub18CUB_300001_SM_10006detail9transform16transform_kernelINS2_10policy_hubILb0EN4cuda3std3__45tupleIJN6thrust24THRUST_300001_SM_1000_NS6detail15normal_iteratorINSA_10device_ptrIiEEEESF_EEEE10policy1000ElNS7_4plusIiEESF_JPiSL_EEEvT0_iT1_T2_DpNS2_10kernel_argIT3_EE(
	.param .u64 _ZN3cub18CUB_300001_SM_10006detail9transform16transform_kernelINS2_10policy_hubILb0EN4cuda3std3__45tupleIJN6thrust24THRUST_300001_SM_1000_NS6detail15normal_iteratorINSA_10device_ptrIiEEEESF_EEEE10policy1000ElNS7_4plusIiEESF_JPiSL_EEEvT0_iT1_T2_DpNS2_10kernel_argIT3_EE_param_0,
	.param .u32 _ZN3cub18CUB_300001_SM_10006detail9transform16transform_kernelINS2_10policy_hubILb0EN4cuda3std3__45tupleIJN6thrust24THRUST_300001_SM_1000_NS6detail15normal_iteratorINSA_10device_ptrIiEEEESF_EEEE10policy1000ElNS7_4plusIiEESF_JPiSL_EEEvT0_iT1_T2_DpNS2_10kernel_argIT3_EE_param_1,
	.param .align 1 .b8 _ZN3cub18CUB_300001_SM_10006detail9transform16transform_kernelINS2_10policy_hubILb0EN4cuda3std3__45tupleIJN6thrust24THRUST_300001_SM_1000_NS6detail15normal_iteratorINSA_10device_ptrIiEEEESF_EEEE10policy1000ElNS7_4plusIiEESF_JPiSL_EEEvT0_iT1_T2_DpNS2_10kernel_argIT3_EE_param_2[1],
	.param .align 8 .b8 _ZN3cub18CUB_300001_SM_10006detail9transform16transform_kernelINS2_10policy_hubILb0EN4cuda3std3__45tupleIJN6thrust24THRUST_300001_SM_1000_NS6detail15normal_iteratorINSA_10device_ptrIiEEEESF_EEEE10policy1000ElNS7_4plusIiEESF_JPiSL_EEEvT0_iT1_T2_DpNS2_10kernel_argIT3_EE_param_3[8],
	.param .align 8 .b8 _ZN3cub18CUB_300001_SM_10006detail9transform16transform_kernelINS2_10policy_hubILb0EN4cuda3std3__45tupleIJN6thrust24THRUST_300001_SM_1000_NS6detail15normal_iteratorINSA_10device_ptrIiEEEESF_EEEE10policy1000ElNS7_4plusIiEESF_JPiSL_EEEvT0_iT1_T2_DpNS2_10kernel_argIT3_EE_param_4[16],
	.param .align 8 .b8 _ZN3cub18CUB_300001_SM_10006detail9transform16transform_kernelINS2_10policy_hubILb0EN4cuda3std3__45tupleIJN6thrust24THRUST_300001_SM_1000_NS6detail15normal_iteratorINSA_10device_ptrIiEEEESF_EEEE10policy1000ElNS7_4plusIiEESF_JPiSL_EEEvT0_iT1_T2_DpNS2_10kernel_argIT3_EE_param_5[16]
)
.maxntid 128
{
	.reg .pred 	%p<28>;
	.reg .b32 	%r<187>;
	.reg .b64 	%rd<147>;
	// demoted variable
	.shared .align 8 .u64 _ZZN3cub18CUB_300001_SM_10006detail9transform23transform_kernel_ublkcpINS2_19async_copy_policy_tILi128EEElN4cuda3std3__44plusIiEEN6thrust24THRUST_300001_SM_1000_NS6detail15normal_iteratorINSC_10device_ptrIiEEEEJiiEEEvT0_iT1_T2_DpNS2_16aligned_base_ptrIT3_EEE3bar;
	ld.param.u64 	%rd68, [_ZN3cub18CUB_300001_SM_10006detail9transform16transform_kernelINS2_10policy_hubILb0EN4cuda3std3__45tupleIJN6thrust24THRUST_300001_SM_1000_NS6detail15normal_iteratorINSA_10device_ptrIiEEEESF_EEEE10policy1000ElNS7_4plusIiEESF_JPiSL_EEEvT0_iT1_T2_DpNS2_10kernel_argIT3_EE_param_5];
	ld.param.u64 	%rd66, [_ZN3cub18CUB_300001_SM_10006detail9transform16transform_kernelINS2_10policy_hubILb0EN4cuda3std3__45tupleIJN6thrust24THRUST_300001_SM_1000_NS6detail15normal_iteratorINSA_10device_ptrIiEEEESF_EEEE10policy1000ElNS7_4plusIiEESF_JPiSL_EEEvT0_iT1_T2_DpNS2_10kernel_argIT3_EE_param_4];
	ld.param.u64 	%rd70, [_ZN3cub18CUB_300001_SM_10006detail9transform16transform_kernelINS2_10policy_hubILb0EN4cuda3std3__45tupleIJN6thrust24THRUST_300001_SM_1000_NS6detail15normal_iteratorINSA_10device_ptrIiEEEESF_EEEE10policy1000ElNS7_4plusIiEESF_JPiSL_EEEvT0_iT1_T2_DpNS2_10kernel_argIT3_EE_param_0];
	ld.param.u64 	%rd69, [_ZN3cub18CUB_300001_SM_10006detail9transform16transform_kernelINS2_10policy_hubILb0EN4cuda3std3__45tupleIJN6thrust24THRUST_300001_SM_1000_NS6detail15normal_iteratorINSA_10device_ptrIiEEEESF_EEEE10policy1000ElNS7_4plusIiEESF_JPiSL_EEEvT0_iT1_T2_DpNS2_10kernel_argIT3_EE_param_5+8];
	ld.param.u64 	%rd67, [_ZN3cub18CUB_300001_SM_10006detail9transform16transform_kernelINS2_10policy_hubILb0EN4cuda3std3__45tupleIJN6thrust24THRUST_300001_SM_1000_NS6detail15normal_iteratorINSA_10device_ptrIiEEEESF_EEEE10policy1000ElNS7_4plusIiEESF_JPiSL_EEEvT0_iT1_T2_DpNS2_10kernel_argIT3_EE_param_4+8];
	ld.param.u64 	%rd71, [_ZN3cub18CUB_300001_SM_10006detail9transform16transform_kernelINS2_10policy_hubILb0EN4cuda3std3__45tupleIJN6thrust24THRUST_300001_SM_1000_NS6detail15normal_iteratorINSA_10device_ptrIiEEEESF_EEEE10policy1000ElNS7_4plusIiEESF_JPiSL_EEEvT0_iT1_T2_DpNS2_10kernel_argIT3_EE_param_3];
	ld.param.u32 	%r68, [_ZN3cub18CUB_300001_SM_10006detail9transform16transform_kernelINS2_10policy_hubILb0EN4cuda3std3__45tupleIJN6thrust24THRUST_300001_SM_1000_NS6detail15normal_iteratorINSA_10device_ptrIiEEEESF_EEEE10policy1000ElNS7_4plusIiEESF_JPiSL_EEEvT0_iT1_T2_DpNS2_10kernel_argIT3_EE_param_1];
	cvta.to.global.u64 	%rd1, %rd71;
	cvt.u32.u64 	%r1, %rd67;
	cvt.u32.u64 	%r2, %rd69;
	shl.b32 	%r3, %r68, 7;
	mov.u32 	%r69, %ctaid.x;
	cvt.u64.u32 	%rd72, %r69;
	cvt.s64.s32 	%rd73, %r3;
	mul.lo.s64 	%rd4, %rd73, %rd72;
	sub.s64 	%rd74, %rd70, %rd4;
	min.s64 	%rd75, %rd74, %rd73;
	cvt.u32.u64 	%r4, %rd75;
	setp.eq.s32 	%p1, %r69, 0;
	add.s32 	%r71, %r69, 2;
	mov.u32 	%r72, %nctaid.x;
	setp.ge.u32 	%p2, %r71, %r72;
	shl.b32 	%r5, %r68, 9;
	or.pred  	%p3, %p1, %p2;
	@%p3 bra 	$L__BB7_5;
	mov.b32 	%r132, -1;
	// begin inline asm
	{
	 .reg .pred P_OUT; 
	elect.sync _|P_OUT, %r132;
	selp.b32 %r131, 1, 0, P_OUT; 
}
	// end inline asm
	mov.u32 	%r133, %tid.x;
	setp.gt.u32 	%p18, %r133, 31;
	setp.eq.s32 	%p19, %r131, 0;
	or.pred  	%p20, %p18, %p19;
	@%p20 bra 	$L__BB7_3;
	mov.u32 	%r134, _ZZN3cub18CUB_300001_SM_10006detail9transform23transform_kernel_ublkcpINS2_19async_copy_policy_tILi128EEElN4cuda3std3__44plusIiEEN6thrust24THRUST_300001_SM_1000_NS6detail15normal_iteratorINSC_10device_ptrIiEEEEJiiEEEvT0_iT1_T2_DpNS2_16aligned_base_ptrIT3_EEE3bar;
	mov.b32 	%r135, 1;
	// begin inline asm
	mbarrier.init.shared.b64 [%r134], %r135;
	// end inline asm
	// begin inline asm
	fence.proxy.async.shared::cta; // 6.
	// end inline asm
	shl.b64 	%rd124, %rd4, 2;
	add.s32 	%r144, %r5, 15;
	add.s32 	%r145, %r144, %r1;
	and.b32  	%r137, %r145, -16;
	cvta.to.global.u64 	%rd125, %rd66;
	add.s64 	%rd121, %rd125, %rd124;
	mov.u32 	%r136, _ZN3cub18CUB_300001_SM_10006detail9transform4smemE;
	// begin inline asm
	cp.async.bulk.shared::cluster.global.mbarrier::complete_tx::bytes [%r136], [%rd121], %r137, [%r134];
	// end inline asm
	add.s32 	%r146, %r144, %r2;
	and.b32  	%r140, %r146, -16;
	add.s32 	%r147, %r136, %r5;
	add.s32 	%r139, %r147, 128;
	cvta.to.global.u64 	%rd126, %rd68;
	add.s64 	%rd122, %rd126, %rd124;
	// begin inline asm
	cp.async.bulk.shared::cluster.global.mbarrier::complete_tx::bytes [%r139], [%rd122], %r140, [%r134];
	// end inline asm
	add.s32 	%r143, %r140, %r137;
	// begin inline asm
	mbarrier.arrive.expect_tx.release.cta.shared::cta.b64 %rd123, [%r134], %r143; // 8. 
	// end inline asm
$L__BB7_3:
	bar.sync 	0;
	mov.u32 	%r149, _ZZN3cub18CUB_300001_SM_10006detail9transform23transform_kernel_ublkcpINS2_19async_copy_policy_tILi128EEElN4cuda3std3__44plusIiEEN6thrust24THRUST_300001_SM_1000_NS6detail15normal_iteratorINSC_10device_ptrIiEEEEJiiEEEvT0_iT1_T2_DpNS2_16aligned_base_ptrIT3_EEE3bar;
$L__BB7_4:
	mov.b32 	%r150, 0;
	// begin inline asm
	{
	 .reg .pred P_OUT; 
	mbarrier.try_wait.parity.shared::cta.b64  P_OUT, [%r149], %r150;                                // 7a. 
	selp.b32 %r148, 1, 0, P_OUT; 
}
	// end inline asm
	setp.eq.s32 	%p21, %r148, 0;
	@%p21 bra 	$L__BB7_4;
	bra.uni 	$L__BB7_26;
$L__BB7_5:
	cvt.s64.s32 	%rd5, %r1;
	shl.b32 	%r74, %r4, 2;
	cvt.s64.s32 	%rd76, %r74;
	shr.u64 	%rd6, %rd76, 2;
	mov.u32 	%r6, %ntid.x;
	mov.u32 	%r7, %ntid.y;
	mul.lo.s32 	%r75, %r6, %r7;
	mov.u32 	%r8, %ntid.z;
	mul.lo.s32 	%r9, %r75, %r8;
	mov.u32 	%r76, %tid.x;
	mov.u32 	%r77, %tid.y;
	mov.u32 	%r78, %tid.z;
	mad.lo.s32 	%r79, %r78, %r7, %r77;
	mad.lo.s32 	%r80, %r79, %r6, %r76;
	cvt.u64.u32 	%rd144, %r80;
	setp.le.u64 	%p4, %rd6, %rd144;
	@%p4 bra 	$L__BB7_15;
	cvt.u32.u64 	%r81, %rd144;
	cvt.u64.u32 	%rd8, %r9;
	add.s32 	%r82, %r81, %r9;
	cvt.u64.u32 	%rd77, %r82;
	max.u64 	%rd78, %rd6, %rd77;
	setp.gt.u64 	%p5, %rd6, %rd77;
	selp.u64 	%rd9, 1, 0, %p5;
	add.s64 	%rd79, %rd9, %rd77;
	sub.s64 	%rd10, %rd78, %rd79;
	and.b64  	%rd80, %rd10, -4294967296;
	setp.ne.s64 	%p6, %rd80, 0;
	@%p6 bra 	$L__BB7_8;
	cvt.u32.u64 	%r83, %rd8;
	cvt.u32.u64 	%r84, %rd10;
	div.u32 	%r85, %r84, %r83;
	cvt.u64.u32 	%rd133, %r85;
	bra.uni 	$L__BB7_9;
$L__BB7_8:
	div.u64 	%rd133, %rd10, %rd8;
$L__BB7_9:
	add.s64 	%rd14, %rd133, %rd9;
	and.b64  	%rd81, %rd14, 3;
	setp.eq.s64 	%p7, %rd81, 3;
	mov.u64 	%rd137, %rd144;
	@%p7 bra 	$L__BB7_12;
	shl.b64 	%rd82, %rd4, 2;
	shl.b64 	%rd83, %rd144, 2;
	add.s64 	%rd84, %rd82, %rd83;
	add.s64 	%rd85, %rd84, %rd5;
	add.s64 	%rd135, %rd66, %rd85;
	shl.b64 	%rd16, %rd8, 2;
	mov.u32 	%r87, _ZN3cub18CUB_300001_SM_10006detail9transform4smemE;
	add.s32 	%r88, %r1, %r87;
	shl.b32 	%r89, %r81, 2;
	add.s32 	%r169, %r88, %r89;
	mul.lo.s32 	%r90, %r8, %r7;
	mul.lo.s32 	%r91, %r90, %r6;
	shl.b32 	%r11, %r91, 2;
	add.s64 	%rd86, %rd14, 1;
	and.b64  	%rd87, %rd86, 3;
	neg.s64 	%rd134, %rd87;
	mov.u64 	%rd137, %rd144;
$L__BB7_11:
	.pragma "nounroll";
	// begin inline asm
	cp.async.ca.shared.global [%r169], [%rd135], 4, 4;
	// end inline asm
	add.s64 	%rd137, %rd137, %rd8;
	add.s64 	%rd135, %rd135, %rd16;
	add.s32 	%r169, %r169, %r11;
	add.s64 	%rd134, %rd134, 1;
	setp.ne.s64 	%p8, %rd134, 0;
	@%p8 bra 	$L__BB7_11;
$L__BB7_12:
	setp.lt.u64 	%p9, %rd14, 3;
	@%p9 bra 	$L__BB7_15;
	shl.b64 	%rd25, %rd8, 2;
	shl.b64 	%rd89, %rd4, 2;
	shl.b64 	%rd90, %rd137, 2;
	add.s64 	%rd26, %rd89, %rd90;
	shl.b64 	%rd27, %rd8, 4;
	shl.b64 	%rd91, %rd8, 3;
	add.s64 	%rd28, %rd26, %rd91;
	add.s64 	%rd92, %rd137, %rd4;
	shl.b64 	%rd93, %rd92, 2;
	mad.lo.s64 	%rd29, %rd8, 12, %rd93;
	mov.u32 	%r93, _ZN3cub18CUB_300001_SM_10006detail9transform4smemE;
	add.s32 	%r94, %r1, %r93;
	mul.lo.s32 	%r95, %r8, %r7;
	mul.lo.s32 	%r96, %r95, %r6;
	shl.b32 	%r97, %r96, 2;
	cvt.u32.u64 	%r98, %rd137;
	shl.b32 	%r99, %r98, 2;
	add.s32 	%r170, %r94, %r99;
	add.s32 	%r173, %r170, %r97;
	shl.b32 	%r15, %r96, 4;
	shl.b32 	%r100, %r96, 3;
	add.s32 	%r172, %r170, %r100;
	mad.lo.s32 	%r171, %r96, 12, %r170;
	cvt.s64.s32 	%rd94, %r1;
	add.s64 	%rd138, %rd66, %rd94;
$L__BB7_14:
	add.s64 	%rd95, %rd138, %rd26;
	// begin inline asm
	cp.async.ca.shared.global [%r170], [%rd95], 4, 4;
	// end inline asm
	add.s64 	%rd99, %rd26, %rd25;
	add.s64 	%rd96, %rd138, %rd99;
	// begin inline asm
	cp.async.ca.shared.global [%r173], [%rd96], 4, 4;
	// end inline asm
	add.s64 	%rd97, %rd138, %rd28;
	// begin inline asm
	cp.async.ca.shared.global [%r172], [%rd97], 4, 4;
	// end inline asm
	add.s64 	%rd98, %rd138, %rd29;
	// begin inline asm
	cp.async.ca.shared.global [%r171], [%rd98], 4, 4;
	// end inline asm
	add.s64 	%rd137, %rd137, %rd25;
	add.s64 	%rd138, %rd138, %rd27;
	add.s32 	%r173, %r173, %r15;
	add.s32 	%r172, %r172, %r15;
	add.s32 	%r171, %r171, %r15;
	add.s32 	%r170, %r170, %r15;
	setp.lt.u64 	%p10, %rd137, %rd6;
	@%p10 bra 	$L__BB7_14;
$L__BB7_15:
	setp.le.u64 	%p11, %rd6, %rd144;
	// begin inline asm
	cp.async.commit_group;
	// end inline asm
	cvt.s64.s32 	%rd35, %r2;
	@%p11 bra 	$L__BB7_25;
	cvt.u32.u64 	%r105, %rd144;
	cvt.u64.u32 	%rd36, %r9;
	add.s32 	%r106, %r105, %r9;
	cvt.u64.u32 	%rd100, %r106;
	max.u64 	%rd101, %rd6, %rd100;
	setp.gt.u64 	%p12, %rd6, %rd100;
	selp.u64 	%rd37, 1, 0, %p12;
	add.s64 	%rd102, %rd37, %rd100;
	sub.s64 	%rd38, %rd101, %rd102;
	and.b64  	%rd103, %rd38, -4294967296;
	setp.ne.s64 	%p13, %rd103, 0;
	@%p13 bra 	$L__BB7_18;
	cvt.u32.u64 	%r107, %rd36;
	cvt.u32.u64 	%r108, %rd38;
	div.u32 	%r109, %r108, %r107;
	cvt.u64.u32 	%rd140, %r109;
	bra.uni 	$L__BB7_19;
$L__BB7_18:
	div.u64 	%rd140, %rd38, %rd36;
$L__BB7_19:
	add.s64 	%rd42, %rd140, %rd37;
	and.b64  	%rd104, %rd42, 3;
	setp.eq.s64 	%p14, %rd104, 3;
	@%p14 bra 	$L__BB7_22;
	shl.b64 	%rd105, %rd4, 2;
	shl.b64 	%rd106, %rd144, 2;
	add.s64 	%rd107, %rd105, %rd106;
	add.s64 	%rd108, %rd107, %rd35;
	add.s64 	%rd142, %rd68, %rd108;
	shl.b64 	%rd44, %rd36, 2;
	mov.u32 	%r111, _ZN3cub18CUB_300001_SM_10006detail9transform4smemE;
	add.s32 	%r112, %r2, %r111;
	add.s32 	%r113, %r112, %r5;
	shl.b32 	%r114, %r105, 2;
	add.s32 	%r174, %r113, %r114;
	mul.lo.s32 	%r115, %r8, %r7;
	mul.lo.s32 	%r116, %r115, %r6;
	shl.b32 	%r28, %r116, 2;
	add.s64 	%rd109, %rd42, 1;
	and.b64  	%rd110, %rd109, 3;
	neg.s64 	%rd141, %rd110;
$L__BB7_21:
	.pragma "nounroll";
	add.s32 	%r117, %r174, 128;
	// begin inline asm
	cp.async.ca.shared.global [%r117], [%rd142], 4, 4;
	// end inline asm
	add.s64 	%rd144, %rd144, %rd36;
	add.s64 	%rd142, %rd142, %rd44;
	add.s32 	%r174, %r174, %r28;
	add.s64 	%rd141, %rd141, 1;
	setp.ne.s64 	%p15, %rd141, 0;
	@%p15 bra 	$L__BB7_21;
$L__BB7_22:
	setp.lt.u64 	%p16, %rd42, 3;
	@%p16 bra 	$L__BB7_25;
	shl.b64 	%rd53, %rd36, 2;
	shl.b64 	%rd112, %rd4, 2;
	shl.b64 	%rd113, %rd144, 2;
	add.s64 	%rd54, %rd112, %rd113;
	add.s64 	%rd55, %rd54, %rd53;
	shl.b64 	%rd56, %rd36, 4;
	shl.b64 	%rd114, %rd36, 3;
	add.s64 	%rd57, %rd54, %rd114;
	add.s64 	%rd115, %rd144, %rd4;
	shl.b64 	%rd116, %rd115, 2;
	mad.lo.s64 	%rd58, %rd36, 12, %rd116;
	mov.u32 	%r118, _ZN3cub18CUB_300001_SM_10006detail9transform4smemE;
	add.s32 	%r119, %r2, %r118;
	mul.lo.s32 	%r120, %r8, %r7;
	mul.lo.s32 	%r121, %r120, %r6;
	shl.b32 	%r122, %r121, 2;
	cvt.u32.u64 	%r123, %rd144;
	shl.b32 	%r124, %r123, 2;
	add.s32 	%r125, %r119, %r5;
	add.s32 	%r175, %r125, %r124;
	add.s32 	%r178, %r175, %r122;
	shl.b32 	%r32, %r121, 4;
	shl.b32 	%r126, %r121, 3;
	add.s32 	%r177, %r175, %r126;
	mad.lo.s32 	%r176, %r121, 12, %r175;
	add.s64 	%rd145, %rd68, %rd35;
$L__BB7_24:
	add.s64 	%rd117, %rd145, %rd54;
	add.s32 	%r127, %r175, 128;
	// begin inline asm
	cp.async.ca.shared.global [%r127], [%rd117], 4, 4;
	// end inline asm
	add.s64 	%rd118, %rd145, %rd55;
	add.s32 	%r128, %r178, 128;
	// begin inline asm
	cp.async.ca.shared.global [%r128], [%rd118], 4, 4;
	// end inline asm
	add.s64 	%rd119, %rd145, %rd57;
	add.s32 	%r129, %r177, 128;
	// begin inline asm
	cp.async.ca.shared.global [%r129], [%rd119], 4, 4;
	// end inline asm
	add.s64 	%rd120, %rd145, %rd58;
	add.s32 	%r130, %r176, 128;
	// begin inline asm
	cp.async.ca.shared.global [%r130], [%rd120], 4, 4;
	// end inline asm
	add.s64 	%rd144, %rd144, %rd53;
	add.s64 	%rd145, %rd145, %rd56;
	add.s32 	%r178, %r178, %r32;
	add.s32 	%r177, %r177, %r32;
	add.s32 	%r176, %r176, %r32;
	add.s32 	%r175, %r175, %r32;
	setp.lt.u64 	%p17, %rd144, %rd6;
	@%p17 bra 	$L__BB7_24;
$L__BB7_25:
	// begin inline asm
	cp.async.commit_group;
	// end inline asm
	// begin inline asm
	cp.async.wait_group 0;
	// end inline asm
	barrier.sync 	0;
$L__BB7_26:
	setp.eq.s32 	%p22, %r3, %r4;
	@%p22 bra 	$L__BB7_32;
	setp.lt.s32 	%p23, %r68, 1;
	@%p23 bra 	$L__BB7_35;
	mov.u32 	%r183, %tid.x;
	neg.s32 	%r186, %r68;
	add.s32 	%r151, %r2, %r5;
	shl.b32 	%r152, %r183, 2;
	add.s32 	%r153, %r151, %r152;
	mov.u32 	%r154, _ZN3cub18CUB_300001_SM_10006detail9transform4smemE;
	add.s32 	%r155, %r153, %r154;
	add.s32 	%r185, %r155, 128;
	add.s32 	%r156, %r1, %r152;
	add.s32 	%r184, %r154, %r156;
	shl.b64 	%rd127, %rd4, 2;
	add.s64 	%rd64, %rd1, %rd127;
$L__BB7_29:
	.pragma "nounroll";
	setp.ge.s32 	%p24, %r183, %r4;
	@%p24 bra 	$L__BB7_31;
	ld.shared.u32 	%r157, [%r184];
	ld.shared.u32 	%r158, [%r185];
	add.s32 	%r159, %r158, %r157;
	mul.wide.s32 	%rd128, %r183, 4;
	add.s64 	%rd129, %rd64, %rd128;
	st.global.u32 	[%rd129], %r159;
$L__BB7_31:
	add.s32 	%r186, %r186, 1;
	setp.ne.s32 	%p25, %r186, 0;
	add.s32 	%r185, %r185, 512;
	add.s32 	%r184, %r184, 512;
	add.s32 	%r183, %r183, 128;
	@%p25 bra 	$L__BB7_29;
	bra.uni 	$L__BB7_35;
$L__BB7_32:
	setp.lt.s32 	%p26, %r68, 1;
	@%p26 bra 	$L__BB7_35;
	mov.u32 	%r179, %tid.x;
	neg.s32 	%r182, %r68;
	add.s32 	%r160, %r2, %r5;
	shl.b32 	%r161, %r179, 2;
	add.s32 	%r162, %r160, %r161;
	mov.u32 	%r163, _ZN3cub18CUB_300001_SM_10006detail9transform4smemE;
	add.s32 	%r164, %r162, %r163;
	add.s32 	%r181, %r164, 128;
	add.s32 	%r165, %r1, %r161;
	add.s32 	%r180, %r163, %r165;
	shl.b64 	%rd130, %rd4, 2;
	add.s64 	%rd65, %rd1, %rd130;
$L__BB7_34:
	.pragma "nounroll";
	mul.wide.s32 	%rd131, %r179, 4;
	add.s64 	%rd132, %rd65, %rd131;
	ld.shared.u32 	%r166, [%r180];
	ld.shared.u32 	%r167, [%r181];
	add.s32 	%r168, %r167, %r166;
	st.global.u32 	[%rd132], %r168;
	add.s32 	%r182, %r182, 1;
	setp.eq.s32 	%p27, %r182, 0;
	add.s32 	%r181, %r181, 512;
	add.s32 	%r180, %r180, 512;
	add.s32 	%r179, %r179, 128;
	@%p27 bra 	$L__BB7_35;
	bra.uni 	$L__BB7_34;
$L__BB7_35:
	ret;

}
	// .globl	_ZN3cub18CUB_300001_SM_10006detail9transform16transform_kernelINS2_10policy_hubILb0EN4cuda3std3__45tupleIJN6thrust24THRUST_300001_SM_1000_NS6detail15normal_iteratorINSA_10device_ptrIiEEEESF_EEEE10policy1000EiNS7_5minusIiEESF_JPiSL_EEEvT0_iT1_T2_DpNS2_10kernel_argIT3_EE
.visible .entry _ZN3cub18CUB_300001_SM_10006detail9transform16transform_kernelINS2_10policy_hubILb0EN4cuda3std3__45tupleIJN6thrust24THRUST_300001_SM_1000_NS6detail15normal_iteratorINSA_10device_ptrIiEEEESF_EEEE10policy1000EiNS7_5minusIiEESF_JPiSL_EEEvT0_iT1_T2_DpNS2_10kernel_argIT3_EE(
	.param .u32 _ZN3cub18CUB_300001_SM_10006detail9transform16transform_kernelINS2_10policy_hubILb0EN4cuda3std3__45tupleIJN6thrust24THRUST_300001_SM_1000_NS6detail15normal_iteratorINSA_10device_ptrIiEEEESF_EEEE10policy1000EiNS7_5minusIiEESF_JPiSL_EEEvT0_iT1_T2_DpNS2_10kernel_argIT3_EE_param_0,
	.param .u32 _ZN3cub18CUB_300001_SM_10006detail9transform16transform_kernelINS2_10policy_hubILb0EN4cuda3std3__45tupleIJN6thrust24THRUST_300001_SM_1000_NS6detail15normal_iteratorINSA_10device_ptrIiEEEESF_EEEE10policy1000EiNS7_5minusIiEESF_JPiSL_EEEvT0_iT1_T2_DpNS2_10kernel_argIT3_EE_param_1,
	.param .align 1 .b8 _ZN3cub18CUB_300001_SM_10006detail9transform16transform_kernelINS2_10policy_hubILb0EN4cuda3std3__45tupleIJN6thrust24THRUST_300001_SM_1000_NS6detail15normal_iteratorINSA_10device_ptrIiEEEESF_EEEE10policy1000EiNS7_5minusIiEESF_JPiSL_EEEvT0_iT1_T2_DpNS2_10kernel_argIT3_EE_param_2[1],
	.param .align 8 .b8 _ZN3cub18CUB_300001_SM_10006detail9transform16transform_kernelINS2_10policy_hubILb0EN4cuda3std3__45tupleIJN6thrust24THRUST_300001_SM_1000_NS6detail15normal_iteratorINSA_10device_ptrIiEEEESF_EEEE10policy1000EiNS7_5minusIiEESF_JPiSL_EEEvT0_iT1_T2_DpNS2_10kernel_argIT3_EE_param_3[8],
	.param .align 8 .b8 _ZN3cub18CUB_300001_SM_10006detail9transform16transform_kernelINS2_10policy_hubILb0EN4cuda3std3__45tupleIJN6thrust24THRUST_300001_SM_1000_NS6detail15normal_iteratorINSA_10device_ptrIiEEEESF_EEEE10policy1000EiNS7_5minusIiEESF_JPiSL_EEEvT0_iT1_T2_DpNS2_10kernel_argIT3_EE_param_4[16],
	.param .align 8 .b8 _ZN3cub18CUB_300001_SM_10006detail9transform16transform_kernelINS2_10policy_hubILb0EN4cuda3std3__45tupleIJN6thrust24THRUST_300001_SM_1000_NS6detail15normal_iteratorINSA_10device_ptrIiEEEESF_EEEE10policy1000EiNS7_5minusIiEESF_JPiSL_EEEvT0_iT1_T2_DpNS2_10kernel_argIT3_EE_param_5[16]
)
.maxntid 128
{
	.reg .pred 	%p<28>;
	.reg .b32 	%r<194>;
	.reg .b64 	%rd<143>;
	// demoted variable
	.shared .align 8 .u64 _ZZN3cub18CUB_300001_SM_10006detail9transform23transform_kernel_ublkcpINS2_19async_copy_policy_tILi128EEEiN4cuda3std3__45minusIiEEN6thrust24THRUST_300001_SM_1000_NS6detail15normal_iteratorINSC_10device_ptrIiEEEEJiiEEEvT0_iT1_T2_DpNS2_16aligned_base_ptrIT3_EEE3bar;
	ld.param.u64 	%rd66, [_ZN3cub18CUB_300001_SM_10006detail9transform16transform_kernelINS2_10policy_hubILb0EN4cuda3std3__45tupleIJN6thrust24THRUST_300001_SM_1000_NS6detail15normal_iteratorINSA_10device_ptrIiEEEESF_EEEE10policy1000EiNS7_5minusIiEESF_JPiSL_EEEvT0_iT1_T2_DpNS2_10kernel_argIT3_EE_param_5];
	ld.param.u64 	%rd64, [_ZN3cub18CUB_300001_SM_10006detail9transform16transform_kernelINS2_10policy_hubILb0EN4cuda3std3__45tupleIJN6thrust24THRUST_300001_SM_1000_NS6detail15normal_iteratorINSA_10device_ptrIiEEEESF_EEEE10policy1000EiNS7_5minusIiEESF_JPiSL_EEEvT0_iT1_T2_DpNS2_10kernel_argIT3_EE_param_4];
	ld.param.u32 	%r71, [_ZN3cub18CUB_300001_SM_10006detail9transform16transform_kernelINS2_10policy_hubILb0EN4cuda3std3__45tupleIJN6thrust24THRUST_300001_SM_1000_NS6detail15normal_iteratorINSA_10device_ptrIiEEEESF_EEEE10policy1000EiNS7_5minusIiEESF_JPiSL_EEEvT0_iT1_T2_DpNS2_10kernel_argIT3_EE_param_0];
	ld.param.u64 	%rd67, [_ZN3cub18CUB_300001_SM_10006detail9transform16transform_kernelINS2_10policy_hubILb0EN4cuda3std3__45tupleIJN6thrust24THRUST_300001_SM_1000_NS6detail15normal_iteratorINSA_10device_ptrIiEEEESF_EEEE10policy1000EiNS7_5minusIiEESF_JPiSL_EEEvT0_iT1_T2_DpNS2_10kernel_argIT3_EE_param_5+8];
	ld.param.u64 	%rd65, [_ZN3cub18CUB_300001_SM_10006detail9transform16transform_kernelINS2_10policy_hubILb0EN4cuda3std3__45tupleIJN6thrust24THRUST_300001_SM_1000_NS6detail15normal_iteratorINSA_10device_ptrIiEEEESF_EEEE10policy1000EiNS7_5minusIiEESF_JPiSL_EEEvT0_iT1_T2_DpNS2_10kernel_argIT3_EE_param_4+8];
	ld.param.u64 	%rd68, [_ZN3cub18CUB_300001_SM_10006detail9transform16transform_kernelINS2_10policy_hubILb0EN4cuda3std3__45tupleIJN6thrust24THRUST_300001_SM_1000_NS6detail15normal_iteratorINSA_10device_ptrIiEEEESF_EEEE10policy1000EiNS7_5minusIiEESF_JPiSL_EEEvT0_iT1_T2_DpNS2_10kernel_argIT3_EE_param_3];
	ld.param.u32 	%r70, [_ZN3cub18CUB_300001_SM_10006detail9transform16transform_kernelINS2_10policy_hubILb0EN4cuda3std3__45tupleIJN6thrust24THRUST_300001_SM_1000_NS6detail15normal_iteratorINSA_10device_ptrIiEEEESF_EEEE10policy1000EiNS7_5minusIiEESF_JPiSL_EEEvT0_iT1_T2_DpNS2_10kernel_argIT3_EE_param_1];
	cvta.to.global.u64 	%rd1, %rd68;
	cvt.u32.u64 	%r1, %rd65;
	cvt.u32.u64 	%r2, %rd67;
	shl.b32 	%r3, %r70, 7;
	mov.u32 	%r72, %ctaid.x;
	mul.lo.s32 	%r4, %r3, %r72;
	sub.s32 	%r5, %r71, %r4;
	min.s32 	%r6, %r3, %r5;
	setp.eq.s32 	%p1, %r72, 0;
	add.s32 	%r74, %r72, 2;
	mov.u32 	%r75, %nctaid.x;
	setp.ge.u32 	%p2, %r74, %r75;
	shl.b32 	%r7, %r70, 9;
	or.pred  	%p3, %p1, %p2;
	@%p3 bra 	$L__BB8_5;
	mov.b32 	%r139, -1;
	// begin inline asm
	{
	 .reg .pred P_OUT; 
	elect.sync _|P_OUT, %r139;
	selp.b32 %r138, 1, 0, P_OUT; 
}
	// end inline asm
	mov.u32 	%r140, %tid.x;
	setp.gt.u32 	%p18, %r140, 31;
	setp.eq.s32 	%p19, %r138, 0;
	or.pred  	%p20, %p18, %p19;
	@%p20 bra 	$L__BB8_3;
	mov.u32 	%r141, _ZZN3cub18CUB_300001_SM_10006detail9transform23transform_kernel_ublkcpINS2_19async_copy_policy_tILi128EEEiN4cuda3std3__45minusIiEEN6thrust24THRUST_300001_SM_1000_NS6detail15normal_iteratorINSC_10device_ptrIiEEEEJiiEEEvT0_iT1_T2_DpNS2_16aligned_base_ptrIT3_EEE3bar;
	mov.b32 	%r142, 1;
	// begin inline asm
	mbarrier.init.shared.b64 [%r141], %r142;
	// end inline asm
	// begin inline asm
	fence.proxy.async.shared::cta; // 6.
	// end inline asm
	mul.wide.s32 	%rd120, %r4, 4;
	add.s32 	%r151, %r7, 15;
	add.s32 	%r152, %r151, %r1;
	and.b32  	%r144, %r152, -16;
	cvta.to.global.u64 	%rd121, %rd64;
	add.s64 	%rd117, %rd121, %rd120;
	mov.u32 	%r143, _ZN3cub18CUB_300001_SM_10006detail9transform4smemE;
	// begin inline asm
	cp.async.bulk.shared::cluster.global.mbarrier::complete_tx::bytes [%r143], [%rd117], %r144, [%r141];
	// end inline asm
	add.s32 	%r153, %r151, %r2;
	and.b32  	%r147, %r153, -16;
	add.s32 	%r154, %r143, %r7;
	add.s32 	%r146, %r154, 128;
	cvta.to.global.u64 	%rd122, %rd66;
	add.s64 	%rd118, %rd122, %rd120;
	// begin inline asm
	cp.async.bulk.shared::cluster.global.mbarrier::complete_tx::bytes [%r146], [%rd118], %r147, [%r141];
	// end inline asm
	add.s32 	%r150, %r147, %r144;
	// begin inline asm
	mbarrier.arrive.expect_tx.release.cta.shared::cta.b64 %rd119, [%r141], %r150; // 8. 
	// end inline asm
$L__BB8_3:
	bar.sync 	0;
	mov.u32 	%r156, _ZZN3cub18CUB_300001_SM_10006detail9transform23transform_kernel_ublkcpINS2_19async_copy_policy_tILi128EEEiN4cuda3std3__45minusIiEEN6thrust24THRUST_300001_SM_1000_NS6detail15normal_iteratorINSC_10device_ptrIiEEEEJiiEEEvT0_iT1_T2_DpNS2_16aligned_base_ptrIT3_EEE3bar;
$L__BB8_4:
	mov.b32 	%r157, 0;
	// begin inline asm
	{
	 .reg .pred P_OUT; 
	mbarrier.try_wait.parity.shared::cta.b64  P_OUT, [%r156], %r157;                                // 7a. 
	selp.b32 %r155, 1, 0, P_OUT; 
}
	// end inline asm
	setp.eq.s32 	%p21, %r155, 0;
	@%p21 bra 	$L__BB8_4;
	bra.uni 	$L__BB8_26;
$L__BB8_5:
	cvt.s64.s32 	%rd4, %r1;
	cvt.s64.s32 	%rd5, %r4;
	shl.b32 	%r77, %r6, 2;
	cvt.s64.s32 	%rd69, %r77;
	shr.u64 	%rd6, %rd69, 2;
	mov.u32 	%r8, %ntid.x;
	mov.u32 	%r9, %ntid.y;
	mul.lo.s32 	%r78, %r8, %r9;
	mov.u32 	%r10, %ntid.z;
	mul.lo.s32 	%r11, %r78, %r10;
	mov.u32 	%r79, %tid.x;
	mov.u32 	%r80, %tid.y;
	mov.u32 	%r81, %tid.z;
	mad.lo.s32 	%r82, %r81, %r9, %r80;
	mad.lo.s32 	%r83, %r82, %r8, %r79;
	cvt.u64.u32 	%rd140, %r83;
	setp.le.u64 	%p4, %rd6, %rd140;
	@%p4 bra 	$L__BB8_15;
	cvt.u32.u64 	%r84, %rd140;
	cvt.u64.u32 	%rd8, %r11;
	add.s32 	%r85, %r84, %r11;
	cvt.u64.u32 	%rd70, %r85;
	max.u64 	%rd71, %rd6, %rd70;
	setp.gt.u64 	%p5, %rd6, %rd70;
	selp.u64 	%rd9, 1, 0, %p5;
	add.s64 	%rd72, %rd9, %rd70;
	sub.s64 	%rd10, %rd71, %rd72;
	and.b64  	%rd73, %rd10, -4294967296;
	setp.ne.s64 	%p6, %rd73, 0;
	@%p6 bra 	$L__BB8_8;
	cvt.u32.u64 	%r86, %rd8;
	cvt.u32.u64 	%r87, %rd10;
	div.u32 	%r88, %r87, %r86;
	cvt.u64.u32 	%rd129, %r88;
	bra.uni 	$L__BB8_9;
$L__BB8_8:
	div.u64 	%rd129, %rd10, %rd8;
$L__BB8_9:
	add.s64 	%rd14, %rd129, %rd9;
	and.b64  	%rd74, %rd14, 3;
	setp.eq.s64 	%p7, %rd74, 3;
	mov.u64 	%rd133, %rd140;
	@%p7 bra 	$L__BB8_12;
	shl.b64 	%rd75, %rd140, 2;
	shl.b64 	%rd76, %rd5, 2;
	add.s64 	%rd77, %rd75, %rd76;
	add.s64 	%rd78, %rd77, %rd4;
	add.s64 	%rd131, %rd64, %rd78;
	mov.u32 	%r90, _ZN3cub18CUB_300001_SM_10006detail9transform4smemE;
	add.s32 	%r91, %r1, %r90;
	shl.b32 	%r92, %r84, 2;
	add.s32 	%r176, %r91, %r92;
	mul.lo.s32 	%r93, %r10, %r9;
	mul.lo.s32 	%r94, %r93, %r8;
	shl.b32 	%r13, %r94, 2;
	add.s64 	%rd79, %rd14, 1;
	and.b64  	%rd80, %rd79, 3;
	neg.s64 	%rd130, %rd80;
	mov.u64 	%rd133, %rd140;
$L__BB8_11:
	.pragma "nounroll";
	// begin inline asm
	cp.async.ca.shared.global [%r176], [%rd131], 4, 4;
	// end inline asm
	add.s64 	%rd133, %rd133, %rd8;
	shl.b64 	%rd82, %rd8, 2;
	add.s64 	%rd131, %rd131, %rd82;
	add.s32 	%r176, %r176, %r13;
	add.s64 	%rd130, %rd130, 1;
	setp.ne.s64 	%p8, %rd130, 0;
	@%p8 bra 	$L__BB8_11;
$L__BB8_12:
	setp.lt.u64 	%p9, %rd14, 3;
	@%p9 bra 	$L__BB8_15;
	shl.b64 	%rd24, %rd8, 2;
	shl.b64 	%rd83, %rd133, 2;
	shl.b64 	%rd84, %rd5, 2;
	add.s64 	%rd25, %rd83, %rd84;
	shl.b64 	%rd85, %rd8, 3;
	add.s64 	%rd26, %rd25, %rd85;
	add.s64 	%rd86, %rd133, %rd5;
	shl.b64 	%rd87, %rd86, 2;
	mad.lo.s64 	%rd27, %rd8, 12, %rd87;
	cvt.u32.u64 	%r96, %rd65;
	mov.u32 	%r97, _ZN3cub18CUB_300001_SM_10006detail9transform4smemE;
	add.s32 	%r98, %r96, %r97;
	mul.lo.s32 	%r99, %r10, %r9;
	mul.lo.s32 	%r100, %r99, %r8;
	shl.b32 	%r101, %r100, 2;
	cvt.u32.u64 	%r102, %rd133;
	shl.b32 	%r103, %r102, 2;
	add.s32 	%r177, %r98, %r103;
	add.s32 	%r180, %r177, %r101;
	shl.b32 	%r104, %r100, 3;
	add.s32 	%r179, %r177, %r104;
	mad.lo.s32 	%r178, %r100, 12, %r177;
	cvt.s64.s32 	%rd88, %rd65;
	add.s64 	%rd134, %rd64, %rd88;
$L__BB8_14:
	add.s64 	%rd89, %rd134, %rd25;
	// begin inline asm
	cp.async.ca.shared.global [%r177], [%rd89], 4, 4;
	// end inline asm
	add.s64 	%rd93, %rd25, %rd24;
	add.s64 	%rd90, %rd134, %rd93;
	// begin inline asm
	cp.async.ca.shared.global [%r180], [%rd90], 4, 4;
	// end inline asm
	add.s64 	%rd91, %rd134, %rd26;
	// begin inline asm
	cp.async.ca.shared.global [%r179], [%rd91], 4, 4;
	// end inline asm
	add.s64 	%rd92, %rd134, %rd27;
	// begin inline asm
	cp.async.ca.shared.global [%r178], [%rd92], 4, 4;
	// end inline asm
	add.s64 	%rd133, %rd133, %rd24;
	mul.wide.u32 	%rd94, %r11, 16;
	add.s64 	%rd134, %rd134, %rd94;
	mul.lo.s32 	%r109, %r10, %r9;
	mul.lo.s32 	%r110, %r109, %r8;
	shl.b32 	%r111, %r110, 4;
	add.s32 	%r180, %r180, %r111;
	add.s32 	%r179, %r179, %r111;
	add.s32 	%r178, %r178, %r111;
	add.s32 	%r177, %r177, %r111;
	setp.lt.u64 	%p10, %rd133, %rd6;
	@%p10 bra 	$L__BB8_14;
$L__BB8_15:
	setp.le.u64 	%p11, %rd6, %rd140;
	// begin inline asm
	cp.async.commit_group;
	// end inline asm
	cvt.s64.s32 	%rd33, %r2;
	@%p11 bra 	$L__BB8_25;
	cvt.u32.u64 	%r112, %rd140;
	cvt.u64.u32 	%rd34, %r11;
	add.s32 	%r113, %r112, %r11;
	cvt.u64.u32 	%rd95, %r113;
	max.u64 	%rd96, %rd6, %rd95;
	setp.gt.u64 	%p12, %rd6, %rd95;
	selp.u64 	%rd35, 1, 0, %p12;
	add.s64 	%rd97, %rd35, %rd95;
	sub.s64 	%rd36, %rd96, %rd97;
	and.b64  	%rd98, %rd36, -4294967296;
	setp.ne.s64 	%p13, %rd98, 0;
	@%p13 bra 	$L__BB8_18;
	cvt.u32.u64 	%r114, %rd34;
	cvt.u32.u64 	%r115, %rd36;
	div.u32 	%r116, %r115, %r114;
	cvt.u64.u32 	%rd136, %r116;
	bra.uni 	$L__BB8_19;
$L__BB8_18:
	div.u64 	%rd136, %rd36, %rd34;
$L__BB8_19:
	add.s64 	%rd40, %rd136, %rd35;
	and.b64  	%rd99, %rd40, 3;
	setp.eq.s64 	%p14, %rd99, 3;
	@%p14 bra 	$L__BB8_22;
	shl.b64 	%rd100, %rd140, 2;
	shl.b64 	%rd101, %rd5, 2;
	add.s64 	%rd102, %rd100, %rd101;
	add.s64 	%rd103, %rd102, %rd33;
	add.s64 	%rd138, %rd66, %rd103;
	shl.b64 	%rd42, %rd34, 2;
	mov.u32 	%r118, _ZN3cub18CUB_300001_SM_10006detail9transform4smemE;
	add.s32 	%r119, %r2, %r118;
	add.s32 	%r120, %r119, %r7;
	shl.b32 	%r121, %r112, 2;
	add.s32 	%r181, %r120, %r121;
	mul.lo.s32 	%r122, %r10, %r9;
	mul.lo.s32 	%r123, %r122, %r8;
	shl.b32 	%r29, %r123, 2;
	add.s64 	%rd104, %rd40, 1;
	and.b64  	%rd105, %rd104, 3;
	neg.s64 	%rd137, %rd105;
$L__BB8_21:
	.pragma "nounroll";
	add.s32 	%r124, %r181, 128;
	// begin inline asm
	cp.async.ca.shared.global [%r124], [%rd138], 4, 4;
	// end inline asm
	add.s64 	%rd140, %rd140, %rd34;
	add.s64 	%rd138, %rd138, %rd42;
	add.s32 	%r181, %r181, %r29;
	add.s64 	%rd137, %rd137, 1;
	setp.ne.s64 	%p15, %rd137, 0;
	@%p15 bra 	$L__BB8_21;
$L__BB8_22:
	setp.lt.u64 	%p16, %rd40, 3;
	@%p16 bra 	$L__BB8_25;
	shl.b64 	%rd51, %rd34, 2;
	shl.b64 	%rd107, %rd140, 2;
	shl.b64 	%rd108, %rd5, 2;
	add.s64 	%rd52, %rd107, %rd108;
	add.s64 	%rd53, %rd52, %rd51;
	shl.b64 	%rd54, %rd34, 4;
	shl.b64 	%rd109, %rd34, 3;
	add.s64 	%rd55, %rd52, %rd109;
	add.s64 	%rd110, %rd140, %rd5;
	shl.b64 	%rd111, %rd110, 2;
	mad.lo.s64 	%rd56, %rd34, 12, %rd111;
	mov.u32 	%r125, _ZN3cub18CUB_300001_SM_10006detail9transform4smemE;
	add.s32 	%r126, %r2, %r125;
	mul.lo.s32 	%r127, %r10, %r9;
	mul.lo.s32 	%r128, %r127, %r8;
	shl.b32 	%r129, %r128, 2;
	cvt.u32.u64 	%r130, %rd140;
	shl.b32 	%r131, %r130, 2;
	add.s32 	%r132, %r126, %r7;
	add.s32 	%r182, %r132, %r131;
	add.s32 	%r185, %r182, %r129;
	shl.b32 	%r33, %r128, 4;
	shl.b32 	%r133, %r128, 3;
	add.s32 	%r184, %r182, %r133;
	mad.lo.s32 	%r183, %r128, 12, %r182;
	add.s64 	%rd141, %rd66, %rd33;
$L__BB8_24:
	add.s64 	%rd113, %rd141, %rd52;
	add.s32 	%r134, %r182, 128;
	// begin inline asm
	cp.async.ca.shared.global [%r134], [%rd113], 4, 4;
	// end inline asm
	add.s64 	%rd114, %rd141, %rd53;
	add.s32 	%r135, %r185, 128;
	// begin inline asm
	cp.async.ca.shared.global [%r135], [%rd114], 4, 4;
	// end inline asm
	add.s64 	%rd115, %rd141, %rd55;
	add.s32 	%r136, %r184, 128;
	// begin inline asm
	cp.async.ca.shared.global [%r136], [%rd115], 4, 4;
	// end inline asm
	add.s64 	%rd116, %rd141, %rd56;
	add.s32 	%r137, %r183, 128;
	// begin inline asm
	cp.async.ca.shared.global [%r137], [%rd116], 4, 4;
	// end inline asm
	add.s64 	%rd140, %rd140, %rd51;
	add.s64 	%rd141, %rd141, %rd54;
	add.s32 	%r185, %r185, %r33;
	add.s32 	%r184, %r184, %r33;
	add.s32 	%r183, %r183, %r33;
	add.s32 	%r182, %r182, %r33;
	setp.lt.u64 	%p17, %rd140, %rd6;
	@%p17 bra 	$L__BB8_24;
$L__BB8_25:
	// begin inline asm
	cp.async.commit_group;
	// end inline asm
	// begin inline asm
	cp.async.wait_group 0;
	// end inline asm
	barrier.sync 	0;
$L__BB8_26:
	cvt.u32.u64 	%r45, %rd65;
	setp.gt.s32 	%p22, %r3, %r5;
	@%p22 bra 	$L__BB8_30;
	setp.lt.s32 	%p23, %r70, 1;
	@%p23 bra 	$L__BB8_35;
	mov.u32 	%r186, %tid.x;
	neg.s32 	%r189, %r70;
	add.s32 	%r158, %r2, %r7;
	shl.b32 	%r159, %r186, 2;
	add.s32 	%r160, %r158, %r159;
	mov.u32 	%r161, _ZN3cub18CUB_300001_SM_10006detail9transform4smemE;
	add.s32 	%r162, %r160, %r161;
	add.s32 	%r188, %r162, 128;
	add.s32 	%r163, %r45, %r159;
	add.s32 	%r187, %r161, %r163;
	mul.wide.s32 	%rd123, %r4, 4;
	add.s64 	%rd62, %rd1, %rd123;
$L__BB8_29:
	.pragma "nounroll";
	mul.wide.s32 	%rd124, %r186, 4;
	add.s64 	%rd125, %rd62, %rd124;
	ld.shared.u32 	%r164, [%r187];
	ld.shared.u32 	%r165, [%r188];
	sub.s32 	%r166, %r164, %r165;
	st.global.u32 	[%rd125], %r166;
	add.s32 	%r189, %r189, 1;
	setp.eq.s32 	%p24, %r189, 0;
	add.s32 	%r188, %r188, 512;
	add.s32 	%r187, %r187, 512;
	add.s32 	%r186, %r186, 128;
	@%p24 bra 	$L__BB8_35;
	bra.uni 	$L__BB8_29;
$L__BB8_30:
	setp.lt.s32 	%p25, %r70, 1;
	@%p25 bra 	$L__BB8_35;
	mov.u32 	%r190, %tid.x;
	neg.s32 	%r193, %r70;
	add.s32 	%r167, %r2, %r7;
	shl.b32 	%r168, %r190, 2;
	add.s32 	%r169, %r167, %r168;
	mov.u32 	%r170, _ZN3cub18CUB_300001_SM_10006detail9transform4smemE;
	add.s32 	%r171, %r169, %r170;
	add.s32 	%r192, %r171, 128;
	add.s32 	%r172, %r45, %r168;
	add.s32 	%r191, %r170, %r172;
	mul.wide.s32 	%rd126, %r4, 4;
	add.s64 	%rd63, %rd1, %rd126;
$L__BB8_32:
	.pragma "nounroll";
	setp.ge.s32 	%p26, %r190, %r6;
	@%p26 bra 	$L__BB8_34;
	ld.shared.u32 	%r173, [%r191];
	ld.shared.u32 	%r174, [%r192];
	sub.s32 	%r175, %r173, %r174;
	mul.wide.s32 	%rd127, %r190, 4;
	add.s64 	%rd128, %rd63, %rd127;
	st.global.u32 	[%rd128], %r175;
$L__BB8_34:
	add.s32 	%r193, %r193, 1;
	setp.ne.s32 	%p27, %r193, 0;
	add.s32 	%r192, %r192, 512;
	add.s32 	%r191, %r191, 512;
	add.s32 	%r190, %r190, 128;
	@%p27 bra 	$L__BB8_32;
$L__BB8_35:
	ret;

}
	// .globl	_ZN3cub18CUB_300001_SM_10006detail9transform16transform_kernelINS2_10policy_hubILb0EN4cuda3std3__45tupleIJN6thrust24THRUST_300001_SM_1000_NS6detail15normal_iteratorINSA_10device_ptrIiEEEESF_EEEE10policy1000ElNS7_5minusIiEESF_JPiSL_EEEvT0_iT1_T2_DpNS2_10kernel_argIT3_EE
.visible .entry _ZN3cub18CUB_300001_SM_10006detail9transform16transform_kernelINS2_10policy_hubILb0EN4cuda3std3__45tupleIJN6thrust24THRUST_300001_SM_1000_NS6detail15normal_iteratorINSA_10device_ptrIiEEEESF_EEEE10policy1000ElNS7_5minusIiEESF_JPiSL_EEEvT0_iT1_T2_DpNS2_10kernel_argIT3_EE(
	.param .u64 _ZN3cub18CUB_300001_SM_10006detail9transform16transform_kernelINS2_10policy_hubILb0EN4cuda3std3__45tupleIJN6thrust24THRUST_300001_SM_1000_NS6detail15normal_iteratorINSA_10device_ptrIiEEEESF_EEEE10policy1000ElNS7_5minusIiEESF_JPiSL_EEEvT0_iT1_T2_DpNS2_10kernel_argIT3_EE_param_0,
	.param .u32 _ZN3cub18CUB_300001_SM_10006detail9transform16transform_kernelINS2_10policy_hubILb0EN4cuda3std3__45tupleIJN6thrust24THRUST_300001_SM_1000_NS6detail15normal_iteratorINSA_10device_ptrIiEEEESF_EEEE10policy1000ElNS7_5minusIiEESF_JPiSL_EEEvT0_iT1_T2_DpNS2_10kernel_argIT3_EE_param_1,
	.param .align 1 .b8 _ZN3cub18CUB_300001_SM_10006detail9transform16transform_kernelINS2_10policy_hubILb0EN4cuda3std3__45tupleIJN6thrust24THRUST_300001_SM_1000_NS6detail15normal_iteratorINSA_10device_ptrIiEEEESF_EEEE10policy1000ElNS7_5minusIiEESF_JPiSL_EEEvT0_iT1_T2_DpNS2_10kernel_argIT3_EE_param_2[1],
	.param .align 8 .b8 _ZN3cub18CUB_300001_SM_10006detail9transform16transform_kernelINS2_10policy_hubILb0EN4cuda3std3__45tupleIJN6thrust24THRUST_300001_SM_1000_NS6detail15normal_iteratorINSA_10device_ptrIiEEEESF_EEEE10policy1000ElNS7_5minusIiEESF_JPiSL_EEEvT0_iT1_T2_DpNS2_10kernel_argIT3_EE_param_3[8],
	.param .align 8 .b8 _ZN3cub18CUB_300001_SM_10006detail9transform16transform_kernelINS2_10policy_hubILb0EN4cuda3std3__45tupleIJN6thrust24THRUST_300001_SM_1000_NS6detail15normal_iteratorINSA_10device_ptrIiEEEESF_EEEE10policy1000ElNS7_5minusIiEESF_JPiSL_EEEvT0_iT1_T2_DpNS2_10kernel_argIT3_EE_param_4[16],
	.param .align 8 .b8 _ZN3cub18CUB_300001_SM_10006detail9transform16transform_kernelINS2_10policy_hubILb0EN4cuda3std3__45tupleIJN6thrust24THRUST_300001_SM_1000_NS6detail15normal_iteratorINSA_10device_ptrIiEEEESF_EEEE10policy1000ElNS7_5minusIiEESF_JPiSL_EEEvT0_iT1_T2_DpNS2_10kernel_argIT3_EE_param_5[16]
)
.maxntid 128
{
	.reg .pred 	%p<28>;
	.reg .b32 	%r<187>;
	.reg .b64 	%rd<147>;
	// demoted variable
	.shared .align 8 .u64 _ZZN3cub18CUB_300001_SM_10006detail9transform23transform_kernel_ublkcpINS2_19async_copy_policy_tILi128EEElN4cuda3std3__45minusIiEEN6thrust24THRUST_300001_SM_1000_NS6detail15normal_iteratorINSC_10device_ptrIiEEEEJiiEEEvT0_iT1_T2_DpNS2_16aligned_base_ptrIT3_EEE3bar;
	ld.param.u64 	%rd68, [_ZN3cub18CUB_300001_SM_10006detail9transform16transform_kernelINS2_10policy_hubILb0EN4cuda3std3__45tupleIJN6thrust24THRUST_300001_SM_1000_NS6detail15normal_iteratorINSA_10device_ptrIiEEEESF_EEEE10policy1000ElNS7_5minusIiEESF_JPiSL_EEEvT0_iT1_T2_DpNS2_10kernel_argIT3_EE_param_5];
	ld.param.u64 	%rd66, [_ZN3cub18CUB_300001_SM_10006detail9transform16transform_kernelINS2_10policy_hubILb0EN4cuda3std3__45tupleIJN6thrust24THRUST_300001_SM_1000_NS6detail15normal_iteratorINSA_10device_ptrIiEEEESF_EEEE10policy1000ElNS7_5minusIiEESF_JPiSL_EEEvT0_iT1_T2_DpNS2_10kernel_argIT3_EE_param_4];
	ld.param.u64 	%rd70, [_ZN3cub18CUB_300001_SM_10006detail9transform16transform_kernelINS2_10policy_hubILb0EN4cuda3std3__45tupleIJN6thrust24THRUST_300001_SM_1000_NS6detail15normal_iteratorINSA_10device_ptrIiEEEESF_EEEE10policy1000ElNS7_5minusIiEESF_JPiSL_EEEvT0_iT1_T2_DpNS2_10kernel_argIT3_EE_param_0];
	ld.param.u64 	%rd69, [_ZN3cub18CUB_300001_SM_10006detail9transform16transform_kernelINS2_10policy_hubILb0EN4cuda3std3__45tupleIJN6thrust24THRUST_300001_SM_1000_NS6detail15normal_iteratorINSA_10device_ptrIiEEEESF_EEEE10policy1000ElNS7_5minusIiEESF_JPiSL_EEEvT0_iT1_T2_DpNS2_10kernel_argIT3_EE_param_5+8];
	ld.param.u64 	%rd67, [_ZN3cub18CUB_300001_SM_10006detail9transform16transform_kernelINS2_10policy_hubILb0EN4cuda3std3__45tupleIJN6thrust24THRUST_300001_SM_1000_NS6detail15normal_iteratorINSA_10device_ptrIiEEEESF_EEEE10policy1000ElNS7_5minusIiEESF_JPiSL_EEEvT0_iT1_T2_DpNS2_10kernel_argIT3_EE_param_4+8];
	ld.param.u64 	%rd71, [_ZN3cub18CUB_300001_SM_10006detail9transform16transform_kernelINS2_10policy_hubILb0EN4cuda3std3__45tupleIJN6thrust24THRUST_300001_SM_1000_NS6detail15normal_iteratorINSA_10device_ptrIiEEEESF_EEEE10policy1000ElNS7_5minusIiEESF_JPiSL_EEEvT0_iT1_T2_DpNS2_10kernel_argIT3_EE_param_3];
	ld.param.u32 	%r68, [_ZN3cub18CUB_300001_SM_10006detail9transform16transform_kernelINS2_10policy_hubILb0EN4cuda3std3__45tupleIJN6thrust24THRUST_300001_SM_1000_NS6detail15normal_iteratorINSA_10device_ptrIiEEEESF_EEEE10policy1000ElNS7_5minusIiEESF_JPiSL_EEEvT0_iT1_T2_DpNS2_10kernel_argIT3_EE_param_1];
	cvta.to.global.u64 	%rd1, %rd71;
	cvt.u32.u64 	%r1, %rd67;
	cvt.u32.u64 	%r2, %rd69;
	shl.b32 	%r3, %r68, 7;
	mov.u32 	%r69, %ctaid.x;
	cvt.u64.u32 	%rd72, %r69;
	cvt.s64.s32 	%rd73, %r3;
	mul.lo.s64 	%rd4, %rd73, %rd72;
	sub.s64 	%rd74, %rd70, %rd4;
	min.s64 	%rd75, %rd74, %rd73;
	cvt.u32.u64 	%r4, %rd75;
	setp.eq.s32 	%p1, %r69, 0;
	add.s32 	%r71, %r69, 2;
	mov.u32 	%r72, %nctaid.x;
	setp.ge.u32 	%p2, %r71, %r72;
	shl.b32 	%r5, %r68, 9;
	or.pred  	%p3, %p1, %p2;
	@%p3 bra 	$L__BB9_5;
	mov.b32 	%r132, -1;
	// begin inline asm
	{
	 .reg .pred P_OUT; 
	elect.sync _|P_OUT, %r132;
	selp.b32 %r131, 1, 0, P_OUT; 
}
	// end inline asm
	mov.u32 	%r133, %tid.x;
	setp.gt.u32 	%p18, %r133, 31;
	setp.eq.s32 	%p19, %r131, 0;
	or.pred  	%p20, %p18, %p19;
	@%p20 bra 	$L__BB9_3;
	mov.u32 	%r134, _ZZN3cub18CUB_300001_SM_10006detail9transform23transform_kernel_ublkcpINS2_19async_copy_policy_tILi128EEElN4cuda3std3__45minusIiEEN6thrust24THRUST_300001_SM_1000_NS6detail15normal_iteratorINSC_10device_ptrIiEEEEJiiEEEvT0_iT1_T2_DpNS2_16aligned_base_ptrIT3_EEE3bar;
	mov.b32 	%r135, 1;
	// begin inline asm
	mbarrier.init.shared.b64 [%r134], %r135;
	// end inline asm
	// begin inline asm
	fence.proxy.async.shared::cta; // 6.
	// end inline asm
	shl.b64 	%rd124, %rd4, 2;
	add.s32 	%r144, %r5, 15;
	add.s32 	%r145, %r144, %r1;
	and.b32  	%r137, %r145, -16;
	cvta.to.global.u64 	%rd125, %rd66;
	add.s64 	%rd121, %rd125, %rd124;
	mov.u32 	%r136, _ZN3cub18CUB_300001_SM_10006detail9transform4smemE;
	// begin inline asm
	cp.async.bulk.shared::cluster.global.mbarrier::complete_tx::bytes [%r136], [%rd121], %r137, [%r134];
	// end inline asm
	add.s32 	%r146, %r144, %r2;
	and.b32  	%r140, %r146, -16;
	add.s32 	%r147, %r136, %r5;
	add.s32 	%r139, %r147, 128;
	cvta.to.global.u64 	%rd126, %rd68;
	add.s64 	%rd122, %rd126, %rd124;
	// begin inline asm
	cp.async.bulk.shared::cluster.global.mbarrier::complete_tx::bytes [%r139], [%rd122], %r140, [%r134];
	// end inline asm
	add.s32 	%r143, %r140, %r137;
	// begin inline asm
	mbarrier.arrive.expect_tx.release.cta.shared::cta.b64 %rd123, [%r134], %r143; // 8. 
	// end inline asm
$L__BB9_3:
	bar.sync 	0;
	mov.u32 	%r149, _ZZN3cub18CUB_300001_SM_10006detail9transform23transform_kernel_ublkcpINS2_19async_copy_policy_tILi128EEElN4cuda3std3__45minusIiEEN6thrust24THRUST_300001_SM_1000_NS6detail15normal_iteratorINSC_10device_ptrIiEEEEJiiEEEvT0_iT1_T2_DpNS2_16aligned_base_ptrIT3_EEE3bar;
$L__BB9_4:
	mov.b32 	%r150, 0;
	// begin inline asm
	{
	 .reg .pred P_OUT; 
	mbarrier.try_wait.parity.shared::cta.b64  P_OUT, [%r149], %r150;                                // 7a. 
	selp.b32 %r148, 1, 0, P_OUT; 
}
	// end inline asm
	setp.eq.s32 	%p21, %r148, 0;
	@%p21 bra 	$L__BB9_4;
	bra.uni 	$L__BB9_26;
$L__BB9_5:
	cvt.s64.s32 	%rd5, %r1;
	shl.b32 	%r74, %r4, 2;
	cvt.s64.s32 	%rd76, %r74;
	shr.u64 	%rd6, %rd76, 2;
	mov.u32 	%r6, %ntid.x;
	mov.u32 	%r7, %ntid.y;
	mul.lo.s32 	%r75, %r6, %r7;
	mov.u32 	%r8, %ntid.z;
	mul.lo.s32 	%r9, %r75, %r8;
	mov.u32 	%r76, %tid.x;
	mov.u32 	%r77, %tid.y;
	mov.u32 	%r78, %tid.z;
	mad.lo.s32 	%r79, %r78, %r7, %r77;
	mad.lo.s32 	%r80, %r79, %r6, %r76;
	cvt.u64.u32 	%rd144, %r80;
	setp.le.u64 	%p4, %rd6, %rd144;
	@%p4 bra 	$L__BB9_15;
	cvt.u32.u64 	%r81, %rd144;
	cvt.u64.u32 	%rd8, %r9;
	add.s32 	%r82, %r81, %r9;
	cvt.u64.u32 	%rd77, %r82;
	max.u64 	%rd78, %rd6, %rd77;
	setp.gt.u64 	%p5, %rd6, %rd77;
	selp.u64 	%rd9, 1, 0, %p5;
	add.s64 	%rd79, %rd9, %rd77;
	sub.s64 	%rd10, %rd78, %rd79;
	and.b64  	%rd80, %rd10, -4294967296;
	setp.ne.s64 	%p6, %rd80, 0;
	@%p6 bra 	$L__BB9_8;
	cvt.u32.u64 	%r83, %rd8;
	cvt.u32.u64 	%r84, %rd10;
	div.u32 	%r85, %r84, %r83;
	cvt.u64.u32 	%rd133, %r85;
	bra.uni 	$L__BB9_9;
$L__BB9_8:
	div.u64 	%rd133, %rd10, %rd8;
$L__BB9_9:
	add.s64 	%rd14, %rd133, %rd9;
	and.b64  	%rd81, %rd14, 3;
	setp.eq.s64 	%p7, %rd81, 3;
	mov.u64 	%rd137, %rd144;
	@%p7 bra 	$L__BB9_12;
	shl.b64 	%rd82, %rd4, 2;
	shl.b64 	%rd83, %rd144, 2;
	add.s64 	%rd84, %rd82, %rd83;
	add.s64 	%rd85, %rd84, %rd5;
	add.s64 	%rd135, %rd66, %rd85;
	shl.b64 	%rd16, %rd8, 2;
	mov.u32 	%r87, _ZN3cub18CUB_300001_SM_10006detail9transform4smemE;
	add.s32 	%r88, %r1, %r87;
	shl.b32 	%r89, %r81, 2;
	add.s32 	%r169, %r88, %r89;
	mul.lo.s32 	%r90, %r8, %r7;
	mul.lo.s32 	%r91, %r90, %r6;
	shl.b32 	%r11, %r91, 2;
	add.s64 	%rd86, %rd14, 1;
	and.b64  	%rd87, %rd86, 3;
	neg.s64 	%rd134, %rd87;
	mov.u64 	%rd137, %rd144;
$L__BB9_11:
	.pragma "nounroll";
	// begin inline asm
	cp.async.ca.shared.global [%r169], [%rd135], 4, 4;
	// end inline asm
	add.s64 	%rd137, %rd137, %rd8;
	add.s64 	%rd135, %rd135, %rd16;
	add.s32 	%r169, %r169, %r11;
	add.s64 	%rd134, %rd134, 1;
	setp.ne.s64 	%p8, %rd134, 0;
	@%p8 bra 	$L__BB9_11;
$L__BB9_12:
	setp.lt.u64 	%p9, %rd14, 3;
	@%p9 bra 	$L__BB9_15;
	shl.b64 	%rd25, %rd8, 2;
	shl.b64 	%rd89, %rd4, 2;
	shl.b64 	%rd90, %rd137, 2;
	add.s64 	%rd26, %rd89, %rd90;
	shl.b64 	%rd27, %rd8, 4;
	shl.b64 	%rd91, %rd8, 3;
	add.s64 	%rd28, %rd26, %rd91;
	add.s64 	%rd92, %rd137, %rd4;
	shl.b64 	%rd93, %rd92, 2;
	mad.lo.s64 	%rd29, %rd8, 12, %rd93;
	mov.u32 	%r93, _ZN3cub18CUB_300001_SM_10006detail9transform4smemE;
	add.s32 	%r94, %r1, %r93;
	mul.lo.s32 	%r95, %r8, %r7;
	mul.lo.s32 	%r96, %r95, %r6;
	shl.b32 	%r97, %r96, 2;
	cvt.u32.u64 	%r98, %rd137;
	shl.b32 	%r99, %r98, 2;
	add.s32 	%r170, %r94, %r99;
	add.s32 	%r173, %r170, %r97;
	shl.b32 	%r15, %r96, 4;
	shl.b32 	%r100, %r96, 3;
	add.s32 	%r172, %r170, %r100;
	mad.lo.s32 	%r171, %r96, 12, %r170;
	cvt.s64.s32 	%rd94, %r1;
	add.s64 	%rd138, %rd66, %rd94;
$L__BB9_14:
	add.s64 	%rd95, %rd138, %rd26;
	// begin inline asm
	cp.async.ca.shared.global [%r170], [%rd95], 4, 4;
	// end inline asm
	add.s64 	%rd99, %rd26, %rd25;
	add.s64 	%rd96, %rd138, %rd99;
	// begin inline asm
	cp.async.ca.shared.global [%r173], [%rd96], 4, 4;
	// end inline asm
	add.s64 	%rd97, %rd138, %rd28;
	// begin inline asm
	cp.async.ca.shared.global [%r172], [%rd97], 4, 4;
	// end inline asm
	add.s64 	%rd98, %rd138, %rd29;
	// begin inline asm
	cp.async.ca.shared.global [%r171], [%rd98], 4, 4;
	// end inline asm
	add.s64 	%rd137, %rd137, %rd25;
	add.s64 	%rd138, %rd138, %rd27;
	add.s32 	%r173, %r173, %r15;
	add.s32 	%r172, %r172, %r15;
	add.s32 	%r171, %r171, %r15;
	add.s32 	%r170, %r170, %r15;
	setp.lt.u64 	%p10, %rd137, %rd6;
	@%p10 bra 	$L__BB9_14;
$L__BB9_15:
	setp.le.u64 	%p11, %rd6, %rd144;
	// begin inline asm
	cp.async.commit_group;
	// end inline asm
	cvt.s64.s32 	%rd35, %r2;
	@%p11 bra 	$L__BB9_25;
	cvt.u32.u64 	%r105, %rd144;
	cvt.u64.u32 	%rd36, %r9;
	add.s32 	%r106, %r105, %r9;
	cvt.u64.u32 	%rd100, %r106;
	max.u64 	%rd101, %rd6, %rd100;
	setp.gt.u64 	%p12, %rd6, %rd100;
	selp.u64 	%rd37, 1, 0, %p12;
	add.s64 	%rd102, %rd37, %rd100;
	sub.s64 	%rd38, %rd101, %rd102;
	and.b64  	%rd103, %rd38, -4294967296;
	setp.ne.s64 	%p13, %rd103, 0;
	@%p13 bra 	$L__BB9_18;
	cvt.u32.u64 	%r107, %rd36;
	cvt.u32.u64 	%r108, %rd38;
	div.u32 	%r109, %r108, %r107;
	cvt.u64.u32 	%rd140, %r109;
	bra.uni 	$L__BB9_19;
$L__BB9_18:
	div.u64 	%rd140, %rd38, %rd36;
$L__BB9_19:
	add.s64 	%rd42, %rd140, %rd37;
	and.b64  	%rd104, %rd42, 3;
	setp.eq.s64 	%p14, %rd104, 3;
	@%p14 bra 	$L__BB9_22;
	shl.b64 	%rd105, %rd4, 2;
	shl.b64 	%rd106, %rd144, 2;
	add.s64 	%rd107, %rd105, %rd106;
	add.s64 	%rd108, %rd107, %rd35;
	add.s64 	%rd142, %rd68, %rd108;
	shl.b64 	%rd44, %rd36, 2;
	mov.u32 	%r111, _ZN3cub18CUB_300001_SM_10006detail9transform4smemE;
	add.s32 	%r112, %r2, %r111;
	add.s32 	%r113, %r112, %r5;
	shl.b32 	%r114, %r105, 2;
	add.s32 	%r174, %r113, %r114;
	mul.lo.s32 	%r115, %r8, %r7;
	mul.lo.s32 	%r116, %r115, %r6;
	shl.b32 	%r28, %r116, 2;
	add.s64 	%rd109, %rd42, 1;
	and.b64  	%rd110, %rd109, 3;
	neg.s64 	%rd141, %rd110;
$L__BB9_21:
	.pragma "nounroll";
	add.s32 	%r117, %r174, 128;
	// begin inline asm
	cp.async.ca.shared.global [%r117], [%rd142], 4, 4;
	// end inline asm
	add.s64 	%rd144, %rd144, %rd36;
	add.s64 	%rd142, %rd142, %rd44;
	add.s32 	%r174, %r174, %r28;
	add.s64 	%rd141, %rd141, 1;
	setp.ne.s64 	%p15, %rd141, 0;
	@%p15 bra 	$L__BB9_21;
$L__BB9_22:
	setp.lt.u64 	%p16, %rd42, 3;
	@%p16 bra 	$L__BB9_25;
	shl.b64 	%rd53, %rd36, 2;
	shl.b64 	%rd112, %rd4, 2;
	shl.b64 	%rd113, %rd144, 2;
	add.s64 	%rd54, %rd112, %rd113;
	add.s64 	%rd55, %rd54, %rd53;
	shl.b64 	%rd56, %rd36, 4;
	shl.b64 	%rd114, %rd36, 3;
	add.s64 	%rd57, %rd54, %rd114;
	add.s64 	%rd115, %rd144, %rd4;
	shl.b64 	%rd116, %rd115, 2;
	mad.lo.s64 	%rd58, %rd36, 12, %rd116;
	mov.u32 	%r118, _ZN3cub18CUB_300001_SM_10006detail9transform4smemE;
	add.s32 	%r119, %r2, %r118;
	mul.lo.s32 	%r120, %r8, %r7;
	mul.lo.s32 	%r121, %r120, %r6;
	shl.b32 	%r122, %r121, 2;
	cvt.u32.u64 	%r123, %rd144;
	shl.b32 	%r124, %r123, 2;
	add.s32 	%r125, %r119, %r5;
	add.s32 	%r175, %r125, %r124;
	add.s32 	%r178, %r175, %r122;
	shl.b32 	%r32, %r121, 4;
	shl.b32 	%r126, %r121, 3;
	add.s32 	%r177, %r175, %r126;
	mad.lo.s32 	%r176, %r121, 12, %r175;
	add.s64 	%rd145, %rd68, %rd35;
$L__BB9_24:
	add.s64 	%rd117, %rd145, %rd54;
	add.s32 	%r127, %r175, 128;
	// begin inline asm
	cp.async.ca.shared.global [%r127], [%rd117], 4, 4;
	// end inline asm
	add.s64 	%rd118, %rd145, %rd55;
	add.s32 	%r128, %r178, 128;
	// begin inline asm
	cp.async.ca.shared.global [%r128], [%rd118], 4, 4;
	// end inline asm
	add.s64 	%rd119, %rd145, %rd57;
	add.s32 	%r129, %r177, 128;
	// begin inline asm
	cp.async.ca.shared.global [%r129], [%rd119], 4, 4;
	// end inline asm
	add.s64 	%rd120, %rd145, %rd58;
	add.s32 	%r130, %r176, 128;
	// begin inline asm
	cp.async.ca.shared.global [%r130], [%rd120], 4, 4;
	// end inline asm
	add.s64 	%rd144, %rd144, %rd53;
	add.s64 	%rd145, %rd145, %rd56;
	add.s32 	%r178, %r178, %r32;
	add.s32 	%r177, %r177, %r32;
	add.s32 	%r176, %r176, %r32;
	add.s32 	%r175, %r175, %r32;
	setp.lt.u64 	%p17, %rd144, %rd6;
	@%p17 bra 	$L__BB9_24;
$L__BB9_25:
	// begin inline asm
	cp.async.commit_group;
	// end inline asm
	// begin inline asm
	cp.async.wait_group 0;
	// end inline asm
	barrier.sync 	0;
$L__BB9_26:
	setp.eq.s32 	%p22, %r3, %r4;
	@%p22 bra 	$L__BB9_32;
	setp.lt.s32 	%p23, %r68, 1;
	@%p23 bra 	$L__BB9_35;
	mov.u32 	%r183, %tid.x;
	neg.s32 	%r186, %r68;
	add.s32 	%r151, %r2, %r5;
	shl.b32 	%r152, %r183, 2;
	add.s32 	%r153, %r151, %r152;
	mov.u32 	%r154, _ZN3cub18CUB_300001_SM_10006detail9transform4smemE;
	add.s32 	%r155, %r153, %r154;
	add.s32 	%r185, %r155, 128;
	add.s32 	%r156, %r1, %r152;
	add.s32 	%r184, %r154, %r156;
	shl.b64 	%rd127, %rd4, 2;
	add.s64 	%rd64, %rd1, %rd127;
$L__BB9_29:
	.pragma "nounroll";
	setp.ge.s32 	%p24, %r183, %r4;
	@%p24 bra 	$L__BB9_31;
	ld.shared.u32 	%r157, [%r184];
	ld.shared.u32 	%r158, [%r185];
	sub.s32 	%r159, %r157, %r158;
	mul.wide.s32 	%rd128, %r183, 4;
	add.s64 	%rd129, %rd64, %rd128;
	st.global.u32 	[%rd129], %r159;
$L__BB9_31:
	add.s32 	%r186, %r186, 1;
	setp.ne.s32 	%p25, %r186, 0;
	add.s32 	%r185, %r185, 512;
	add.s32 	%r184, %r184, 512;
	add.s32 	%r183, %r183, 128;
	@%p25 bra 	$L__BB9_29;
	bra.uni 	$L__BB9_35;
$L__BB9_32:
	setp.lt.s32 	%p26, %r68, 1;
	@%p26 bra 	$L__BB9_35;
	mov.u32 	%r179, %tid.x;
	neg.s32 	%r182, %r68;
	add.s32 	%r160, %r2, %r5;
	shl.b32 	%r161, %r179, 2;
	add.s32 	%r162, %r160, %r161;
	mov.u32 	%r163, _ZN3cub18CUB_300001_SM_10006detail9transform4smemE;
	add.s32 	%r164, %r162, %r163;
	add.s32 	%r181, %r164, 128;
	add.s32 	%r165, %r1, %r161;
	add.s32 	%r180, %r163, %r165;
	shl.b64 	%rd130, %rd4, 2;
	add.s64 	%rd65, %rd1, %rd130;
$L__BB9_34:
	.pragma "nounroll";
	mul.wide.s32 	%rd131, %r179, 4;
	add.s64 	%rd132, %rd65, %rd131;
	ld.shared.u32 	%r166, [%r180];
	ld.shared.u32 	%r167, [%r181];
	sub.s32 	%r168, %r166, %r167;
	st.global.u32 	[%rd132], %r168;
	add.s32 	%r182, %r182, 1;
	setp.eq.s32 	%p27, %r182, 0;
	add.s32 	%r181, %r181, 512;
	add.s32 	%r180, %r180, 512;
	add.s32 	%r179, %r179, 128;
	@%p27 bra 	$L__BB9_35;
	bra.uni 	$L__BB9_34;
$L__BB9_35:
	ret;

}
	// .globl	_ZN3cub18CUB_300001_SM_10006detail9transform16transform_kernelINS2_10policy_hubILb0EN4cuda3std3__45tupleIJN6thrust24THRUST_300001_SM_1000_NS6detail15normal_iteratorINSA_10device_ptrIiEEEESF_EEEE10policy1000EiNS7_10multipliesIiEESF_JPiSL_EEEvT0_iT1_T2_DpNS2_10kernel_argIT3_EE
.visible .entry _ZN3cub18CUB_300001_SM_10006detail9transform16transform_kernelINS2_10policy_hubILb0EN4cuda3std3__45tupleIJN6thrust24THRUST_300001_SM_1000_NS6detail15normal_iteratorINSA_10device_ptrIiEEEESF_EEEE10policy1000EiNS7_10multipliesIiEESF_JPiSL_EEEvT0_iT1_T2_DpNS2_10kernel_argIT3_EE(
	.param .u32 _ZN3cub18CUB_300001_SM_10006detail9transform16transform_kernelINS2_10policy_hubILb0EN4cuda3std3__45tupleIJN6thrust24THRUST_300001_SM_1000_NS6detail15normal_iteratorINSA_10device_ptrIiEEEESF_EEEE10policy1000EiNS7_10multipliesIiEESF_JPiSL_EEEvT0_iT1_T2_DpNS2_10kernel_argIT3_EE_param_0,
	.param .u32 _ZN3cub18CUB_300001_SM_10006detail9transform16transform_kernelINS2_10policy_hubILb0EN4cuda3std3__45tupleIJN6thrust24THRUST_300001_SM_1000_NS6detail15normal_iteratorINSA_10device_ptrIiEEEESF_EEEE10policy1000EiNS7_10multipliesIiEESF_JPiSL_EEEvT0_iT1_T2_DpNS2_10kernel_argIT3_EE_param_1,
	.param .align 1 .b8 _ZN3cub18CUB_300001_SM_10006detail9transform16transform_kernelINS2_10policy_hubILb0EN4cuda3std3__45tupleIJN6thrust24THRUST_300001_SM_1000_NS6detail15normal_iteratorINSA_10device_ptrIiEEEESF_EEEE10policy1000EiNS7_10multipliesIiEESF_JPiSL_EEEvT0_iT1_T2_DpNS2_10kernel_argIT3_EE_param_2[1],
	.param .align 8 .b8 _ZN3cub18CUB_300001_SM_10006detail9transform16transform_kernelINS2_10policy_hubILb0EN4cuda3std3__45tupleIJN6thrust24THRUST_300001_SM_1000_NS6detail15normal_iteratorINSA_10device_ptrIiEEEESF_EEEE10policy1000EiNS7_10multipliesIiEESF_JPiSL_EEEvT0_iT1_T2_DpNS2_10kernel_argIT3_EE_param_3[8],
	.param .align 8 .b8 _ZN3cub18CUB_300001_SM_10006detail9transform16transform_kernelINS2_10policy_hubILb0EN4cuda3std3__45tupleIJN6thrust24THRUST_300001_SM_1000_NS6detail15normal_iteratorINSA_10device_ptrIiEEEESF_EEEE10policy1000EiNS7_10multipliesIiEESF_JPiSL_EEEvT0_iT1_T2_DpNS2_10kernel_argIT3_EE_param_4[16],
	.param .align 8 .b8 _ZN3cub18CUB_300001_SM_10006detail9transform16transform_kernelINS2_10policy_hubILb0EN4cuda3std3__45tupleIJN6thrust24THRUST_300001_SM_1000_NS6detail15normal_iteratorINSA_10device_ptrIiEEEESF_EEEE10policy1000EiNS7_10multipliesIiEESF_JPiSL_EEEvT0_iT1_T2_DpNS2_10kernel_argIT3_EE_param_5[16]
)
.maxntid 128
{
	.reg .pred 	%p<28>;
	.reg .b32 	%r<194>;
	.reg .b64 	%rd<143>;
	// demoted variable
	.shared .align 8 .u64 _ZZN3cub18CUB_300001_SM_10006detail9transform23transform_kernel_ublkcpINS2_19async_copy_policy_tILi128EEEiN4cuda3std3__410multipliesIiEEN6thrust24THRUST_300001_SM_1000_NS6detail15normal_iteratorINSC_10device_ptrIiEEEEJiiEEEvT0_iT1_T2_DpNS2_16aligned_base_ptrIT3_EEE3bar;
	ld.param.u64 	%rd66, [_ZN3cub18CUB_300001_SM_10006detail9transform16transform_kernelINS2_10policy_hubILb0EN4cuda3std3__45tupleIJN6thrust24THRUST_300001_SM_1000_NS6detail15normal_iteratorINSA_10device_ptrIiEEEESF_EEEE10policy1000EiNS7_10multipliesIiEESF_JPiSL_EEEvT0_iT1_T2_DpNS2_10kernel_argIT3_EE_param_5];
	ld.param.u64 	%rd64, [_ZN3cub18CUB_300001_SM_10006detail9transform16transform_kernelINS2_10policy_hubILb0EN4cuda3std3__45tupleIJN6thrust24THRUST_300001_SM_1000_NS6detail15normal_iteratorINSA_10device_ptrIiEEEESF_EEEE10policy1000EiNS7_10multipliesIiEESF_JPiSL_EEEvT0_iT1_T2_DpNS2_10kernel_argIT3_EE_param_4];
	ld.param.u32 	%r71, [_ZN3cub18CUB_300001_SM_10006detail9transform16transform_kernelINS2_10policy_hubILb0EN4cuda3std3__45tupleIJN6thrust24THRUST_300001_SM_1000_NS6detail15normal_iteratorINSA_10device_ptrIiEEEESF_EEEE10policy1000EiNS7_10multipliesIiEESF_JPiSL_EEEvT0_iT1_T2_DpNS2_10kernel_argIT3_EE_param_0];
	ld.param.u64 	%rd67, [_ZN3cub18CUB_300001_SM_10006detail9transform16transform_kernelINS2_10policy_hubILb0EN4cuda3std3__45tupleIJN6thrust24THRUST_300001_SM_1000_NS6detail15normal_iteratorINSA_10device_ptrIiEEEESF_EEEE10policy1000EiNS7_10multipliesIiEESF_JPiSL_EEEvT0_iT1_T2_DpNS2_10kernel_argIT3_EE_param_5+8];
	ld.param.u64 	%rd65, [_ZN3cub18CUB_300001_SM_10006detail9transform16transform_kernelINS2_10policy_hubILb0EN4cuda3std3__45tupleIJN6thrust24THRUST_300001_SM_1000_NS6detail15normal_iteratorINSA_10device_ptrIiEEEESF_EEEE10policy1000EiNS7_10multipliesIiEESF_JPiSL_EEEvT0_iT1_T2_DpNS2_10kernel_argIT3_EE_param_4+8];
	ld.param.u64 	%rd68, [_ZN3cub18CUB_300001_SM_10006detail9transform16transform_kernelINS2_10policy_hubILb0EN4cuda3std3__45tupleIJN6thrust24THRUST_300001_SM_1000_NS6detail15normal_iteratorINSA_10device_ptrIiEEEESF_EEEE10policy1000EiNS7_10multipliesIiEESF_JPiSL_EEEvT0_iT1_T2_DpNS2_10kernel_argIT3_EE_param_3];
	ld.param.u32 	%r70, [_ZN3cub18CUB_300001_SM_10006detail9transform16transform_kernelINS2_10policy_hubILb0EN4cuda3std3__45tupleIJN6thrust24THRUST_300001_SM_1000_NS6detail15normal_iteratorINSA_10device_ptrIiEEEESF_EEEE10policy1000EiNS7_10multipliesIiEESF_JPiSL_EEEvT0_iT1_T2_DpNS2_10kernel_argIT3_EE_param_1];
	cvta.to.global.u64 	%rd1, %rd68;
	cvt.u32.u64 	%r1, %rd65;
	cvt.u32.u64 	%r2, %rd67;
	shl.b32 	%r3, %r70, 7;
	mov.u32 	%r72, %ctaid.x;
	mul.lo.s32 	%r4, %r3, %r72;
	sub.s32 	%r5, %r71, %r4;
	min.s32 	%r6, %r3, %r5;
	setp.eq.s32 	%p1, %r72, 0;
	add.s32 	%r74, %r72, 2;
	mov.u32 	%r75, %nctaid.x;
	setp.ge.u32 	%p2, %r74, %r75;
	shl.b32 	%r7, %r70, 9;
	or.pred  	%p3, %p1, %p2;
	@%p3 bra 	$L__BB10_5;
	mov.b32 	%r139, -1;
	// begin inline asm
	{
	 .reg .pred P_OUT; 
	elect.sync _|P_OUT, %r139;
	selp.b32 %r138, 1, 0, P_OUT; 
}
	// end inline asm
	mov.u32 	%r140, %tid.x;
	setp.gt.u32 	%p18, %r140, 31;
	setp.eq.s32 	%p19, %r138, 0;
	or.pred  	%p20, %p18, %p19;
	@%p20 bra 	$L__BB10_3;
	mov.u32 	%r141, _ZZN3cub18CUB_300001_SM_10006detail9transform23transform_kernel_ublkcpINS2_19async_copy_policy_tILi128EEEiN4cuda3std3__410multipliesIiEEN6thrust24THRUST_300001_SM_1000_NS6detail15normal_iteratorINSC_10device_ptrIiEEEEJiiEEEvT0_iT1_T2_DpNS2_16aligned_base_ptrIT3_EEE3bar;
	mov.b32 	%r142, 1;
	// begin inline asm
	mbarrier.init.shared.b64 [%r141], %r142;
	// end inline asm
	// begin inline asm
	fence.proxy.async.shared::cta; // 6.
	// end inline asm
	mul.wide.s32 	%rd120, %r4, 4;
	add.s32 	%r151, %r7, 15;
	add.s32 	%r152, %r151, %r1;
	and.b32  	%r144, %r152, -16;
	cvta.to.global.u64 	%rd121, %rd64;
	add.s64 	%rd117, %rd121, %rd120;
	mov.u32 	%r143, _ZN3cub18CUB_300001_SM_10006detail9transform4smemE;
	// begin inline asm
	cp.async.bulk.shared::cluster.global.mbarrier::complete_tx::bytes [%r143], [%rd117], %r144, [%r141];
	// end inline asm
	add.s32 	%r153, %r151, %r2;
	and.b32  	%r147, %r153, -16;
	add.s32 	%r154, %r143, %r7;
	add.s32 	%r146, %r154, 128;
	cvta.to.global.u64 	%rd122, %rd66;
	add.s64 	%rd118, %rd122, %rd120;
	// begin inline asm
	cp.async.bulk.shared::cluster.global.mbarrier::complete_tx::bytes [%r146], [%rd118], %r147, [%r141];
	// end inline asm
	add.s32 	%r150, %r147, %r144;
	// begin inline asm
	mbarrier.arrive.expect_tx.release.cta.shared::cta.b64 %rd119, [%r141], %r150; // 8. 
	// end inline asm
$L__BB10_3:
	bar.sync 	0;
	mov.u32 	%r156, _ZZN3cub18CUB_300001_SM_10006detail9transform23transform_kernel_ublkcpINS2_19async_copy_policy_tILi128EEEiN4cuda3std3__410multipliesIiEEN6thrust24THRUST_300001_SM_1000_NS6detail15normal_iteratorINSC_10device_ptrIiEEEEJiiEEEvT0_iT1_T2_DpNS2_16aligned_base_ptrIT3_EEE3bar;
$L__BB10_4:
	mov.b32 	%r157, 0;
	// begin inline asm
	{
	 .reg .pred P_OUT; 
	mbarrier.try_wait.parity.shared::cta.b64  P_OUT, [%r156], %r157;                                // 7a. 
	selp.b32 %r155, 1, 0, P_OUT; 
}
	// end inline asm
	setp.eq.s32 	%p21, %r155, 0;
	@%p21 bra 	$L__BB10_4;
	bra.uni 	$L__BB10_26;
$L__BB10_5:
	cvt.s64.s32 	%rd4, %r1;
	cvt.s64.s32 	%rd5, %r4;
	shl.b32 	%r77, %r6, 2;
	cvt.s64.s32 	%rd69, %r77;
	shr.u64 	%rd6, %rd69, 2;
	mov.u32 	%r8, %ntid.x;
	mov.u32 	%r9, %ntid.y;
	mul.lo.s32 	%r78, %r8, %r9;
	mov.u32 	%r10, %ntid.z;
	mul.lo.s32 	%r11, %r78, %r10;
	mov.u32 	%r79, %tid.x;
	mov.u32 	%r80, %tid.y;
	mov.u32 	%r81, %tid.z;
	mad.lo.s32 	%r82, %r81, %r9, %r80;
	mad.lo.s32 	%r83, %r82, %r8, %r79;
	cvt.u64.u32 	%rd140, %r83;
	setp.le.u64 	%p4, %rd6, %rd140;
	@%p4 bra 	$L__BB10_15;
	cvt.u32.u64 	%r84, %rd140;
	cvt.u64.u32 	%rd8, %r11;
	add.s32 	%r85, %r84, %r11;
	cvt.u64.u32 	%rd70, %r85;
	max.u64 	%rd71, %rd6, %rd70;
	setp.gt.u64 	%p5, %rd6, %rd70;
	selp.u64 	%rd9, 1, 0, %p5;
	add.s64 	%rd72, %rd9, %rd70;
	sub.s64 	%rd10, %rd71, %rd72;
	and.b64  	%rd73, %rd10, -4294967296;
	setp.ne.s64 	%p6, %rd73, 0;
	@%p6 bra 	$L__BB10_8;
	cvt.u32.u64 	%r86, %rd8;
	cvt.u32.u64 	%r87, %rd10;
	div.u32 	%r88, %r87, %r86;
	cvt.u64.u32 	%rd129, %r88;
	bra.uni 	$L__BB10_9;
$L__BB10_8:
	div.u64 	%rd129, %rd10, %rd8;
$L__BB10_9:
	add.s64 	%rd14, %rd129, %rd9;
	and.b64  	%rd74, %rd14, 3;
	setp.eq.s64 	%p7, %rd74, 3;
	mov.u64 	%rd133, %rd140;
	@%p7 bra 	$L__BB10_12;
	shl.b64 	%rd75, %rd140, 2;
	shl.b64 	%rd76, %rd5, 2;
	add.s64 	%rd77, %rd75, %rd76;
	add.s64 	%rd78, %rd77, %rd4;
	add.s64 	%rd131, %rd64, %rd78;
	mov.u32 	%r90, _ZN3cub18CUB_300001_SM_10006detail9transform4smemE;
	add.s32 	%r91, %r1, %r90;
	shl.b32 	%r92, %r84, 2;
	add.s32 	%r176, %r91, %r92;
	mul.lo.s32 	%r93, %r10, %r9;
	mul.lo.s32 	%r94, %r93, %r8;
	shl.b32 	%r13, %r94, 2;
	add.s64 	%rd79, %rd14, 1;
	and.b64  	%rd80, %rd79, 3;
	neg.s64 	%rd130, %rd80;
	mov.u64 	%rd133, %rd140;
$L__BB10_11:
	.pragma "nounroll";
	// begin inline asm
	cp.async.ca.shared.global [%r176], [%rd131], 4, 4;
	// end inline asm
	add.s64 	%rd133, %rd133, %rd8;
	shl.b64 	%rd82, %rd8, 2;
	add.s64 	%rd131, %rd131, %rd82;
	add.s32 	%r176, %r176, %r13;
	add.s64 	%rd130, %rd130, 1;
	setp.ne.s64 	%p8, %rd130, 0;
	@%p8 bra 	$L__BB10_11;
$L__BB10_12:
	setp.lt.u64 	%p9, %rd14, 3;
	@%p9 bra 	$L__BB10_15;
	shl.b64 	%rd24, %rd8, 2;
	shl.b64 	%rd83, %rd133, 2;
	shl.b64 	%rd84, %rd5, 2;
	add.s64 	%rd25, %rd83, %rd84;
	shl.b64 	%rd85, %rd8, 3;
	add.s64 	%rd26, %rd25, %rd85;
	add.s64 	%rd86, %rd133, %rd5;
	shl.b64 	%rd87, %rd86, 2;
	mad.lo.s64 	%rd27, %rd8, 12, %rd87;
	cvt.u32.u64 	%r96, %rd65;
	mov.u32 	%r97, _ZN3cub18CUB_300001_SM_10006detail9transform4smemE;
	add.s32 	%r98, %r96, %r97;
	mul.lo.s32 	%r99, %r10, %r9;
	mul.lo.s32 	%r100, %r99, %r8;
	shl.b32 	%r101, %r100, 2;
	cvt.u32.u64 	%r102, %rd133;
	shl.b32 	%r103, %r102, 2;
	add.s32 	%r177, %r98, %r103;
	add.s32 	%r180, %r177, %r101;
	shl.b32 	%r104, %r100, 3;
	add.s32 	%r179, %r177, %r104;
	mad.lo.s32 	%r178, %r100, 12, %r177;
	cvt.s64.s32 	%rd88, %rd65;
	add.s64 	%rd134, %rd64, %rd88;
$L__BB10_14:
	add.s64 	%rd89, %rd134, %rd25;
	// begin inline asm
	cp.async.ca.shared.global [%r177], [%rd89], 4, 4;
	// end inline asm
	add.s64 	%rd93, %rd25, %rd24;
	add.s64 	%rd90, %rd134, %rd93;
	// begin inline asm
	cp.async.ca.shared.global [%r180], [%rd90], 4, 4;
	// end inline asm
	add.s64 	%rd91, %rd134, %rd26;
	// begin inline asm
	cp.async.ca.shared.global [%r179], [%rd91], 4, 4;
	// end inline asm
	add.s64 	%rd92, %rd134, %rd27;
	// begin inline asm
	cp.async.ca.shared.global [%r178], [%rd92], 4, 4;
	// end inline asm
	add.s64 	%rd133, %rd133, %rd24;
	mul.wide.u32 	%rd94, %r11, 16;
	add.s64 	%rd134, %rd134, %rd94;
	mul.lo.s32 	%r109, %r10, %r9;
	mul.lo.s32 	%r110, %r109, %r8;
	shl.b32 	%r111, %r110, 4;
	add.s32 	%r180, %r180, %r111;
	add.s32 	%r179, %r179, %r111;
	add.s32 	%r178, %r178, %r111;
	add.s32 	%r177, %r177, %r111;
	setp.lt.u64 	%p10, %rd133, %rd6;
	@%p10 bra 	$L__BB10_14;
$L__BB10_15:
	setp.le.u64 	%p11, %rd6, %rd140;
	// begin inline asm
	cp.async.commit_group;
	// end inline asm
	cvt.s64.s32 	%rd33, %r2;
	@%p11 bra 	$L__BB10_25;
	cvt.u32.u64 	%r112, %rd140;
	cvt.u64.u32 	%rd34, %r11;
	add.s32 	%r113, %r112, %r11;
	cvt.u64.u32 	%rd95, %r113;
	max.u64 	%rd96, %rd6, %rd95;
	setp.gt.u64 	%p12, %rd6, %rd95;
	selp.u64 	%rd35, 1, 0, %p12;
	add.s64 	%rd97, %rd35, %rd95;
	sub.s64 	%rd36, %rd96, %rd97;
	and.b64  	%rd98, %rd36, -4294967296;
	setp.ne.s64 	%p13, %rd98, 0;
	@%p13 bra 	$L__BB10_18;
	cvt.u32.u64 	%r114, %rd34;
	cvt.u32.u64 	%r115, %rd36;
	div.u32 	%r116, %r115, %r114;
	cvt.u64.u32 	%rd136, %r116;
	bra.uni 	$L__BB10_19;
$L__BB10_18:
	div.u64 	%rd136, %rd36, %rd34;
$L__BB10_19:
	add.s64 	%rd40, %rd136, %rd35;
	and.b64  	%rd99, %rd40, 3;
	setp.eq.s64 	%p14, %rd99, 3;
	@%p14 bra 	$L__BB10_22;
	shl.b64 	%rd100, %rd140, 2;
	shl.b64 	%rd101, %rd5, 2;
	add.s64 	%rd102, %rd100, %rd101;
	add.s64 	%rd103, %rd102, %rd33;
	add.s64 	%rd138, %rd66, %rd103;
	shl.b64 	%rd42, %rd34, 2;
	mov.u32 	%r118, _ZN3cub18CUB_300001_SM_10006detail9transform4smemE;
	add.s32 	%r119, %r2, %r118;
	add.s32 	%r120, %r119, %r7;
	shl.b32 	%r121, %r112, 2;
	add.s32 	%r181, %r120, %r121;
	mul.lo.s32 	%r122, %r10, %r9;
	mul.lo.s32 	%r123, %r122, %r8;
	shl.b32 	%r29, %r123, 2;
	add.s64 	%rd104, %rd40, 1;
	and.b64  	%rd105, %rd104, 3;
	neg.s64 	%rd137, %rd105;
$L__BB10_21:
	.pragma "nounroll";
	add.s32 	%r124, %r181, 128;
	// begin inline asm
	cp.async.ca.shared.global [%r124], [%rd138], 4, 4;
	// end inline asm
	add.s64 	%rd140, %rd140, %rd34;
	add.s64 	%rd138, %rd138, %rd42;
	add.s32 	%r181, %r181, %r29;
	add.s64 	%rd137, %rd137, 1;
	setp.ne.s64 	%p15, %rd137, 0;
	@%p15 bra 	$L__BB10_21;
$L__BB10_22:
	setp.lt.u64 	%p16, %rd40, 3;
	@%p16 bra 	$L__BB10_25;
	shl.b64 	%rd51, %rd34, 2;
	shl.b64 	%rd107, %rd140, 2;
	shl.b64 	%rd108, %rd5, 2;
	add.s64 	%rd52, %rd107, %rd108;
	add.s64 	%rd53, %rd52, %rd51;
	shl.b64 	%rd54, %rd34, 4;
	shl.b64 	%rd109, %rd34, 3;
	add.s64 	%rd55, %rd52, %rd109;
	add.s64 	%rd110, %rd140, %rd5;
	shl.b64 	%rd111, %rd110, 2;
	mad.lo.s64 	%rd56, %rd34, 12, %rd111;
	mov.u32 	%r125, _ZN3cub18CUB_300001_SM_10006detail9transform4smemE;
	add.s32 	%r126, %r2, %r125;
	mul.lo.s32 	%r127, %r10, %r9;
	mul.lo.s32 	%r128, %r127, %r8;
	shl.b32 	%r129, %r128, 2;
	cvt.u32.u64 	%r130, %rd140;
	shl.b32 	%r131, %r130, 2;
	add.s32 	%r132, %r126, %r7;
	add.s32 	%r182, %r132, %r131;
	add.s32 	%r185, %r182, %r129;
	shl.b32 	%r33, %r128, 4;
	shl.b32 	%r133, %r128, 3;
	add.s32 	%r184, %r182, %r133;
	mad.lo.s32 	%r183, %r128, 12, %r182;
	add.s64 	%rd141, %rd66, %rd33;
$L__BB10_24:
	add.s64 	%rd113, %rd141, %rd52;
	add.s32 	%r134, %r182, 128;
	// begin inline asm
	cp.async.ca.shared.global [%r134], [%rd113], 4, 4;
	// end inline asm
	add.s64 	%rd114, %rd141, %rd53;
	add.s32 	%r135, %r185, 128;
	// begin inline asm
	cp.async.ca.shared.global [%r135], [%rd114], 4, 4;
	// end inline asm
	add.s64 	%rd115, %rd141, %rd55;
	add.s32 	%r136, %r184, 128;
	// begin inline asm
	cp.async.ca.shared.global [%r136], [%rd115], 4, 4;
	// end inline asm
	add.s64 	%rd116, %rd141, %rd56;
	add.s32 	%r137, %r183, 128;
	// begin inline asm
	cp.async.ca.shared.global [%r137], [%rd116], 4, 4;
	// end inline asm
	add.s64 	%rd140, %rd140, %rd51;
	add.s64 	%rd141, %rd141, %rd54;
	add.s32 	%r185, %r185, %r33;
	add.s32 	%r184, %r184, %r33;
	add.s32 	%r183, %r183, %r33;
	add.s32 	%r182, %r182, %r33;
	setp.lt.u64 	%p17, %rd140, %rd6;
	@%p17 bra 	$L__BB10_24;
$L__BB10_25:
	// begin inline asm
	cp.async.commit_group;
	// end inline asm
	// begin inline asm
	cp.async.wait_group 0;
	// end inline asm
	barrier.sync 	0;
$L__BB10_26:
	cvt.u32.u64 	%r45, %rd65;
	setp.gt.s32 	%p22, %r3, %r5;
	@%p22 bra 	$L__BB10_30;
	setp.lt.s32 	%p23, %r70, 1;
	@%p23 bra 	$L__BB10_35;
	mov.u32 	%r186, %tid.x;
	neg.s32 	%r189, %r70;
	add.s32 	%r158, %r2, %r7;
	shl.b32 	%r159, %r186, 2;
	add.s32 	%r160, %r158, %r159;
	mov.u32 	%r161, _ZN3cub18CUB_300001_SM_10006detail9transform4smemE;
	add.s32 	%r162, %r160, %r161;
	add.s32 	%r188, %r162, 128;
	add.s32 	%r163, %r45, %r159;
	add.s32 	%r187, %r161, %r163;
	mul.wide.s32 	%rd123, %r4, 4;
	add.s64 	%rd62, %rd1, %rd123;
$L__BB10_29:
	.pragma "nounroll";
	mul.wide.s32 	%rd124, %r186, 4;
	add.s64 	%rd125, %rd62, %rd124;
	ld.shared.u32 	%r164, [%r187];
	ld.shared.u32 	%r165, [%r188];
	mul.lo.s32 	%r166, %r165, %r164;
	st.global.u32 	[%rd125], %r166;
	add.s32 	%r189, %r189, 1;
	setp.eq.s32 	%p24, %r189, 0;
	add.s32 	%r188, %r188, 512;
	add.s32 	%r187, %r187, 512;
	add.s32 	%r186, %r186, 128;
	@%p24 bra 	$L__BB10_35;
	bra.uni 	$L__BB10_29;
$L__BB10_30:
	setp.lt.s32 	%p25, %r70, 1;
	@%p25 bra 	$L__BB10_35;
	mov.u32 	%r190, %tid.x;
	neg.s32 	%r193, %r70;
	add.s32 	%r167, %r2, %r7;
	shl.b32 	%r168, %r190, 2;
	add.s32 	%r169, %r167, %r168;
	mov.u32 	%r170, _ZN3cub18CUB_300001_SM_10006detail9transform4smemE;
	add.s32 	%r171, %r169, %r170;
	add.s32 	%r192, %r171, 128;
	add.s32 	%r172, %r45, %r168;
	add.s32 	%r191, %r170, %r172;
	mul.wide.s32 	%rd126, %r4, 4;
	add.s64 	%rd63, %rd1, %rd126;
$L__BB10_32:
	.pragma "nounroll";
	setp.ge.s32 	%p26, %r190, %r6;
	@%p26 bra 	$L__BB10_34;
	ld.shared.u32 	%r173, [%r191];
	ld.shared.u32 	%r174, [%r192];
	mul.lo.s32 	%r175, %r174, %r173;
	mul.wide.s32 	%rd127, %r190, 4;
	add.s64 	%rd128, %rd63, %rd127;
	st.global.u32 	[%rd128], %r175;
$L__BB10_34:
	add.s32 	%r193, %r193, 1;
	setp.ne.s32 	%p27, %r193, 0;
	add.s32 	%r192, %r192, 512;
	add.s32 	%r191, %r191, 512;
	add.s32 	%r190, %r190, 128;
	@%p27 bra 	$L__BB10_32;
$L__BB10_35:
	ret;

}
	// .globl	_ZN3cub18CUB_300001_SM_10006detail9transform16transform_kernelINS2_10policy_hubILb0EN4cuda3std3__45tupleIJN6thrust24THRUST_300001_SM_1000_NS6detail15normal_iteratorINSA_10device_ptrIiEEEESF_EEEE10policy1000ElNS7_10multipliesIiEESF_JPiSL_EEEvT0_iT1_T2_DpNS2_10kernel_argIT3_EE
.visible .entry _ZN3cub18CUB_300001_SM_10006detail9transform16transform_kernelINS2_10policy_hubILb0EN4cuda3std3__45tupleIJN6thrust24THRUST_300001_SM_1000_NS6detail15normal_iteratorINSA_10device_ptrIiEEEESF_EEEE10policy1000ElNS7_10multipliesIiEESF_JPiSL_EEEvT0_iT1_T2_DpNS2_10kernel_argIT3_EE(
	.param .u64 _ZN3cub18CUB_300001_SM_10006detail9transform16transform_kernelINS2_10policy_hubILb0EN4cuda3std3__45tupleIJN6thrust24THRUST_300001_SM_1000_NS6detail15normal_iteratorINSA_10device_ptrIiEEEESF_EEEE10policy1000ElNS7_10multipliesIiEESF_JPiSL_EEEvT0_iT1_T2_DpNS2_10kernel_argIT3_EE_param_0,
	.param .u32 _ZN3cub18CUB_300001_SM_10006detail9transform16transform_kernelINS2_10policy_hubILb0EN4cuda3std3__45tupleIJN6thrust24THRUST_300001_SM_1000_NS6detail15normal_iteratorINSA_10device_ptrIiEEEESF_EEEE10policy1000ElNS7_10multipliesIiEESF_JPiSL_EEEvT0_iT1_T2_DpNS2_10kernel_argIT3_EE_param_1,
	.param .align 1 .b8 _ZN3cub18CUB_300001_SM_10006detail9transform16transform_kernelINS2_10policy_hubILb0EN4cuda3std3__45tupleIJN6thrust24THRUST_300001_SM_1000_NS6detail15normal_iteratorINSA_10device_ptrIiEEEESF_EEEE10policy1000ElNS7_10multipliesIiEESF_JPiSL_EEEvT0_iT1_T2_DpNS2_10kernel_argIT3_EE_param_2[1],
	.param .align 8 .b8 _ZN3cub18CUB_300001_SM_10006detail9transform16transform_kernelINS2_10policy_hubILb0EN4cuda3std3__45tupleIJN6thrust24THRUST_300001_SM_1000_NS6detail15normal_iteratorINSA_10device_ptrIiEEEESF_EEEE10policy1000ElNS7_10multipliesIiEESF_JPiSL_EEEvT0_iT1_T2_DpNS2_10kernel_argIT3_EE_param_3[8],
	.param .align 8 .b8 _ZN3cub18CUB_300001_SM_10006detail9transform16transform_kernelINS2_10policy_hubILb0EN4cuda3std3__45tupleIJN6thrust24THRUST_300001_SM_1000_NS6detail15normal_iteratorINSA_10device_ptrIiEEEESF_EEEE10policy1000ElNS7_10multipliesIiEESF_JPiSL_EEEvT0_iT1_T2_DpNS2_10kernel_argIT3_EE_param_4[16],
	.param .align 8 .b8 _ZN3cub18CUB_300001_SM_10006detail9transform16transform_kernelINS2_10policy_hubILb0EN4cuda3std3__45tupleIJN6thrust24THRUST_300001_SM_1000_NS6detail15normal_iteratorINSA_10device_ptrIiEEEESF_EEEE10policy1000ElNS7_10multipliesIiEESF_JPiSL_EEEvT0_iT1_T2_DpNS2_10kernel_argIT3_EE_param_5[16]
)
.maxntid 128
{
	.reg .pred 	%p<28>;
	.reg .b32 	%r<187>;
	.reg .b64 	%rd<147>;
	// demoted variable
	.shared .align 8 .u64 _ZZN3cub18CUB_300001_SM_10006detail9transform23transform_kernel_ublkcpINS2_19async_copy_policy_tILi128EEElN4cuda3std3__410multipliesIiEEN6thrust24THRUST_300001_SM_1000_NS6detail15normal_iteratorINSC_10device_ptrIiEEEEJiiEEEvT0_iT1_T2_DpNS2_16aligned_base_ptrIT3_EEE3bar;
	ld.param.u64 	%rd68, [_ZN3cub18CUB_300001_SM_10006detail9transform16transform_kernelINS2_10policy_hubILb0EN4cuda3std3__45tupleIJN6thrust24THRUST_300001_SM_1000_NS6detail15normal_iteratorINSA_10device_ptrIiEEEESF_EEEE10policy1000ElNS7_10multipliesIiEESF_JPiSL_EEEvT0_iT1_T2_DpNS2_10kernel_argIT3_EE_param_5];
	ld.param.u64 	%rd66, [_ZN3cub18CUB_300001_SM_10006detail9transform16transform_kernelINS2_10policy_hubILb0EN4cuda3std3__45tupleIJN6thrust24THRUST_300001_SM_1000_NS6detail15normal_iteratorINSA_10device_ptrIiEEEESF_EEEE10policy1000ElNS7_10multipliesIiEESF_JPiSL_EEEvT0_iT1_T2_DpNS2_10kernel_argIT3_EE_param_4];
	ld.param.u64 	%rd70, [_ZN3cub18CUB_300001_SM_10006detail9transform16transform_kernelINS2_10policy_hubILb0EN4cuda3std3__45tupleIJN6thrust24THRUST_300001_SM_1000_NS6detail15normal_iteratorINSA_10device_ptrIiEEEESF_EEEE10policy1000ElNS7_10multipliesIiEESF_JPiSL_EEEvT0_iT1_T2_DpNS2_10kernel_argIT3_EE_param_0];
	ld.param.u64 	%rd69, [_ZN3cub18CUB_300001_SM_10006detail9transform16transform_kernelINS2_10policy_hubILb0EN4cuda3std3__45tupleIJN6thrust24THRUST_300001_SM_1000_NS6detail15normal_iteratorINSA_10device_ptrIiEEEESF_EEEE10policy1000ElNS7_10multipliesIiEESF_JPiSL_EEEvT0_iT1_T2_DpNS2_10kernel_argIT3_EE_param_5+8];
	ld.param.u64 	%rd67, [_ZN3cub18CUB_300001_SM_10006detail9transform16transform_kernelINS2_10policy_hubILb0EN4cuda3std3__45tupleIJN6thrust24THRUST_300001_SM_1000_NS6detail15normal_iteratorINSA_10device_ptrIiEEEESF_EEEE10policy1000ElNS7_10multipliesIiEESF_JPiSL_EEEvT0_iT1_T2_DpNS2_10kernel_argIT3_EE_param_4+8];
	ld.param.u64 	%rd71, [_ZN3cub18CUB_300001_SM_10006detail9transform16transform_kernelINS2_10policy_hubILb0EN4cuda3std3__45tupleIJN6thrust24THRUST_300001_SM_1000_NS6detail15normal_iteratorINSA_10device_ptrIiEEEESF_EEEE10policy1000ElNS7_10multipliesIiEESF_JPiSL_EEEvT0_iT1_T2_DpNS2_10kernel_argIT3_EE_param_3];
	ld.param.u32 	%r68, [_ZN3cub18CUB_300001_SM_10006detail9transform16transform_kernelINS2_10policy_hubILb0EN4cuda3std3__45tupleIJN6thrust24THRUST_300001_SM_1000_NS6detail15normal_iteratorINSA_10device_ptrIiEEEESF_EEEE10policy1000ElNS7_10multipliesIiEESF_JPiSL_EEEvT0_iT1_T2_DpNS2_10kernel_argIT3_EE_param_1];
	cvta.to.global.u64 	%rd1, %rd71;
	cvt.u32.u64 	%r1, %rd67;
	cvt.u32.u64 	%r2, %rd69;
	shl.b32 	%r3, %r68, 7;
	mov.u32 	%r69, %ctaid.x;
	cvt.u64.u32 	%rd72, %r69;
	cvt.s64.s32 	%rd73, %r3;
	mul.lo.s64 	%rd4, %rd73, %rd72;
	sub.s64 	%rd74, %rd70, %rd4;
	min.s64 	%rd75, %rd74, %rd73;
	cvt.u32.u64 	%r4, %rd75;
	setp.eq.s32 	%p1, %r69, 0;
	add.s32 	%r71, %r69, 2;
	mov.u32 	%r72, %nctaid.x;
	setp.ge.u32 	%p2, %r71, %r72;
	shl.b32 	%r5, %r68, 9;
	or.pred  	%p3, %p1, %p2;
	@%p3 bra 	$L__BB11_5;
	mov.b32 	%r132, -1;
	// begin inline asm
	{
	 .reg .pred P_OUT; 
	elect.sync _|P_OUT, %r132;
	selp.b32 %r131, 1, 0, P_OUT; 
}
	// end inline asm
	mov.u32 	%r133, %tid.x;
	setp.gt.u32 	%p18, %r133, 31;
	setp.eq.s32 	%p19, %r131, 0;
	or.pred  	%p20, %p18, %p19;
	@%p20 bra 	$L__BB11_3;
	mov.u32 	%r134, _ZZN3cub18CUB_300001_SM_10006detail9transform23transform_kernel_ublkcpINS2_19async_copy_policy_tILi128EEElN4cuda3std3__410multipliesIiEEN6thrust24THRUST_300001_SM_1000_NS6detail15normal_iteratorINSC_10device_ptrIiEEEEJiiEEEvT0_iT1_T2_DpNS2_16aligned_base_ptrIT3_EEE3bar;
	mov.b32 	%r135, 1;
	// begin inline asm
	mbarrier.init.shared.b64 [%r134], %r135;
	// end inline asm
	// begin inline asm
	fence.proxy.async.shared::cta; // 6.
	// end inline asm
	shl.b64 	%rd124, %rd4, 2;
	add.s32 	%r144, %r5, 15;
	add.s32 	%r145, %r144, %r1;
	and.b32  	%r137, %r145, -16;
	cvta.to.global.u64 	%rd125, %rd66;
	add.s64 	%rd121, %rd125, %rd124;
	mov.u32 	%r136, _ZN3cub18CUB_300001_SM_10006detail9transform4smemE;
	// begin inline asm
	cp.async.bulk.shared::cluster.global.mbarrier::complete_tx::bytes [%r136], [%rd121], %r137, [%r134];
	// end inline asm
	add.s32 	%r146, %r144, %r2;
	and.b32  	%r140, %r146, -16;
	add.s32 	%r147, %r136, %r5;
	add.s32 	%r139, %r147, 128;
	cvta.to.global.u64 	%rd126, %rd68;
	add.s64 	%rd122, %rd126, %rd124;
	// begin inline asm
	cp.async.bulk.shared::cluster.global.mbarrier::complete_tx::bytes [%r139], [%rd122], %r140, [%r134];
	// end inline asm
	add.s32 	%r143, %r140, %r137;
	// begin inline asm
	mbarrier.arrive.expect_tx.release.cta.shared::cta.b64 %rd123, [%r134], %r143; // 8. 
	// end inline asm
$L__BB11_3:
	bar.sync 	0;
	mov.u32 	%r149, _ZZN3cub18CUB_300001_SM_10006detail9transform23transform_kernel_ublkcpINS2_19async_copy_policy_tILi128EEElN4cuda3std3__410multipliesIiEEN6thrust24THRUST_300001_SM_1000_NS6detail15normal_iteratorINSC_10device_ptrIiEEEEJiiEEEvT0_iT1_T2_DpNS2_16aligned_base_ptrIT3_EEE3bar;
$L__BB11_4:
	mov.b32 	%r150, 0;
	// begin inline asm
	{
	 .reg .pred P_OUT; 
	mbarrier.try_wait.parity.shared::cta.b64  P_OUT, [%r149], %r150;                                // 7a. 
	selp.b32 %r148, 1, 0, P_OUT; 
}
	// end inline asm
	setp.eq.s32 	%p21, %r148, 0;
	@%p21 bra 	$L__BB11_4;
	bra.uni 	$L__BB11_26;
$L__BB11_5:
	cvt.s64.s32 	%rd5, %r1;
	shl.b32 	%r74, %r4, 2;
	cvt.s64.s32 	%rd76, %r74;
	shr.u64 	%rd6, %rd76, 2;
	mov.u32 	%r6, %ntid.x;
	mov.u32 	%r7, %ntid.y;
	mul.lo.s32 	%r75, %r6, %r7;
	mov.u32 	%r8, %ntid.z;
	mul.lo.s32 	%r9, %r75, %r8;
	mov.u32 	%r76, %tid.x;
	mov.u32 	%r77, %tid.y;
	mov.u32 	%r78, %tid.z;
	mad.lo.s32 	%r79, %r78, %r7, %r77;
	mad.lo.s32 	%r80, %r79, %r6, %r76;
	cvt.u64.u32 	%rd144, %r80;
	setp.le.u64 	%p4, %rd6, %rd144;
	@%p4 bra 	$L__BB11_15;
	cvt.u32.u64 	%r81, %rd144;
	cvt.u64.u32 	%rd8, %r9;
	add.s32 	%r82, %r81, %r9;
	cvt.u64.u32 	%rd77, %r82;
	max.u64 	%rd78, %rd6, %rd77;
	setp.gt.u64 	%p5, %rd6, %rd77;
	selp.u64 	%rd9, 1, 0, %p5;
	add.s64 	%rd79, %rd9, %rd77;
	sub.s64 	%rd10, %rd78, %rd79;
	and.b64  	%rd80, %rd10, -4294967296;
	setp.ne.s64 	%p6, %rd80, 0;
	@%p6 bra 	$L__BB11_8;
	cvt.u32.u64 	%r83, %rd8;
	cvt.u32.u64 	%r84, %rd10;
	div.u32 	%r85, %r84, %r83;
	cvt.u64.u32 	%rd133, %r85;
	bra.uni 	$L__BB11_9;
$L__BB11_8:
	div.u64 	%rd133, %rd10, %rd8;
$L__BB11_9:
	add.s64 	%rd14, %rd133, %rd9;
	and.b64  	%rd81, %rd14, 3;
	setp.eq.s64 	%p7, %rd81, 3;
	mov.u64 	%rd137, %rd144;
	@%p7 bra 	$L__BB11_12;
	shl.b64 	%rd82, %rd4, 2;
	shl.b64 	%rd83, %rd144, 2;
	add.s64 	%rd84, %rd82, %rd83;
	add.s64 	%rd85, %rd84, %rd5;
	add.s64 	%rd135, %rd66, %rd85;
	shl.b64 	%rd16, %rd8, 2;
	mov.u32 	%r87, _ZN3cub18CUB_300001_SM_10006detail9transform4smemE;
	add.s32 	%r88, %r1, %r87;
	shl.b32 	%r89, %r81, 2;
	add.s32 	%r169, %r88, %r89;
	mul.lo.s32 	%r90, %r8, %r7;
	mul.lo.s32 	%r91, %r90, %r6;
	shl.b32 	%r11, %r91, 2;
	add.s64 	%rd86, %rd14, 1;
	and.b64  	%rd87, %rd86, 3;
	neg.s64 	%rd134, %rd87;
	mov.u64 	%rd137, %rd144;
$L__BB11_11:
	.pragma "nounroll";
	// begin inline asm
	cp.async.ca.shared.global [%r169], [%rd135], 4, 4;
	// end inline asm
	add.s64 	%rd137, %rd137, %rd8;
	add.s64 	%rd135, %rd135, %rd16;
	add.s32 	%r169, %r169, %r11;
	add.s64 	%rd134, %rd134, 1;
	setp.ne.s64 	%p8, %rd134, 0;
	@%p8 bra 	$L__BB11_11;
$L__BB11_12:
	setp.lt.u64 	%p9, %rd14, 3;
	@%p9 bra 	$L__BB11_15;
	shl.b64 	%rd25, %rd8, 2;
	shl.b64 	%rd89, %rd4, 2;
	shl.b64 	%rd90, %rd137, 2;
	add.s64 	%rd26, %rd89, %rd90;
	shl.b64 	%rd27, %rd8, 4;
	shl.b64 	%rd91, %rd8, 3;
	add.s64 	%rd28, %rd26, %rd91;
	add.s64 	%rd92, %rd137, %rd4;
	shl.b64 	%rd93, %rd92, 2;
	mad.lo.s64 	%rd29, %rd8, 12, %rd93;
	mov.u32 	%r93, _ZN3cub18CUB_300001_SM_10006detail9transform4smemE;
	add.s32 	%r94, %r1, %r93;
	mul.lo.s32 	%r95, %r8, %r7;
	mul.lo.s32 	%r96, %r95, %r6;
	shl.b32 	%r97, %r96, 2;
	cvt.u32.u64 	%r98, %rd137;
	shl.b32 	%r99, %r98, 2;
	add.s32 	%r170, %r94, %r99;
	add.s32 	%r173, %r170, %r97;
	shl.b32 	%r15, %r96, 4;
	shl.b32 	%r100, %r96, 3;
	add.s32 	%r172, %r170, %r100;
	mad.lo.s32 	%r171, %r96, 12, %r170;
	cvt.s64.s32 	%rd94, %r1;
	add.s64 	%rd138, %rd66, %rd94;
$L__BB11_14:
	add.s64 	%rd95, %rd138, %rd26;
	// begin inline asm
	cp.async.ca.shared.global [%r170], [%rd95], 4, 4;
	// end inline asm
	add.s64 	%rd99, %rd26, %rd25;
	add.s64 	%rd96, %rd138, %rd99;
	// begin inline asm
	cp.async.ca.shared.global [%r173], [%rd96], 4, 4;
	// end inline asm
	add.s64 	%rd97, %rd138, %rd28;
	// begin inline asm
	cp.async.ca.shared.global [%r172], [%rd97], 4, 4;
	// end inline asm
	add.s64 	%rd98, %rd138, %rd29;
	// begin inline asm
	cp.async.ca.shared.global [%r171], [%rd98], 4, 4;
	// end inline asm
	add.s64 	%rd137, %rd137, %rd25;
	add.s64 	%rd138, %rd138, %rd27;
	add.s32 	%r173, %r173, %r15;
	add.s32 	%r172, %r172, %r15;
	add.s32 	%r171, %r171, %r15;
	add.s32 	%r170, %r170, %r15;
	setp.lt.u64 	%p10, %rd137, %rd6;
	@%p10 bra 	$L__BB11_14;
$L__BB11_15:
	setp.le.u64 	%p11, %rd6, %rd144;
	// begin inline asm
	cp.async.commit_group;
	// end inline asm
	cvt.s64.s32 	%rd35, %r2;
	@%p11 bra 	$L__BB11_25;
	cvt.u32.u64 	%r105, %rd144;
	cvt.u64.u32 	%rd36, %r9;
	add.s32 	%r106, %r105, %r9;
	cvt.u64.u32 	%rd100, %r106;
	max.u64 	%rd101, %rd6, %rd100;
	setp.gt.u64 	%p12, %rd6, %rd100;
	selp.u64 	%rd37, 1, 0, %p12;
	add.s64 	%rd102, %rd37, %rd100;
	sub.s64 	%rd38, %rd101, %rd102;
	and.b64  	%rd103, %rd38, -4294967296;
	setp.ne.s64 	%p13, %rd103, 0;
	@%p13 bra 	$L__BB11_18;
	cvt.u32.u64 	%r107, %rd36;
	cvt.u32.u64 	%r108, %rd38;
	div.u32 	%r109, %r108, %r107;
	cvt.u64.u32 	%rd140, %r109;
	bra.uni 	$L__BB11_19;
$L__BB11_18:
	div.u64 	%rd140, %rd38, %rd36;
$L__BB11_19:
	add.s64 	%rd42, %rd140, %rd37;
	and.b64  	%rd104, %rd42, 3;
	setp.eq.s64 	%p14, %rd104, 3;
	@%p14 bra 	$L__BB11_22;
	shl.b64 	%rd105, %rd4, 2;
	shl.b64 	%rd106, %rd144, 2;
	add.s64 	%rd107, %rd105, %rd106;
	add.s64 	%rd108, %rd107, %rd35;
	add.s64 	%rd142, %rd68, %rd108;
	shl.b64 	%rd44, %rd36, 2;
	mov.u32 	%r111, _ZN3cub18CUB_300001_SM_10006detail9transform4smemE;
	add.s32 	%r112, %r2, %r111;
	add.s32 	%r113, %r112, %r5;
	shl.b32 	%r114, %r105, 2;
	add.s32 	%r174, %r113, %r114;
	mul.lo.s32 	%r115, %r8, %r7;
	mul.lo.s32 	%r116, %r115, %r6;
	shl.b32 	%r28, %r116, 2;
	add.s64 	%rd109, %rd42, 1;
	and.b64  	%rd110, %rd109, 3;
	neg.s64 	%rd141, %rd110;
$L__BB11_21:
	.pragma "nounroll";
	add.s32 	%r117, %r174, 128;
	// begin inline asm
	cp.async.ca.shared.global [%r117], [%rd142], 4, 4;
	// end inline asm
	add.s64 	%rd144, %rd144, %rd36;
	add.s64 	%rd142, %rd142, %rd44;
	add.s32 	%r174, %r174, %r28;
	add.s64 	%rd141, %rd141, 1;
	setp.ne.s64 	%p15, %rd141, 0;
	@%p15 bra 	$L__BB11_21;
$L__BB11_22:
	setp.lt.u64 	%p16, %rd42, 3;
	@%p16 bra 	$L__BB11_25;
	shl.b64 	%rd53, %rd36, 2;
	shl.b64 	%rd112, %rd4, 2;
	shl.b64 	%rd113, %rd144, 2;
	add.s64 	%rd54, %rd112, %rd113;
	add.s64 	%rd55, %rd54, %rd53;
	shl.b64 	%rd56, %rd36, 4;
	shl.b64 	%rd114, %rd36, 3;
	add.s64 	%rd57, %rd54, %rd114;
	add.s64 	%rd115, %rd144, %rd4;
	shl.b64 	%rd116, %rd115, 2;
	mad.lo.s64 	%rd58, %rd36, 12, %rd116;
	mov.u32 	%r118, _ZN3cub18CUB_300001_SM_10006detail9transform4smemE;
	add.s32 	%r119, %r2, %r118;
	mul.lo.s32 	%r120, %r8, %r7;
	mul.lo.s32 	%r121, %r120, %r6;
	shl.b32 	%r122, %r121, 2;
	cvt.u32.u64 	%r123, %rd144;
	shl.b32 	%r124, %r123, 2;
	add.s32 	%r125, %r119, %r5;
	add.s32 	%r175, %r125, %r124;
	add.s32 	%r178, %r175, %r122;
	shl.b32 	%r32, %r121, 4;
	shl.b32 	%r126, %r121, 3;
	add.s32 	%r177, %r175, %r126;
	mad.lo.s32 	%r176, %r121, 12, %r175;
	add.s64 	%rd145, %rd68, %rd35;
$L__BB11_24:
	add.s64 	%rd117, %rd145, %rd54;
	add.s32 	%r127, %r175, 128;
	// begin inline asm
	cp.async.ca.shared.global [%r127], [%rd117], 4, 4;
	// end inline asm
	add.s64 	%rd118, %rd145, %rd55;
	add.s32 	%r128, %r178, 128;
	// begin inline asm
	cp.async.ca.shared.global [%r128], [%rd118], 4, 4;
	// end inline asm
	add.s64 	%rd119, %rd145, %rd57;
	add.s32 	%r129, %r177, 128;
	// begin inline asm
	cp.async.ca.shared.global [%r129], [%rd119], 4, 4;
	// end inline asm
	add.s64 	%rd120, %rd145, %rd58;
	add.s32 	%r130, %r176, 128;
	// begin inline asm
	cp.async.ca.shared.global [%r130], [%rd120], 4, 4;
	// end inline asm
	add.s64 	%rd144, %rd144, %rd53;
	add.s64 	%rd145, %rd145, %rd56;
	add.s32 	%r178, %r178, %r32;
	add.s32 	%r177, %r177, %r32;
	add.s32 	%r176, %r176, %r32;
	add.s32 	%r175, %r175, %r32;
	setp.lt.u64 	%p17, %rd144, %rd6;
	@%p17 bra 	$L__BB11_24;
$L__BB11_25:
	// begin inline asm
	cp.async.commit_group;
	// end inline asm
	// begin inline asm
	cp.async.wait_group 0;
	// end inline asm
	barrier.sync 	0;
$L__BB11_26:
	setp.eq.s32 	%p22, %r3, %r4;
	@%p22 bra 	$L__BB11_32;
	setp.lt.s32 	%p23, %r68, 1;
	@%p23 bra 	$L__BB11_35;
	mov.u32 	%r183, %tid.x;
	neg.s32 	%r186, %r68;
	add.s32 	%r151, %r2, %r5;
	shl.b32 	%r152, %r183, 2;
	add.s32 	%r153, %r151, %r152;
	mov.u32 	%r154, _ZN3cub18CUB_300001_SM_10006detail9transform4smemE;
	add.s32 	%r155, %r153, %r154;
	add.s32 	%r185, %r155, 128;
	add.s32 	%r156, %r1, %r152;
	add.s32 	%r184, %r154, %r156;
	shl.b64 	%rd127, %rd4, 2;
	add.s64 	%rd64, %rd1, %rd127;
$L__BB11_29:
	.pragma "nounroll";
	setp.ge.s32 	%p24, %r183, %r4;
	@%p24 bra 	$L__BB11_31;
	ld.shared.u32 	%r157, [%r184];
	ld.shared.u32 	%r158, [%r185];
	mul.lo.s32 	%r159, %r158, %r157;
	mul.wide.s32 	%rd128, %r183, 4;
	add.s64 	%rd129, %rd64, %rd128;
	st.global.u32 	[%rd129], %r159;
$L__BB11_31:
	add.s32 	%r186, %r186, 1;
	setp.ne.s32 	%p25, %r186, 0;
	add.s32 	%r185, %r185, 512;
	add.s32 	%r184, %r184, 512;
	add.s32 	%r183, %r183, 128;
	@%p25 bra 	$L__BB11_29;
	bra.uni 	$L__BB11_35;
$L__BB11_32:
	setp.lt.s32 	%p26, %r68, 1;
	@%p26 bra 	$L__BB11_35;
	mov.u32 	%r179, %tid.x;
	neg.s32 	%r182, %r68;
	add.s32 	%r160, %r2, %r5;
	shl.b32 	%r161, %r179, 2;
	add.s32 	%r162, %r160, %r161;
	mov.u32 	%r163, _ZN3cub18CUB_300001_SM_10006detail9transform4smemE;
	add.s32 	%r164, %r162, %r163;
	add.s32 	%r181, %r164, 128;
	add.s32 	%r165, %r1, %r161;
	add.s32 	%r180, %r163, %r165;
	shl.b64 	%rd130, %rd4, 2;
	add.s64 	%rd65, %rd1, %rd130;
$L__BB11_34:
	.pragma "nounroll";
	mul.wide.s32 	%rd131, %r179, 4;
	add.s64 	%rd132, %rd65, %rd131;
	ld.shared.u32 	%r166, [%r180];
	ld.shared.u32 	%r167, [%r181];
	mul.lo.s32 	%r168, %r167, %r166;
	st.global.u32 	[%rd132], %r168;
	add.s32 	%r182, %r182, 1;
	setp.eq.s32 	%p27, %r182, 0;
	add.s32 	%r181, %r181, 512;
	add.s32 	%r180, %r180, 512;
	add.s32 	%r179, %r179, 128;
	@%p27 bra 	$L__BB11_35;
	bra.uni 	$L__BB11_34;
$L__BB11_35:
	ret;

}
	// .globl	_ZN3cub18CUB_300001_SM_10006detail9transform16transform_kernelINS2_10policy_hubILb0EN4cuda3std3__45tupleIJN6thrust24THRUST_300001_SM_1000_NS6detail15normal_iteratorINSA_10device_ptrIiEEEESF_EEEE10policy1000EiNS7_7modulusIiEESF_JPiSL_EEEvT0_iT1_T2_DpNS2_10kernel_argIT3_EE
.visible .entry _ZN3cub18CUB_300001_SM_10006detail9transform16transform_kernelINS2_10policy_hubILb0EN4cuda3std3__45tupleIJN6thrust24THRUST_300001_SM_1000_NS6detail15normal_iteratorINSA_10device_ptrIiEEEESF_EEEE10policy1000EiNS7_7modulusIiEESF_JPiSL_EEEvT0_iT1_T2_DpNS2_10kernel_argIT3_EE(
	.param .u32 _ZN3cub18CUB_300001_SM_10006detail9transform16transform_kernelINS2_10policy_hubILb0EN4cuda3std3__45tupleIJN6thrust24THRUST_300001_SM_1000_NS6detail15normal_iteratorINSA_10device_ptrIiEEEESF_EEEE10policy1000EiNS7_7modulusIiEESF_JPiSL_EEEvT0_iT1_T2_DpNS2_10kernel_argIT3_EE_param_0,
	.param .u32 _ZN3cub18CUB_300001_SM_10006detail9transform16transform_kernelINS2_10policy_hubILb0EN4cuda3std3__45tupleIJN6thrust24THRUST_300001_SM_1000_NS6detail15normal_iteratorINSA_10device_ptrIiEEEESF_EEEE10policy1000EiNS7_7modulusIiEESF_JPiSL_EEEvT0_iT1_T2_DpNS2_10kernel_argIT3_EE_param_1,
	.param .align 1 .b8 _ZN3cub18CUB_300001_SM_10006detail9transform16transform_kernelINS2_10policy_hubILb0EN4cuda3std3__45tupleIJN6thrust24THRUST_300001_SM_1000_NS6detail15normal_iteratorINSA_10device_ptrIiEEEESF_EEEE10policy1000EiNS7_7modulusIiEESF_JPiSL_EEEvT0_iT1_T2_DpNS2_10kernel_argIT3_EE_param_2[1],
	.param .align 8 .b8 _ZN3cub18CUB_300001_SM_10006detail9transform16transform_kernelINS2_10policy_hubILb0EN4cuda3std3__45tupleIJN6thrust24THRUST_300001_SM_1000_NS6detail15normal_iteratorINSA_10device_ptrIiEEEESF_EEEE10policy1000EiNS7_7modulusIiEESF_JPiSL_EEEvT0_iT1_T2_DpNS2_10kernel_argIT3_EE_param_3[8],
	.param .align 8 .b8 _ZN3cub18CUB_300001_SM_10006detail9transform16transform_kernelINS2_10policy_hubILb0EN4cuda3std3__45tupleIJN6thrust24THRUST_300001_SM_1000_NS6detail15normal_iteratorINSA_10device_ptrIiEEEESF_EEEE10policy1000EiNS7_7modulusIiEESF_JPiSL_EEEvT0_iT1_T2_DpNS2_10kernel_argIT3_EE_param_4[16],
	.param .align 8 .b8 _ZN3cub18CUB_300001_SM_10006detail9transform16transform_kernelINS2_10policy_hubILb0EN4cuda3std3__45tupleIJN6thrust24THRUST_300001_SM_1000_NS6detail15normal_iteratorINSA_10device_ptrIiEEEESF_EEEE10policy1000EiNS7_7modulusIiEESF_JPiSL_EEEvT0_iT1_T2_DpNS2_10kernel_argIT3_EE_param_5[16]
)
.maxntid 128
{
	.reg .pred 	%p<28>;
	.reg .b32 	%r<194>;
	.reg .b64 	%rd<143>;
	// demoted variable
	.shared .align 8 .u64 _ZZN3cub18CUB_300001_SM_10006detail9transform23transform_kernel_ublkcpINS2_19async_copy_policy_tILi128EEEiN4cuda3std3__47modulusIiEEN6thrust24THRUST_300001_SM_1000_NS6detail15normal_iteratorINSC_10device_ptrIiEEEEJiiEEEvT0_iT1_T2_DpNS2_16aligned_base_ptrIT3_EEE3bar;
	ld.param.u64 	%rd66, [_ZN3cub18CUB_300001_SM_10006detail9transform16transform_kernelINS2_10policy_hubILb0EN4cuda3std3__45tupleIJN6thrust24THRUST_300001_SM_1000_NS6detail15normal_iteratorINSA_10device_ptrIiEEEESF_EEEE10policy1000EiNS7_7modulusIiEESF_JPiSL_EEEvT0_iT1_T2_DpNS2_10kernel_argIT3_EE_param_5];
	ld.param.u64 	%rd64, [_ZN3cub18CUB_300001_SM_10006detail9transform16transform_kernelINS2_10policy_hubILb0EN4cuda3std3__45tupleIJN6thrust24THRUST_300001_SM_1000_NS6detail15normal_iteratorINSA_10device_ptrIiEEEESF_EEEE10policy1000EiNS7_7modulusIiEESF_JPiSL_EEEvT0_iT1_T2_DpNS2_10kernel_argIT3_EE_param_4];
	ld.param.u32 	%r71, [_ZN3cub18CUB_300001_SM_10006detail9transform16transform_kernelINS2_10policy_hubILb0EN4cuda3std3__45tupleIJN6thrust24THRUST_300001_SM_1000_NS6detail15normal_iteratorINSA_10device_ptrIiEEEESF_EEEE10policy1000EiNS7_7modulusIiEESF_JPiSL_EEEvT0_iT1_T2_DpNS2_10kernel_argIT3_EE_param_0];
	ld.param.u64 	%rd67, [_ZN3cub18CUB_300001_SM_10006detail9transform16transform_kernelINS2_10policy_hubILb0EN4cuda3std3__45tupleIJN6thrust24THRUST_300001_SM_1000_NS6detail15normal_iteratorINSA_10device_ptrIiEEEESF_EEEE10policy1000EiNS7_7modulusIiEESF_JPiSL_EEEvT0_iT1_T2_DpNS2_10kernel_argIT3_EE_param_5+8];
	ld.param.u64 	%rd65, [_ZN3cub18CUB_300001_SM_10006detail9transform16transform_kernelINS2_10policy_hubILb0EN4cuda3std3__45tupleIJN6thrust24THRUST_300001_SM_1000_NS6detail15normal_iteratorINSA_10device_ptrIiEEEESF_EEEE10policy1000EiNS7_7modulusIiEESF_JPiSL_EEEvT0_iT1_T2_DpNS2_10kernel_argIT3_EE_param_4+8];
	ld.param.u64 	%rd68, [_ZN3cub18CUB_300001_SM_10006detail9transform16transform_kernelINS2_10policy_hubILb0EN4cuda3std3__45tupleIJN6thrust24THRUST_300001_SM_1000_NS6detail15normal_iteratorINSA_10device_ptrIiEEEESF_EEEE10policy1000EiNS7_7modulusIiEESF_JPiSL_EEEvT0_iT1_T2_DpNS2_10kernel_argIT3_EE_param_3];
	ld.param.u32 	%r70, [_ZN3cub18CUB_300001_SM_10006detail9transform16transform_kernelINS2_10policy_hubILb0EN4cuda3std3__45tupleIJN6thrust24THRUST_300001_SM_1000_NS6detail15normal_iteratorINSA_10device_ptrIiEEEESF_EEEE10policy1000EiNS7_7modulusIiEESF_JPiSL_EEEvT0_iT1_T2_DpNS2_10kernel_argIT3_EE_param_1];
	cvta.to.global.u64 	%rd1, %rd68;
	cvt.u32.u64 	%r1, %rd65;
	cvt.u32.u64 	%r2, %rd67;
	shl.b32 	%r3, %r70, 7;
	mov.u32 	%r72, %ctaid.x;
	mul.lo.s32 	%r4, %r3, %r72;
	sub.s32 	%r5, %r71, %r4;
	min.s32 	%r6, %r3, %r5;
	setp.eq.s32 	%p1, %r72, 0;
	add.s32 	%r74, %r72, 2;
	mov.u32 	%r75, %nctaid.x;
	setp.ge.u32 	%p2, %r74, %r75;
	shl.b32 	%r7, %r70, 9;
	or.pred  	%p3, %p1, %p2;
	@%p3 bra 	$L__BB12_5;
	mov.b32 	%r139, -1;
	// begin inline asm
	{
	 .reg .pred P_OUT; 
	elect.sync _|P_OUT, %r139;
	selp.b32 %r138, 1, 0, P_OUT; 
}
	// end inline asm
	mov.u32 	%r140, %tid.x;
	setp.gt.u32 	%p18, %r140, 31;
	setp.eq.s32 	%p19, %r138, 0;
	or.pred  	%p20, %p18, %p19;
	@%p20 bra 	$L__BB12_3;
	mov.u32 	%r141, _ZZN3cub18CUB_300001_SM_10006detail9transform23transform_kernel_ublkcpINS2_19async_copy_policy_tILi128EEEiN4cuda3std3__47modulusIiEEN6thrust24THRUST_300001_SM_1000_NS6detail15normal_iteratorINSC_10device_ptrIiEEEEJiiEEEvT0_iT1_T2_DpNS2_16aligned_base_ptrIT3_EEE3bar;
	mov.b32 	%r142, 1;
	// begin inline asm
	mbarrier.init.shared.b64 [%r141], %r142;
	// end inline asm
	// begin inline asm
	fence.proxy.async.shared::cta; // 6.
	// end inline asm
	mul.wide.s32 	%rd120, %r4, 4;
	add.s32 	%r151, %r7, 15;
	add.s32 	%r152, %r151, %r1;
	and.b32  	%r144, %r152, -16;
	cvta.to.global.u64 	%rd121, %rd64;
	add.s64 	%rd117, %rd121, %rd120;
	mov.u32 	%r143, _ZN3cub18CUB_300001_SM_10006detail9transform4smemE;
	// begin inline asm
	cp.async.bulk.shared::cluster.global.mbarrier::complete_tx::bytes [%r143], [%rd117], %r144, [%r141];
	// end inline asm
	add.s32 	%r153, %r151, %r2;
	and.b32  	%r147, %r153, -16;
	add.s32 	%r154, %r143, %r7;
	add.s32 	%r146, %r154, 128;
	cvta.to.global.u64 	%rd122, %rd66;
	add.s64 	%rd118, %rd122, %rd120;
	// begin inline asm
	cp.async.bulk.shared::cluster.global.mbarrier::complete_tx::bytes [%r146], [%rd118], %r147, [%r141];
	// end inline asm
	add.s32 	%r150, %r147, %r144;
	// begin inline asm
	mbarrier.arrive.expect_tx.release.cta.shared::cta.b64 %rd119, [%r141], %r150; // 8. 
	// end inline asm
$L__BB12_3:
	bar.sync 	0;
	mov.u32 	%r156, _ZZN3cub18CUB_300001_SM_10006detail9transform23transform_kernel_ublkcpINS2_19async_copy_policy_tILi128EEEiN4cuda3std3__47modulusIiEEN6thrust24THRUST_300001_SM_1000_NS6detail15normal_iteratorINSC_10device_ptrIiEEEEJiiEEEvT0_iT1_T2_DpNS2_16aligned_base_ptrIT3_EEE3bar;
$L__BB12_4:
	mov.b32 	%r157, 0;
	// begin inline asm
	{
	 .reg .pred P_OUT; 
	mbarrier.try_wait.parity.shared::cta.b64  P_OUT, [%r156], %r157;                                // 7a. 
	selp.b32 %r155, 1, 0, P_OUT; 
}
	// end inline asm
	setp.eq.s32 	%p21, %r155, 0;
	@%p21 bra 	$L__BB12_4;
	bra.uni 	$L__BB12_26;
$L__BB12_5:
	cvt.s64.s32 	%rd4, %r1;
	cvt.s64.s32 	%rd5, %r4;
	shl.b32 	%r77, %r6, 2;
	cvt.s64.s32 	%rd69, %r77;
	shr.u64 	%rd6, %rd69, 2;
	mov.u32 	%r8, %ntid.x;
	mov.u32 	%r9, %ntid.y;
	mul.lo.s32 	%r78, %r8, %r9;
	mov.u32 	%r10, %ntid.z;
	mul.lo.s32 	%r11, %r78, %r10;
	mov.u32 	%r79, %tid.x;
	mov.u32 	%r80, %tid.y;
	mov.u32 	%r81, %tid.z;
	mad.lo.s32 	%r82, %r81, %r9, %r80;
	mad.lo.s32 	%r83, %r82, %r8, %r79;
	cvt.u64.u32 	%rd140, %r83;
	setp.le.u64 	%p4, %rd6, %rd140;
	@%p4 bra 	$L__BB12_15;
	cvt.u32.u64 	%r84, %rd140;
	cvt.u64.u32 	%rd8, %r11;
	add.s32 	%r85, %r84, %r11;
	cvt.u64.u32 	%rd70, %r85;
	max.u64 	%rd71, %rd6, %rd70;
	setp.gt.u64 	%p5, %rd6, %rd70;
	selp.u64 	%rd9, 1, 0, %p5;
	add.s64 	%rd72, %rd9, %rd70;
	sub.s64 	%rd10, %rd71, %rd72;
	and.b64  	%rd73, %rd10, -4294967296;
	setp.ne.s64 	%p6, %rd73, 0;
	@%p6 bra 	$L__BB12_8;
	cvt.u32.u64 	%r86, %rd8;
	cvt.u32.u64 	%r87, %rd10;
	div.u32 	%r88, %r87, %r86;
	cvt.u64.u32 	%rd129, %r88;
	bra.uni 	$L__BB12_9;
$L__BB12_8:
	div.u64 	%rd129, %rd10, %rd8;
$L__BB12_9:
	add.s64 	%rd14, %rd129, %rd9;
	and.b64  	%rd74, %rd14, 3;
	setp.eq.s64 	%p7, %rd74, 3;
	mov.u64 	%rd133, %rd140;
	@%p7 bra 	$L__BB12_12;
	shl.b64 	%rd75, %rd140, 2;
	shl.b64 	%rd76, %rd5, 2;
	add.s64 	%rd77, %rd75, %rd76;
	add.s64 	%rd78, %rd77, %rd4;
	add.s64 	%rd131, %rd64, %rd78;
	mov.u32 	%r90, _ZN3cub18CUB_300001_SM_10006detail9transform4smemE;
	add.s32 	%r91, %r1, %r90;
	shl.b32 	%r92, %r84, 2;
	add.s32 	%r176, %r91, %r92;
	mul.lo.s32 	%r93, %r10, %r9;
	mul.lo.s32 	%r94, %r93, %r8;
	shl.b32 	%r13, %r94, 2;
	add.s64 	%rd79, %rd14, 1;
	and.b64  	%rd80, %rd79, 3;
	neg.s64 	%rd130, %rd80;
	mov.u64 	%rd133, %rd140;
$L__BB12_11:
	.pragma "nounroll";
	// begin inline asm
	cp.async.ca.shared.global [%r176], [%rd131], 4, 4;
	// end inline asm
	add.s64 	%rd133, %rd133, %rd8;
	shl.b64 	%rd82, %rd8, 2;
	add.s64 	%rd131, %rd131, %rd82;
	add.s32 	%r176, %r176, %r13;
	add.s64 	%rd130, %rd130, 1;
	setp.ne.s64 	%p8, %rd130, 0;
	@%p8 bra 	$L__BB12_11;
$L__BB12_12:
	setp.lt.u64 	%p9, %rd14, 3;
	@%p9 bra 	$L__BB12_15;
	shl.b64 	%rd24, %rd8, 2;
	shl.b64 	%rd83, %rd133, 2;
	shl.b64 	%rd84, %rd5, 2;
	add.s64 	%rd25, %rd83, %rd84;
	shl.b64 	%rd85, %rd8, 3;
	add.s64 	%rd26, %rd25, %rd85;
	add.s64 	%rd86, %rd133, %rd5;
	shl.b64 	%rd87, %rd86, 2;
	mad.lo.s64 	%rd27, %rd8, 12, %rd87;
	cvt.u32.u64 	%r96, %rd65;
	mov.u32 	%r97, _ZN3cub18CUB_300001_SM_10006detail9transform4smemE;
	add.s32 	%r98, %r96, %r97;
	mul.lo.s32 	%r99, %r10, %r9;
	mul.lo.s32 	%r100, %r99, %r8;
	shl.b32 	%r101, %r100, 2;
	cvt.u32.u64 	%r102, %rd133;
	shl.b32 	%r103, %r102, 2;
	add.s32 	%r177, %r98, %r103;
	add.s32 	%r180, %r177, %r101;
	shl.b32 	%r104, %r100, 3;
	add.s32 	%r179, %r177, %r104;
	mad.lo.s32 	%r178, %r100, 12, %r177;
	cvt.s64.s32 	%rd88, %rd65;
	add.s64 	%rd134, %rd64, %rd88;
$L__BB12_14:
	add.s64 	%rd89, %rd134, %rd25;
	// begin inline asm
	cp.async.ca.shared.global [%r177], [%rd89], 4, 4;
	// end inline asm
	add.s64 	%rd93, %rd25, %rd24;
	add.s64 	%rd90, %rd134, %rd93;
	// begin inline asm
	cp.async.ca.shared.global [%r180], [%rd90], 4, 4;
	// end inline asm
	add.s64 	%rd91, %rd134, %rd26;
	// begin inline asm
	cp.async.ca.shared.global [%r179], [%rd91], 4, 4;
	// end inline asm
	add.s64 	%rd92, %rd134, %rd27;
	// begin inline asm
	cp.async.ca.shared.global [%r178], [%rd92], 4, 4;
	// end inline asm
	add.s64 	%rd133, %rd133, %rd24;
	mul.wide.u32 	%rd94, %r11, 16;
	add.s64 	%rd134, %rd134, %rd94;
	mul.lo.s32 	%r109, %r10, %r9;
	mul.lo.s32 	%r110, %r109, %r8;
	shl.b32 	%r111, %r110, 4;
	add.s32 	%r180, %r180, %r111;
	add.s32 	%r179, %r179, %r111;
	add.s32 	%r178, %r178, %r111;
	add.s32 	%r177, %r177, %r111;
	setp.lt.u64 	%p10, %rd133, %rd6;
	@%p10 bra 	$L__BB12_14;
$L__BB12_15:
	setp.le.u64 	%p11, %rd6, %rd140;
	// begin inline asm
	cp.async.commit_group;
	// end inline asm
	cvt.s64.s32 	%rd33, %r2;
	@%p11 bra 	$L__BB12_25;
	cvt.u32.u64 	%r112, %rd140;
	cvt.u64.u32 	%rd34, %r11;
	add.s32 	%r113, %r112, %r11;
	cvt.u64.u32 	%rd95, %r113;
	max.u64 	%rd96, %rd6, %rd95;
	setp.gt.u64 	%p12, %rd6, %rd95;
	selp.u64 	%rd35, 1, 0, %p12;
	add.s64 	%rd97, %rd35, %rd95;
	sub.s64 	%rd36, %rd96, %rd97;
	and.b64  	%rd98, %rd36, -4294967296;
	setp.ne.s64 	%p13, %rd98, 0;
	@%p13 bra 	$L__BB12_18;
	cvt.u32.u64 	%r114, %rd34;
	cvt.u32.u64 	%r115, %rd36;
	div.u32 	%r116, %r115, %r114;
	cvt.u64.u32 	%rd136, %r116;
	bra.uni 	$L__BB12_19;
$L__BB12_18:
	div.u64 	%rd136, %rd36, %rd34;
$L__BB12_19:
	add.s64 	%rd40, %rd136, %rd35;
	and.b64  	%rd99, %rd40, 3;
	setp.eq.s64 	%p14, %rd99, 3;
	@%p14 bra 	$L__BB12_22;
	shl.b64 	%rd100, %rd140, 2;
	shl.b64 	%rd101, %rd5, 2;
	add.s64 	%rd102, %rd100, %rd101;
	add.s64 	%rd103, %rd102, %rd33;
	add.s64 	%rd138, %rd66, %rd103;
	shl.b64 	%rd42, %rd34, 2;
	mov.u32 	%r118, _ZN3cub18CUB_300001_SM_10006detail9transform4smemE;
	add.s32 	%r119, %r2, %r118;
	add.s32 	%r120, %r119, %r7;
	shl.b32 	%r121, %r112, 2;
	add.s32 	%r181, %r120, %r121;
	mul.lo.s32 	%r122, %r10, %r9;
	mul.lo.s32 	%r123, %r122, %r8;
	shl.b32 	%r29, %r123, 2;
	add.s64 	%rd104, %rd40, 1;
	and.b64  	%rd105, %rd104, 3;
	neg.s64 	%rd137, %rd105;
$L__BB12_21:
	.pragma "nounroll";
	add.s32 	%r124, %r181, 128;
	// begin inline asm
	cp.async.ca.shared.global [%r124], [%rd138], 4, 4;
	// end inline asm
	add.s64 	%rd140, %rd140, %rd34;
	add.s64 	%rd138, %rd138, %rd42;
	add.s32 	%r181, %r181, %r29;
	add.s64 	%rd137, %rd137, 1;
	setp.ne.s64 	%p15, %rd137, 0;
	@%p15 bra 	$L__BB12_21;
$L__BB12_22:
	setp.lt.u64 	%p16, %rd40, 3;
	@%p16 bra 	$L__BB12_25;
	shl.b64 	%rd51, %rd34, 2;
	shl.b64 	%rd107, %rd140, 2;
	shl.b64 	%rd108, %rd5, 2;
	add.s64 	%rd52, %rd107, %rd108;
	add.s64 	%rd53, %rd52, %rd51;
	shl.b64 	%rd54, %rd34, 4;
	shl.b64 	%rd109, %rd34, 3;
	add.s64 	%rd55, %rd52, %rd109;
	add.s64 	%rd110, %rd140, %rd5;
	shl.b64 	%rd111, %rd110, 2;
	mad.lo.s64 	%rd56, %rd34, 12, %rd111;
	mov.u32 	%r125, _ZN3cub18CUB_300001_SM_10006detail9transform4smemE;
	add.s32 	%r126, %r2, %r125;
	mul.lo.s32 	%r127, %r10, %r9;
	mul.lo.s32 	%r128, %r127, %r8;
	shl.b32 	%r129, %r128, 2;
	cvt.u32.u64 	%r130, %rd140;
	shl.b32 	%r131, %r130, 2;
	add.s32 	%r132, %r126, %r7;
	add.s32 	%r182, %r132, %r131;
	add.s32 	%r185, %r182, %r129;
	shl.b32 	%r33, %r128, 4;
	shl.b32 	%r133, %r128, 3;
	add.s32 	%r184, %r182, %r133;
	mad.lo.s32 	%r183, %r128, 12, %r182;
	add.s64 	%rd141, %rd66, %rd33;
$L__BB12_24:
	add.s64 	%rd113, %rd141, %rd52;
	add.s32 	%r134, %r182, 128;
	// begin inline asm
	cp.async.ca.shared.global [%r134], [%rd113], 4, 4;
	// end inline asm
	add.s64 	%rd114, %rd141, %rd53;
	add.s32 	%r135, %r185, 128;
	// begin inline asm
	cp.async.ca.shared.global [%r135], [%rd114], 4, 4;
	// end inline asm
	add.s64 	%rd115, %rd141, %rd55;
	add.s32 	%r136, %r184, 128;
	// begin inline asm
	cp.async.ca.shared.global [%r136], [%rd115], 4, 4;
	// end inline asm
	add.s64 	%rd116, %rd141, %rd56;
	add.s32 	%r137, %r183, 128;
	// begin inline asm
	cp.async.ca.shared.global [%r137], [%rd116], 4, 4;
	// end inline asm
	add.s64 	%rd140, %rd140, %rd51;
	add.s64 	%rd141, %rd141, %rd54;
	add.s32 	%r185, %r185, %r33;
	add.s32 	%r184, %r184, %r33;
	add.s32 	%r183, %r183, %r33;
	add.s32 	%r182, %r182, %r33;
	setp.lt.u64 	%p17, %rd140, %rd6;
	@%p17 bra 	$L__BB12_24;
$L__BB12_25:
	// begin inline asm
	cp.async.commit_group;
	// end inline asm
	// begin inline asm
	cp.async.wait_group 0;
	// end inline asm
	barrier.sync 	0;
$L__BB12_26:
	cvt.u32.u64 	%r45, %rd65;
	setp.gt.s32 	%p22, %r3, %r5;
	@%p22 bra 	$L__BB12_30;
	setp.lt.s32 	%p23, %r70, 1;
	@%p23 bra 	$L__BB12_35;
	mov.u32 	%r186, %tid.x;
	neg.s32 	%r189, %r70;
	add.s32 	%r158, %r2, %r7;
	shl.b32 	%r159, %r186, 2;
	add.s32 	%r160, %r158, %r159;
	mov.u32 	%r161, _ZN3cub18CUB_300001_SM_10006detail9transform4smemE;
	add.s32 	%r162, %r160, %r161;
	add.s32 	%r188, %r162, 128;
	add.s32 	%r163, %r45, %r159;
	add.s32 	%r187, %r161, %r163;
	mul.wide.s32 	%rd123, %r4, 4;
	add.s64 	%rd62, %rd1, %rd123;
$L__BB12_29:
	.pragma "nounroll";
	mul.wide.s32 	%rd124, %r186, 4;
	add.s64 	%rd125, %rd62, %rd124;
	ld.shared.u32 	%r164, [%r187];
	ld.shared.u32 	%r165, [%r188];
	rem.s32 	%r166, %r164, %r165;
	st.global.u32 	[%rd125], %r166;
	add.s32 	%r189, %r189, 1;
	setp.eq.s32 	%p24, %r189, 0;
	add.s32 	%r188, %r188, 512;
	add.s32 	%r187, %r187, 512;
	add.s32 	%r186, %r186, 128;
	@%p24 bra 	$L__BB12_35;
	bra.uni 	$L__BB12_29;
$L__BB12_30:
	setp.lt.s32 	%p25, %r70, 1;
	@%p25 bra 	$L__BB12_35;
	mov.u32 	%r190, %tid.x;
	neg.s32 	%r193, %r70;
	add.s32 	%r167, %r2, %r7;
	shl.b32 	%r168, %r190, 2;
	add.s32 	%r169, %r167, %r168;
	mov.u32 	%r170, _ZN3cub18CUB_300001_SM_10006detail9transform4smemE;
	add.s32 	%r171, %r169, %r170;
	add.s32 	%r192, %r171, 128;
	add.s32 	%r172, %r45, %r168;
	add.s32 	%r191, %r170, %r172;
	mul.wide.s32 	%rd126, %r4, 4;
	add.s64 	%rd63, %rd1, %rd126;
$L__BB12_32:
	.pragma "nounroll";
	setp.ge.s32 	%p26, %r190, %r6;
	@%p26 bra 	$L__BB12_34;
	ld.shared.u32 	%r173, [%r191];
	ld.shared.u32 	%r174, [%r192];
	rem.s32 	%r175, %r173, %r174;
	mul.wide.s32 	%rd127, %r190, 4;
	add.s64 	%rd128, %rd63, %rd127;
	st.global.u32 	[%rd128], %r175;
$L__BB12_34:
	add.s32 	%r193, %r193, 1;
	setp.ne.s32 	%p27, %r193, 0;
	add.s32 	%r192, %r192, 512;
	add.s32 	%r191, %r191, 512;
	add.s32 	%r190, %r190, 128;
	@%p27 bra 	$L__BB12_32;
$L__BB12_35:
	ret;

}
	// .globl	_ZN3cub18CUB_300001_SM_10006detail9transform16transform_kernelINS2_10policy_hubILb0EN4cuda3std3__45tupleIJN6thrust24THRUST_300001_SM_1000_NS6detail15normal_iteratorINSA_10device_ptrIiEEEESF_EEEE10policy1000ElNS7_7modulusIiEESF_JPiSL_EEEvT0_iT1_T2_DpNS2_10kernel_argIT3_EE
.visible .entry _ZN3cub18CUB_300001_SM_10006detail9transform16transform_kernelINS2_10policy_hubILb0EN4cuda3std3__45tupleIJN6thrust24THRUST_300001_SM_1000_NS6detail15normal_iteratorINSA_10device_ptrIiEEEESF_EEEE10policy1000ElNS7_7modulusIiEESF_JPiSL_EEEvT0_iT1_T2_DpNS2_10kernel_argIT3_EE(
	.param .u64 _ZN3cub18CUB_300001_SM_10006detail9transform16transform_kernelINS2_10policy_hubILb0EN4cuda3std3__45tupleIJN6thrust24THRUST_300001_SM_1000_NS6detail15normal_iteratorINSA_10device_ptrIiEEEESF_EEEE10policy1000ElNS7_7modulusIiEESF_JPiSL_EEEvT0_iT1_T2_DpNS2_10kernel_argIT3_EE_param_0,
	.param .u32 _ZN3cub18CUB_300001_SM_10006detail9transform16transform_kernelINS2_10policy_hubILb0EN4cuda3std3__45tupleIJN6thrust24THRUST_300001_SM_1000_NS6detail15normal_iteratorINSA_10device_ptrIiEEEESF_EEEE10policy1000ElNS7_7modulusIiEESF_JPiSL_EEEvT0_iT1_T2_DpNS2_10kernel_argIT3_EE_param_1,
	.param .align 1 .b8 _ZN3cub18CUB_300001_SM_10006detail9transform16transform_kernelINS2_10policy_hubILb0EN4cuda3std3__45tupleIJN6thrust24THRUST_300001_SM_1000_NS6detail15normal_iteratorINSA_10device_ptrIiEEEESF_EEEE10policy1000ElNS7_7modulusIiEESF_JPiSL_EEEvT0_iT1_T2_DpNS2_10kernel_argIT3_EE_param_2[1],
	.param .align 8 .b8 _ZN3cub18CUB_300001_SM_10006detail9transform16transform_kernelINS2_10policy_hubILb0EN4cuda3std3__45tupleIJN6thrust24THRUST_300001_SM_1000_NS6detail15normal_iteratorINSA_10device_ptrIiEEEESF_EEEE10policy1000ElNS7_7modulusIiEESF_JPiSL_EEEvT0_iT1_T2_DpNS2_10kernel_argIT3_EE_param_3[8],
	.param .align 8 .b8 _ZN3cub18CUB_300001_SM_10006detail9transform16transform_kernelINS2_10policy_hubILb0EN4cuda3std3__45tupleIJN6thrust24THRUST_300001_SM_1000_NS6detail15normal_iteratorINSA_10device_ptrIiEEEESF_EEEE10policy1000ElNS7_7modulusIiEESF_JPiSL_EEEvT0_iT1_T2_DpNS2_10kernel_argIT3_EE_param_4[16],
	.param .align 8 .b8 _ZN3cub18CUB_300001_SM_10006detail9transform16transform_kernelINS2_10policy_hubILb0EN4cuda3std3__45tupleIJN6thrust24THRUST_300001_SM_1000_NS6detail15normal_iteratorINSA_10device_ptrIiEEEESF_EEEE10policy1000ElNS7_7modulusIiEESF_JPiSL_EEEvT0_iT1_T2_DpNS2_10kernel_argIT3_EE_param_5[16]
)
.maxntid 128
{
	.reg .pred 	%p<28>;
	.reg .b32 	%r<187>;
	.reg .b64 	%rd<147>;
	// demoted variable
	.shared .align 8 .u64 _ZZN3cub18CUB_300001_SM_10006detail9transform23transform_kernel_ublkcpINS2_19async_copy_policy_tILi128EEElN4cuda3std3__47modulusIiEEN6thrust24THRUST_300001_SM_1000_NS6detail15normal_iteratorINSC_10device_ptrIiEEEEJiiEEEvT0_iT1_T2_DpNS2_16aligned_base_ptrIT3_EEE3bar;
	ld.param.u64 	%rd68, [_ZN3cub18CUB_300001_SM_10006detail9transform16transform_kernelINS2_10policy_hubILb0EN4cuda3std3__45tupleIJN6thrust24THRUST_300001_SM_1000_NS6detail15normal_iteratorINSA_10device_ptrIiEEEESF_EEEE10policy1000ElNS7_7modulusIiEESF_JPiSL_EEEvT0_iT1_T2_DpNS2_10kernel_argIT3_EE_param_5];
	ld.param.u64 	%rd66, [_ZN3cub18CUB_300001_SM_10006detail9transform16transform_kernelINS2_10policy_hubILb0EN4cuda3std3__45tupleIJN6thrust24THRUST_300001_SM_1000_NS6detail15normal_iteratorINSA_10device_ptrIiEEEESF_EEEE10policy1000ElNS7_7modulusIiEESF_JPiSL_EEEvT0_iT1_T2_DpNS2_10kernel_argIT3_EE_param_4];
	ld.param.u64 	%rd70, [_ZN3cub18CUB_300001_SM_10006detail9transform16transform_kernelINS2_10policy_hubILb0EN4cuda3std3__45tupleIJN6thrust24THRUST_300001_SM_1000_NS6detail15normal_iteratorINSA_10device_ptrIiEEEESF_EEEE10policy1000ElNS7_7modulusIiEESF_JPiSL_EEEvT0_iT1_T2_DpNS2_10kernel_argIT3_EE_param_0];
	ld.param.u64 	%rd69, [_ZN3cub18CUB_300001_SM_10006detail9transform16transform_kernelINS2_10policy_hubILb0EN4cuda3std3__45tupleIJN6thrust24THRUST_300001_SM_1000_NS6detail15normal_iteratorINSA_10device_ptrIiEEEESF_EEEE10policy1000ElNS7_7modulusIiEESF_JPiSL_EEEvT0_iT1_T2_DpNS2_10kernel_argIT3_EE_param_5+8];
	ld.param.u64 	%rd67, [_ZN3cub18CUB_300001_SM_10006detail9transform16transform_kernelINS2_10policy_hubILb0EN4cuda3std3__45tupleIJN6thrust24THRUST_300001_SM_1000_NS6detail15normal_iteratorINSA_10device_ptrIiEEEESF_EEEE10policy1000ElNS7_7modulusIiEESF_JPiSL_EEEvT0_iT1_T2_DpNS2_10kernel_argIT3_EE_param_4+8];
	ld.param.u64 	%rd71, [_ZN3cub18CUB_300001_SM_10006detail9transform16transform_kernelINS2_10policy_hubILb0EN4cuda3std3__45tupleIJN6thrust24THRUST_300001_SM_1000_NS6detail15normal_iteratorINSA_10device_ptrIiEEEESF_EEEE10policy1000ElNS7_7modulusIiEESF_JPiSL_EEEvT0_iT1_T2_DpNS2_10kernel_argIT3_EE_param_3];
	ld.param.u32 	%r68, [_ZN3cub18CUB_300001_SM_10006detail9transform16transform_kernelINS2_10policy_hubILb0EN4cuda3std3__45tupleIJN6thrust24THRUST_300001_SM_1000_NS6detail15normal_iteratorINSA_10device_ptrIiEEEESF_EEEE10policy1000ElNS7_7modulusIiEESF_JPiSL_EEEvT0_iT1_T2_DpNS2_10kernel_argIT3_EE_param_1];
	cvta.to.global.u64 	%rd1, %rd71;
	cvt.u32.u64 	%r1, %rd67;
	cvt.u32.u64 	%r2, %rd69;
	shl.b32 	%r3, %r68, 7;
	mov.u32 	%r69, %ctaid.x;
	cvt.u64.u32 	%rd72, %r69;
	cvt.s64.s32 	%rd73, %r3;
	mul.lo.s64 	%rd4, %rd73, %rd72;
	sub.s64 	%rd74, %rd70, %rd4;
	min.s64 	%rd75, %rd74, %rd73;
	cvt.u32.u64 	%r4, %rd75;
	setp.eq.s32 	%p1, %r69, 0;
	add.s32 	%r71, %r69, 2;
	mov.u32 	%r72, %nctaid.x;
	setp.ge.u32 	%p2, %r71, %r72;
	shl.b32 	%r5, %r68, 9;
	or.pred  	%p3, %p1, %p2;
	@%p3 bra 	$L__BB13_5;
	mov.b32 	%r132, -1;
	// begin inline asm
	{
	 .reg .pred P_OUT; 
	elect.sync _|P_OUT, %r132;
	selp.b32 %r131, 1, 0, P_OUT; 
}
	// end inline asm
	mov.u32 	%r133, %tid.x;
	setp.gt.u32 	%p18, %r133, 31;
	setp.eq.s32 	%p19, %r131, 0;
	or.pred  	%p20, %p18, %p19;
	@%p20 bra 	$L__BB13_3;
	mov.u32 	%r134, _ZZN3cub18CUB_300001_SM_10006detail9transform23transform_kernel_ublkcpINS2_19async_copy_policy_tILi128EEElN4cuda3std3__47modulusIiEEN6thrust24THRUST_300001_SM_1000_NS6detail15normal_iteratorINSC_10device_ptrIiEEEEJiiEEEvT0_iT1_T2_DpNS2_16aligned_base_ptrIT3_EEE3bar;
	mov.b32 	%r135, 1;
	// begin inline asm
	mbarrier.init.shared.b64 [%r134], %r135;
	// end inline asm
	// begin inline asm
	fence.proxy.async.shared::cta; // 6.
	// end inline asm
	shl.b64 	%rd124, %rd4, 2;
	add.s32 	%r144, %r5, 15;
	add.s32 	%r145, %r144, %r1;
	and.b32  	%r137, %r145, -16;
	cvta.to.global.u64 	%rd125, %rd66;
	add.s64 	%rd121, %rd125, %rd124;
	mov.u32 	%r136, _ZN3cub18CUB_300001_SM_10006detail9transform4smemE;
	// begin inline asm
	cp.async.bulk.shared::cluster.global.mbarrier::complete_tx::bytes [%r136], [%rd121], %r137, [%r134];
	// end inline asm
	add.s32 	%r146, %r144, %r2;
	and.b32  	%r140, %r146, -16;
	add.s32 	%r147, %r136, %r5;
	add.s32 	%r139, %r147, 128;
	cvta.to.global.u64 	%rd126, %rd68;
	add.s64 	%rd122, %rd126, %rd124;
	// begin inline asm
	cp.async.bulk.shared::cluster.global.mbarrier::complete_tx::bytes [%r139], [%rd122], %r140, [%r134];
	// end inline asm
	add.s32 	%r143, %r140, %r137;
	// begin inline asm
	mbarrier.arrive.expect_tx.release.cta.shared::cta.b64 %rd123, [%r134], %r143; // 8. 
	// end inline asm
$L__BB13_3:
	bar.sync 	0;
	mov.u32 	%r149, _ZZN3cub18CUB_300001_SM_10006detail9transform23transform_kernel_ublkcpINS2_19async_copy_policy_tILi128EEElN4cuda3std3__47modulusIiEEN6thrust24THRUST_300001_SM_1000_NS6detail15normal_iteratorINSC_10device_ptrIiEEEEJiiEEEvT0_iT1_T2_DpNS2_16aligned_base_ptrIT3_EEE3bar;
$L__BB13_4:
	mov.b32 	%r150, 0;
	// begin inline asm
	{
	 .reg .pred P_OUT; 
	mbarrier.try_wait.parity.shared::cta.b64  P_OUT, [%r149], %r150;                                // 7a. 
	selp.b32 %r148, 1, 0, P_OUT; 
}
	// end inline asm
	setp.eq.s32 	%p21, %r148, 0;
	@%p21 bra 	$L__BB13_4;
	bra.uni 	$L__BB13_26;
$L__BB13_5:
	cvt.s64.s32 	%rd5, %r1;
	shl.b32 	%r74, %r4, 2;
	cvt.s64.s32 	%rd76, %r74;
	shr.u64 	%rd6, %rd76, 2;
	mov.u32 	%r6, %ntid.x;
	mov.u32 	%r7, %ntid.y;
	mul.lo.s32 	%r75, %r6, %r7;
	mov.u32 	%r8, %ntid.z;
	mul.lo.s32 	%r9, %r75, %r8;
	mov.u32 	%r76, %tid.x;
	mov.u32 	%r77, %tid.y;
	mov.u32 	%r78, %tid.z;
	mad.lo.s32 	%r79, %r78, %r7, %r77;
	mad.lo.s32 	%r80, %r79, %r6, %r76;
	cvt.u64.u32 	%rd144, %r80;
	setp.le.u64 	%p4, %rd6, %rd144;
	@%p4 bra 	$L__BB13_15;
	cvt.u32.u64 	%r81, %rd144;
	cvt.u64.u32 	%rd8, %r9;
	add.s32 	%r82, %r81, %r9;
	cvt.u64.u32 	%rd77, %r82;
	max.u64 	%rd78, %rd6, %rd77;
	setp.gt.u64 	%p5, %rd6, %rd77;
	selp.u64 	%rd9, 1, 0, %p5;
	add.s64 	%rd79, %rd9, %rd77;
	sub.s64 	%rd10, %rd78, %rd79;
	and.b64  	%rd80, %rd10, -4294967296;
	setp.ne.s64 	%p6, %rd80, 0;
	@%p6 bra 	$L__BB13_8;
	cvt.u32.u64 	%r83, %rd8;
	cvt.u32.u64 	%r84, %rd10;
	div.u32 	%r85, %r84, %r83;
	cvt.u64.u32 	%rd133, %r85;
	bra.uni 	$L__BB13_9;
$L__BB13_8:
	div.u64 	%rd133, %rd10, %rd8;
$L__BB13_9:
	add.s64 	%rd14, %rd133, %rd9;
	and.b64  	%rd81, %rd14, 3;
	setp.eq.s64 	%p7, %rd81, 3;
	mov.u64 	%rd137, %rd144;
	@%p7 bra 	$L__BB13_12;
	shl.b64 	%rd82, %rd4, 2;
	shl.b64 	%rd83, %rd144, 2;
	add.s64 	%rd84, %rd82, %rd83;
	add.s64 	%rd85, %rd84, %rd5;
	add.s64 	%rd135, %rd66, %rd85;
	shl.b64 	%rd16, %rd8, 2;
	mov.u32 	%r87, _ZN3cub18CUB_300001_SM_10006detail9transform4smemE;
	add.s32 	%r88, %r1, %r87;
	shl.b32 	%r89, %r81, 2;
	add.s32 	%r169, %r88, %r89;
	mul.lo.s32 	%r90, %r8, %r7;
	mul.lo.s32 	%r91, %r90, %r6;
	shl.b32 	%r11, %r91, 2;
	add.s64 	%rd86, %rd14, 1;
	and.b64  	%rd87, %rd86, 3;
	neg.s64 	%rd134, %rd87;
	mov.u64 	%rd137, %rd144;
$L__BB13_11:
	.pragma "nounroll";
	// begin inline asm
	cp.async.ca.shared.global [%r169], [%rd135], 4, 4;
	// end inline asm
	add.s64 	%rd137, %rd137, %rd8;
	add.s64 	%rd135, %rd135, %rd16;
	add.s32 	%r169, %r169, %r11;
	add.s64 	%rd134, %rd134, 1;
	setp.ne.s64 	%p8, %rd134, 0;
	@%p8 bra 	$L__BB13_11;
$L__BB13_12:
	setp.lt.u64 	%p9, %rd14, 3;
	@%p9 bra 	$L__BB13_15;
	shl.b64 	%rd25, %rd8, 2;
	shl.b64 	%rd89, %rd4, 2;
	shl.b64 	%rd90, %rd137, 2;
	add.s64 	%rd26, %rd89, %rd90;
	shl.b64 	%rd27, %rd8, 4;
	shl.b64 	%rd91, %rd8, 3;
	add.s64 	%rd28, %rd26, %rd91;
	add.s64 	%rd92, %rd137, %rd4;
	shl.b64 	%rd93, %rd92, 2;
	mad.lo.s64 	%rd29, %rd8, 12, %rd93;
	mov.u32 	%r93, _ZN3cub18CUB_300001_SM_10006detail9transform4smemE;
	add.s32 	%r94, %r1, %r93;
	mul.lo.s32 	%r95, %r8, %r7;
	mul.lo.s32 	%r96, %r95, %r6;
	shl.b32 	%r97, %r96, 2;
	cvt.u32.u64 	%r98, %rd137;
	shl.b32 	%r99, %r98, 2;
	add.s32 	%r170, %r94, %r99;
	add.s32 	%r173, %r170, %r97;
	shl.b32 	%r15, %r96, 4;
	shl.b32 	%r100, %r96, 3;
	add.s32 	%r172, %r170, %r100;
	mad.lo.s32 	%r171, %r96, 12, %r170;
	cvt.s64.s32 	%rd94, %r1;
	add.s64 	%rd138, %rd66, %rd94;
$L__BB13_14:
	add.s64 	%rd95, %rd138, %rd26;
	// begin inline asm
	cp.async.ca.shared.global [%r170], [%rd95], 4, 4;
	// end inline asm
	add.s64 	%rd99, %rd26, %rd25;
	add.s64 	%rd96, %rd138, %rd99;
	// begin inline asm
	cp.async.ca.shared.global [%r173], [%rd96], 4, 4;
	// end inline asm
	add.s64 	%rd97, %rd138, %rd28;
	// begin inline asm
	cp.async.ca.shared.global [%r172], [%rd97], 4, 4;
	// end inline asm
	add.s64 	%rd98, %rd138, %rd29;
	// begin inline asm
	cp.async.ca.shared.global [%r171], [%rd98], 4, 4;
	// end inline asm
	add.s64 	%rd137, %rd137, %rd25;
	add.s64 	%rd138, %rd138, %rd27;
	add.s32 	%r173, %r173, %r15;
	add.s32 	%r172, %r172, %r15;
	add.s32 	%r171, %r171, %r15;
	add.s32 	%r170, %r170, %r15;
	setp.lt.u64 	%p10, %rd137, %rd6;
	@%p10 bra 	$L__BB13_14;
$L__BB13_15:
	setp.le.u64 	%p11, %rd6, %rd144;
	// begin inline asm
	cp.async.commit_group;
	// end inline asm
	cvt.s64.s32 	%rd35, %r2;
	@%p11 bra 	$L__BB13_25;
	cvt.u32.u64 	%r105, %rd144;
	cvt.u64.u32 	%rd36, %r9;
	add.s32 	%r106, %r105, %r9;
	cvt.u64.u32 	%rd100, %r106;
	max.u64 	%rd101, %rd6, %rd100;
	setp.gt.u64 	%p12, %rd6, %rd100;
	selp.u64 	%rd37, 1, 0, %p12;
	add.s64 	%rd102, %rd37, %rd100;
	sub.s64 	%rd38, %rd101, %rd102;
	and.b64  	%rd103, %rd38, -4294967296;
	setp.ne.s64 	%p13, %rd103, 0;
	@%p13 bra 	$L__BB13_18;
	cvt.u32.u64 	%r107, %rd36;
	cvt.u32.u64 	%r108, %rd38;
	div.u32 	%r109, %r108, %r107;
	cvt.u64.u32 	%rd140, %r109;
	bra.uni 	$L__BB13_19;
$L__BB13_18:
	div.u64 	%rd140, %rd38, %rd36;
$L__BB13_19:
	add.s64 	%rd42, %rd140, %rd37;
	and.b64  	%rd104, %rd42, 3;
	setp.eq.s64 	%p14, %rd104, 3;
	@%p14 bra 	$L__BB13_22;
	shl.b64 	%rd105, %rd4, 2;
	shl.b64 	%rd106, %rd144, 2;
	add.s64 	%rd107, %rd105, %rd106;
	add.s64 	%rd108, %rd107, %rd35;
	add.s64 	%rd142, %rd68, %rd108;
	shl.b64 	%rd44, %rd36, 2;
	mov.u32 	%r111, _ZN3cub18CUB_300001_SM_10006detail9transform4smemE;
	add.s32 	%r112, %r2, %r111;
	add.s32 	%r113, %r112, %r5;
	shl.b32 	%r114, %r105, 2;
	add.s32 	%r174, %r113, %r114;
	mul.lo.s32 	%r115, %r8, %r7;
	mul.lo.s32 	%r116, %r115, %r6;
	shl.b32 	%r28, %r116, 2;
	add.s64 	%rd109, %rd42, 1;
	and.b64  	%rd110, %rd109, 3;
	neg.s64 	%rd141, %rd110;
$L__BB13_21:
	.pragma "nounroll";
	add.s32 	%r117, %r174, 128;
	// begin inline asm
	cp.async.ca.shared.global [%r117], [%rd142], 4, 4;
	// end inline asm
	add.s64 	%rd144, %rd144, %rd36;
	add.s64 	%rd142, %rd142, %rd44;
	add.s32 	%r174, %r174, %r28;
	add.s64 	%rd141, %rd141, 1;
	setp.ne.s64 	%p15, %rd141, 0;
	@%p15 bra 	$L__BB13_21;
$L__BB13_22:
	setp.lt.u64 	%p16, %rd42, 3;
	@%p16 bra 	$L__BB13_25;
	shl.b64 	%rd53, %rd36, 2;
	shl.b64 	%rd112, %rd4, 2;
	shl.b64 	%rd113, %rd144, 2;
	add.s64 	%rd54, %rd112, %rd113;
	add.s64 	%rd55, %rd54, %rd53;
	shl.b64 	%rd56, %rd36, 4;
	shl.b64 	%rd114, %rd36, 3;
	add.s64 	%rd57, %rd54, %rd114;
	add.s64 	%rd115, %rd144, %rd4;
	shl.b64 	%rd116, %rd115, 2;
	mad.lo.s64 	%rd58, %rd36, 12, %rd116;
	mov.u32 	%r118, _ZN3cub18CUB_300001_SM_10006detail9transform4smemE;
	add.s32 	%r119, %r2, %r118;
	mul.lo.s32 	%r120, %r8, %r7;
	mul.lo.s32 	%r121, %r120, %r6;
	shl.b32 	%r122, %r121, 2;
	cvt.u32.u64 	%r123, %rd144;
	shl.b32 	%r124, %r123, 2;
	add.s32 	%r125, %r119, %r5;
	add.s32 	%r175, %r125, %r124;
	add.s32 	%r178, %r175, %r122;
	shl.b32 	%r32, %r121, 4;
	shl.b32 	%r126, %r121, 3;
	add.s32 	%r177, %r175, %r126;
	mad.lo.s32 	%r176, %r121, 12, %r175;
	add.s64 	%rd145, %rd68, %rd35;
$L__BB13_24:
	add.s64 	%rd117, %rd145, %rd54;
	add.s32 	%r127, %r175, 128;
	// begin inline asm
	cp.async.ca.shared.global [%r127], [%rd117], 4, 4;
	// end inline asm
	add.s64 	%rd118, %rd145, %rd55;
	add.s32 	%r128, %r178, 128;
	// begin inline asm
	cp.async.ca.shared.global [%r128], [%rd118], 4, 4;
	// end inline asm
	add.s64 	%rd119, %rd145, %rd57;
	add.s32 	%r129, %r177, 128;
	// begin inline asm
	cp.async.ca.shared.global [%r129], [%rd119], 4, 4;
	// end inline asm
	add.s64 	%rd120, %rd145, %rd58;
	add.s32 	%r130, %r176, 128;
	// begin inline asm
	cp.async.ca.shared.global [%r130], [%rd120], 4, 4;
	// end inline asm
	add.s64 	%rd144, %rd144, %rd53;
	add.s64 	%rd145, %rd145, %rd56;
	add.s32 	%r178, %r178, %r32;
	add.s32 	%r177, %r177, %r32;
	add.s32 	%r176, %r176, %r32;
	add.s32 	%r175, %r175, %r32;
	setp.lt.u64 	%p17, %rd144, %rd6;
	@%p17 bra 	$L__BB13_24;
$L__BB13_25:
	// begin inline asm
	cp.async.commit_group;
	// end inline asm
	// begin inline asm
	cp.async.wait_group 0;
	// end inline asm
	barrier.sync 	0;
$L__BB13_26:
	setp.eq.s32 	%p22, %r3, %r4;
	@%p22 bra 	$L__BB13_32;
	setp.lt.s32 	%p23, %r68, 1;
	@%p23 bra 	$L__BB13_35;
	mov.u32 	%r183, %tid.x;
	neg.s32 	%r186, %r68;
	add.s32 	%r151, %r2, %r5;
	shl.b32 	%r152, %r183, 2;
	add.s32 	%r153, %r151, %r152;
	mov.u32 	%r154, _ZN3cub18CUB_300001_SM_10006detail9transform4smemE;
	add.s32 	%r155, %r153, %r154;
	add.s32 	%r185, %r155, 128;
	add.s32 	%r156, %r1, %r152;
	add.s32 	%r184, %r154, %r156;
	shl.b64 	%rd127, %rd4, 2;
	add.s64 	%rd64, %rd1, %rd127;
$L__BB13_29:
	.pragma "nounroll";
	setp.ge.s32 	%p24, %r183, %r4;
	@%p24 bra 	$L__BB13_31;
	ld.shared.u32 	%r157, [%r184];
	ld.shared.u32 	%r158, [%r185];
	rem.s32 	%r159, %r157, %r158;
	mul.wide.s32 	%rd128, %r183, 4;
	add.s64 	%rd129, %rd64, %rd128;
	st.global.u32 	[%rd129], %r159;
$L__BB13_31:
	add.s32 	%r186, %r186, 1;
	setp.ne.s32 	%p25, %r186, 0;
	add.s32 	%r185, %r185, 512;
	add.s32 	%r184, %r184, 512;
	add.s32 	%r183, %r183, 128;
	@%p25 bra 	$L__BB13_29;
	bra.uni 	$L__BB13_35;
$L__BB13_32:
	setp.lt.s32 	%p26, %r68, 1;
	@%p26 bra 	$L__BB13_35;
	mov.u32 	%r179, %tid.x;
	neg.s32 	%r182, %r68;
	add.s32 	%r160, %r2, %r5;
	shl.b32 	%r161, %r179, 2;
	add.s32 	%r162, %r160, %r161;
	mov.u32 	%r163, _ZN3cub18CUB_300001_SM_10006detail9transform4smemE;
	add.s32 	%r164, %r162, %r163;
	add.s32 	%r181, %r164, 128;
	add.s32 	%r165, %r1, %r161;
	add.s32 	%r180, %r163, %r165;
	shl.b64 	%rd130, %rd4, 2;
	add.s64 	%rd65, %rd1, %rd130;
$L__BB13_34:
	.pragma "nounroll";
	mul.wide.s32 	%rd131, %r179, 4;
	add.s64 	%rd132, %rd65, %rd131;
	ld.shared.u32 	%r166, [%r180];
	ld.shared.u32 	%r167, [%r181];
	rem.s32 	%r168, %r166, %r167;
	st.global.u32 	[%rd132], %r168;
	add.s32 	%r182, %r182, 1;
	setp.eq.s32 	%p27, %r182, 0;
	add.s32 	%r181, %r181, 512;
	add.s32 	%r180, %r180, 512;
	add.s32 	%r179, %r179, 128;
	@%p27 bra 	$L__BB13_35;
	bra.uni 	$L__BB13_34;
$L__BB13_35:
	ret;

}


// ===== COMPILED SASS (sm_100) =====

	.target	sm_100

	.elftype	@"ET_EXEC"


//--------------------- .note.nv.tkinfo           --------------------------
	.section	.note.nv.tkinfo,"",@"SHT_NOTE"
	.sectionflags	@"SHF_NOTE_NV_TKINFO"
	.tkinfo
        /*0018*/ 	.word	0x00000002
        /*0030*/ 	.string	""
        /*0030*/ 	.string	"ptxas"
        /*0030*/ 	.string	"Cuda compilation tools, release 13.0, V13.0.88"
        /*0030*/ 	.string	"Build cuda_13.0.r13.0/compiler.36424714_0"
        /*0030*/ 	.string	"-arch sm_100 -m 64 "



//--------------------- .note.nv.cuinfo           --------------------------
	.section	.note.nv.cuinfo,"",@"SHT_NOTE"
	.sectionflags	@"SHF_NOTE_NV_CUINFO"
        /*0018*/ 	.short	0x0002
        /*001a*/ 	.short	0x0064
        /*001c*/ 	.short	0x0082
	.zero		2


//--------------------- .nv.info                  --------------------------
	.section	.nv.info,"",@"SHT_CUDA_INFO"
	.align	4


	//----- nvinfo : EIATTR_REGCOUNT
	.align		4
        /*0000*/ 	.byte	0x04, 0x2f
        /*0002*/ 	.short	(.L_44 - .L_43)
	.align		4
.L_43:
        /*0004*/ 	.word	index@(_Z3addPiS_S_i)
        /*0008*/ 	.word	0x0000000c


	//----- nvinfo : EIATTR_FRAME_SIZE
	.align		4
.L_44:
        /*000c*/ 	.byte	0x04, 0x11
        /*000e*/ 	.short	(.L_46 - .L_45)
	.align		4
.L_45:
        /*0010*/ 	.word	index@(_Z3addPiS_S_i)
        /*0014*/ 	.word	0x00000000


	//----- nvinfo : EIATTR_REGCOUNT
	.align		4
.L_46:
        /*0018*/ 	.byte	0x04, 0x2f
        /*001a*/ 	.short	(.L_48 - .L_47)
	.align		4
.L_47:
        /*001c*/ 	.word	index@(_Z8subtractPiS_S_i)
        /*0020*/ 	.word	0x0000000c


	//----- nvinfo : EIATTR_FRAME_SIZE
	.align		4
.L_48:
        /*0024*/ 	.byte	0x04, 0x11
        /*0026*/ 	.short	(.L_50 - .L_49)
	.align		4
.L_49:
        /*0028*/ 	.word	index@(_Z8subtractPiS_S_i)
        /*002c*/ 	.word	0x00000000


	//----- nvinfo : EIATTR_REGCOUNT
	.align		4
.L_50:
        /*0030*/ 	.byte	0x04, 0x2f
        /*0032*/ 	.short	(.L_52 - .L_51)
	.align		4
.L_51:
        /*0034*/ 	.word	index@(_Z4multPiS_S_i)
        /*0038*/ 	.word	0x0000000c


	//----- nvinfo : EIATTR_FRAME_SIZE
	.align		4
.L_52:
        /*003c*/ 	.byte	0x04, 0x11
        /*003e*/ 	.short	(.L_54 - .L_53)
	.align		4
.L_53:
        /*0040*/ 	.word	index@(_Z4multPiS_S_i)
        /*0044*/ 	.word	0x00000000


	//----- nvinfo : EIATTR_REGCOUNT
	.align		4
.L_54:
        /*0048*/ 	.byte	0x04, 0x2f
        /*004a*/ 	.short	(.L_56 - .L_55)
	.align		4
.L_55:
        /*004c*/ 	.word	index@(_Z3modPiS_S_i)
        /*0050*/ 	.word	0x0000000d


	//----- nvinfo : EIATTR_FRAME_SIZE
	.align		4
.L_56:
        /*0054*/ 	.byte	0x04, 0x11
        /*0056*/ 	.short	(.L_58 - .L_57)
	.align		4
.L_57:
        /*0058*/ 	.word	index@(_Z3modPiS_S_i)
        /*005c*/ 	.word	0x00000000


	//----- nvinfo : EIATTR_REGCOUNT
	.align		4
.L_58:
        /*0060*/ 	.byte	0x04, 0x2f
        /*0062*/ 	.short	(.L_60 - .L_59)
	.align		4
.L_59:
        /*0064*/ 	.word	index@(_ZN3cub18CUB_300001_SM_10006detail11EmptyKernelIvEEvv)
        /*0068*/ 	.word	0x00000004


	//----- nvinfo : EIATTR_FRAME_SIZE
	.align		4
.L_60:
        /*006c*/ 	.byte	0x04, 0x11
        /*006e*/ 	.short	(.L_62 - .L_61)
	.align		4
.L_61:
        /*0070*/ 	.word	index@(_ZN3cub18CUB_300001_SM_10006detail11EmptyKernelIvEEvv)
        /*0074*/ 	.word	0x00000000


	//----- nvinfo : EIATTR_REGCOUNT
	.align		4
.L_62:
        /*0078*/ 	.byte	0x04, 0x2f
        /*007a*/ 	.short	(.L_64 - .L_63)
	.align		4
.L_63:
        /*007c*/ 	.word	index@(_ZN3cub18CUB_300001_SM_10006detail8for_each13static_kernelINS2_12policy_hub_t12policy_500_tEmN6thrust24THRUST_300001_SM_1000_NS8cuda_cub20__uninitialized_fill7functorINS7_10device_ptrIiEEiEEEEvT0_T1_)
        /*0080*/ 	.word	0x00000008


	//----- nvinfo : EIATTR_FRAME_SIZE
	.align		4
.L_64:
        /*0084*/ 	.byte	0x04, 0x11
        /*0086*/ 	.short	(.L_66 - .L_65)
	.align		4
.L_65:
        /*0088*/ 	.word	index@(_ZN3cub18CUB_300001_SM_10006detail8for_each13static_kernelINS2_12policy_hub_t12policy_500_tEmN6thrust24THRUST_300001_SM_1000_NS8cuda_cub20__uninitialized_fill7functorINS7_10device_ptrIiEEiEEEEvT0_T1_)
        /*008c*/ 	.word	0x00000000


	//----- nvinfo : EIATTR_REGCOUNT
	.align		4
.L_66:
        /*0090*/ 	.byte	0x04, 0x2f
        /*0092*/ 	.short	(.L_68 - .L_67)
	.align		4
.L_67:
        /*0094*/ 	.word	index@(_ZN3cub18CUB_300001_SM_10006detail9transform16transform_kernelINS2_10policy_hubILb0EN4cuda3std3__45tupleIJN6thrust24THRUST_300001_SM_1000_NS6detail15normal_iteratorINSA_10device_ptrIiEEEESF_EEEE10policy1000EiNS7_4plusIiEESF_JPiSL_EEEvT0_iT1_T2_DpNS2_10kernel_argIT3_EE)
        /*0098*/ 	.word	0x00000020


	//----- nvinfo : EIATTR_FRAME_SIZE
	.align		4
.L_68:
        /*009c*/ 	.byte	0x04, 0x11
        /*009e*/ 	.short	(.L_70 - .L_69)
	.align		4
.L_69:
        /*00a0*/ 	.word	index@($__internal_7_$__cuda_sm20_div_u64)
        /*00a4*/ 	.word	0x00000000


	//----- nvinfo : EIATTR_FRAME_SIZE
	.align		4
.L_70:
        /*00a8*/ 	.byte	0x04, 0x11
        /*00aa*/ 	.short	(.L_72 - .L_71)
	.align		4
.L_71:
        /*00ac*/ 	.word	index@(_ZN3cub18CUB_300001_SM_10006detail9transform16transform_kernelINS2_10policy_hubILb0EN4cuda3std3__45tupleIJN6thrust24THRUST_300001_SM_1000_NS6detail15normal_iteratorINSA_10device_ptrIiEEEESF_EEEE10policy1000EiNS7_4plusIiEESF_JPiSL_EEEvT0_iT1_T2_DpNS2_10kernel_argIT3_EE)
        /*00b0*/ 	.word	0x00000000


	//----- nvinfo : EIATTR_REGCOUNT
	.align		4
.L_72:
        /*00b4*/ 	.byte	0x04, 0x2f
        /*00b6*/ 	.short	(.L_74 - .L_73)
	.align		4
.L_73:
        /*00b8*/ 	.word	index@(_ZN3cub18CUB_300001_SM_10006detail9transform16transform_kernelINS2_10policy_hubILb0EN4cuda3std3__45tupleIJN6thrust24THRUST_300001_SM_1000_NS6detail15normal_iteratorINSA_10device_ptrIiEEEESF_EEEE10policy1000ElNS7_4plusIiEESF_JPiSL_EEEvT0_iT1_T2_DpNS2_10kernel_argIT3_EE)
        /*00bc*/ 	.word	0x00000020


	//----- nvinfo : EIATTR_FRAME_SIZE
	.align		4
.L_74:
        /*00c0*/ 	.byte	0x04, 0x11
        /*00c2*/ 	.short	(.L_76 - .L_75)
	.align		4
.L_75:
        /*00c4*/ 	.word	index@($__internal_6_$__cuda_sm20_div_u64)
        /*00c8*/ 	.word	0x00000000


	//----- nvinfo : EIATTR_FRAME_SIZE
	.align		4
.L_76:
        /*00cc*/ 	.byte	0x04, 0x11
        /*00ce*/ 	.short	(.L_78 - .L_77)
	.align		4
.L_77:
        /*00d0*/ 	.word	index@(_ZN3cub18CUB_300001_SM_10006detail9transform16transform_kernelINS2_10policy_hubILb0EN4cuda3std3__45tupleIJN6thrust24THRUST_300001_SM_1000_NS6detail15normal_iteratorINSA_10device_ptrIiEEEESF_EEEE10policy1000ElNS7_4plusIiEESF_JPiSL_EEEvT0_iT1_T2_DpNS2_10kernel_argIT3_EE)
        /*00d4*/ 	.word	0x00000000


	//----- nvinfo : EIATTR_REGCOUNT
	.align		4
.L_78:
        /*00d8*/ 	.byte	0x04, 0x2f
        /*00da*/ 	.short	(.L_80 - .L_79)
	.align		4
.L_79:
        /*00dc*/ 	.word	index@(_ZN3cub18CUB_300001_SM_10006detail9transform16transform_kernelINS2_10policy_hubILb0EN4cuda3std3__45tupleIJN6thrust24THRUST_300001_SM_1000_NS6detail15normal_iteratorINSA_10device_ptrIiEEEESF_EEEE10policy1000EiNS7_5minusIiEESF_JPiSL_EEEvT0_iT1_T2_DpNS2_10kernel_argIT3_EE)
        /*00e0*/ 	.word	0x00000020


	//----- nvinfo : EIATTR_FRAME_SIZE
	.align		4
.L_80:
        /*00e4*/ 	.byte	0x04, 0x11
        /*00e6*/ 	.short	(.L_82 - .L_81)
	.align		4
.L_81:
        /*00e8*/ 	.word	index@($__internal_5_$__cuda_sm20_div_u64)
        /*00ec*/ 	.word	0x00000000


	//----- nvinfo : EIATTR_FRAME_SIZE
	.align		4
.L_82:
        /*00f0*/ 	.byte	0x04, 0x11
        /*00f2*/ 	.short	(.L_84 - .L_83)
	.align		4
.L_83:
        /*00f4*/ 	.word	index@(_ZN3cub18CUB_300001_SM_10006detail9transform16transform_kernelINS2_10policy_hubILb0EN4cuda3std3__45tupleIJN6thrust24THRUST_300001_SM_1000_NS6detail15normal_iteratorINSA_10device_ptrIiEEEESF_EEEE10policy1000EiNS7_5minusIiEESF_JPiSL_EEEvT0_iT1_T2_DpNS2_10kernel_argIT3_EE)
        /*00f8*/ 	.word	0x00000000


	//----- nvinfo : EIATTR_REGCOUNT
	.align		4
.L_84:
        /*00fc*/ 	.byte	0x04, 0x2f
        /*00fe*/ 	.short	(.L_86 - .L_85)
	.align		4
.L_85:
        /*0100*/ 	.word	index@(_ZN3cub18CUB_300001_SM_10006detail9transform16transform_kernelINS2_10policy_hubILb0EN4cuda3std3__45tupleIJN6thrust24THRUST_300001_SM_1000_NS6detail15normal_iteratorINSA_10device_ptrIiEEEESF_EEEE10policy1000ElNS7_5minusIiEESF_JPiSL_EEEvT0_iT1_T2_DpNS2_10kernel_argIT3_EE)
        /*0104*/ 	.word	0x00000020


	//----- nvinfo : EIATTR_FRAME_SIZE
	.align		4
.L_86:
        /*0108*/ 	.byte	0x04, 0x11
        /*010a*/ 	.short	(.L_88 - .L_87)
	.align		4
.L_87:
        /*010c*/ 	.word	index@($__internal_4_$__cuda_sm20_div_u64)
        /*0110*/ 	.word	0x00000000


	//----- nvinfo : EIATTR_FRAME_SIZE
	.align		4
.L_88:
        /*0114*/ 	.byte	0x04, 0x11
        /*0116*/ 	.short	(.L_90 - .L_89)
	.align		4
.L_89:
        /*0118*/ 	.word	index@(_ZN3cub18CUB_300001_SM_10006detail9transform16transform_kernelINS2_10policy_hubILb0EN4cuda3std3__45tupleIJN6thrust24THRUST_300001_SM_1000_NS6detail15normal_iteratorINSA_10device_ptrIiEEEESF_EEEE10policy1000ElNS7_5minusIiEESF_JPiSL_EEEvT0_iT1_T2_DpNS2_10kernel_argIT3_EE)
        /*011c*/ 	.word	0x00000000


	//----- nvinfo : EIATTR_REGCOUNT
	.align		4
.L_90:
        /*0120*/ 	.byte	0x04, 0x2f
        /*0122*/ 	.short	(.L_92 - .L_91)
	.align		4
.L_91:
        /*0124*/ 	.word	index@(_ZN3cub18CUB_300001_SM_10006detail9transform16transform_kernelINS2_10policy_hubILb0EN4cuda3std3__45tupleIJN6thrust24THRUST_300001_SM_1000_NS6detail15normal_iteratorINSA_10device_ptrIiEEEESF_EEEE10policy1000EiNS7_10multipliesIiEESF_JPiSL_EEEvT0_iT1_T2_DpNS2_10kernel_argIT3_EE)
        /*0128*/ 	.word	0x00000020


	//----- nvinfo : EIATTR_FRAME_SIZE
	.align		4
.L_92:
        /*012c*/ 	.byte	0x04, 0x11
        /*012e*/ 	.short	(.L_94 - .L_93)
	.align		4
.L_93:
        /*0130*/ 	.word	index@($__internal_3_$__cuda_sm20_div_u64)
        /*0134*/ 	.word	0x00000000


	//----- nvinfo : EIATTR_FRAME_SIZE
	.align		4
.L_94:
        /*0138*/ 	.byte	0x04, 0x11
        /*013a*/ 	.short	(.L_96 - .L_95)
	.align		4
.L_95:
        /*013c*/ 	.word	index@(_ZN3cub18CUB_300001_SM_10006detail9transform16transform_kernelINS2_10policy_hubILb0EN4cuda3std3__45tupleIJN6thrust24THRUST_300001_SM_1000_NS6detail15normal_iteratorINSA_10device_ptrIiEEEESF_EEEE10policy1000EiNS7_10multipliesIiEESF_JPiSL_EEEvT0_iT1_T2_DpNS2_10kernel_argIT3_EE)
        /*0140*/ 	.word	0x00000000


	//----- nvinfo : EIATTR_REGCOUNT
	.align		4
.L_96:
        /*0144*/ 	.byte	0x04, 0x2f
        /*0146*/ 	.short	(.L_98 - .L_97)
	.align		4
.L_97:
        /*0148*/ 	.word	index@(_ZN3cub18CUB_300001_SM_10006detail9transform16transform_kernelINS2_10policy_hubILb0EN4cuda3std3__45tupleIJN6thrust24THRUST_300001_SM_1000_NS6detail15normal_iteratorINSA_10device_ptrIiEEEESF_EEEE10policy1000ElNS7_10multipliesIiEESF_JPiSL_EEEvT0_iT1_T2_DpNS2_10kernel_argIT3_EE)
        /*014c*/ 	.word	0x00000020


	//----- nvinfo : EIATTR_FRAME_SIZE
	.align		4
.L_98:
        /*0150*/ 	.byte	0x04, 0x11
        /*0152*/ 	.short	(.L_100 - .L_99)
	.align		4
.L_99:
        /*0154*/ 	.word	index@($__internal_2_$__cuda_sm20_div_u64)
        /*0158*/ 	.word	0x00000000


	//----- nvinfo : EIATTR_FRAME_SIZE
	.align		4
.L_100:
        /*015c*/ 	.byte	0x04, 0x11
        /*015e*/ 	.short	(.L_102 - .L_101)
	.align		4
.L_101:
        /*0160*/ 	.word	index@(_ZN3cub18CUB_300001_SM_10006detail9transform16transform_kernelINS2_10policy_hubILb0EN4cuda3std3__45tupleIJN6thrust24THRUST_300001_SM_1000_NS6detail15normal_iteratorINSA_10device_ptrIiEEEESF_EEEE10policy1000ElNS7_10multipliesIiEESF_JPiSL_EEEvT0_iT1_T2_DpNS2_10kernel_argIT3_EE)
        /*0164*/ 	.word	0x00000000


	//----- nvinfo : EIATTR_REGCOUNT
	.align		4
.L_102:
        /*0168*/ 	.byte	0x04, 0x2f
        /*016a*/ 	.short	(.L_104 - .L_103)
	.align		4
.L_103:
        /*016c*/ 	.word	index@(_ZN3cub18CUB_300001_SM_10006detail9transform16transform_kernelINS2_10policy_hubILb0EN4cuda3std3__45tupleIJN6thrust24THRUST_300001_SM_1000_NS6detail15normal_iteratorINSA_10device_ptrIiEEEESF_EEEE10policy1000EiNS7_7modulusIiEESF_JPiSL_EEEvT0_iT1_T2_DpNS2_10kernel_argIT3_EE)
        /*0170*/ 	.word	0x00000020


	//----- nvinfo : EIATTR_FRAME_SIZE
	.align		4
.L_104:
        /*0174*/ 	.byte	0x04, 0x11
        /*0176*/ 	.short	(.L_106 - .L_105)
	.align		4
.L_105:
        /*0178*/ 	.word	index@($__internal_1_$__cuda_sm20_div_u64)
        /*017c*/ 	.word	0x00000000


	//----- nvinfo : EIATTR_FRAME_SIZE
	.align		4
.L_106:
        /*0180*/ 	.byte	0x04, 0x11
        /*0182*/ 	.short	(.L_108 - .L_107)
	.align		4
.L_107:
        /*0184*/ 	.word	index@(_ZN3cub18CUB_300001_SM_10006detail9transform16transform_kernelINS2_10policy_hubILb0EN4cuda3std3__45tupleIJN6thrust24THRUST_300001_SM_1000_NS6detail15normal_iteratorINSA_10device_ptrIiEEEESF_EEEE10policy1000EiNS7_7modulusIiEESF_JPiSL_EEEvT0_iT1_T2_DpNS2_10kernel_argIT3_EE)
        /*0188*/ 	.word	0x00000000


	//----- nvinfo : EIATTR_REGCOUNT
	.align		4
.L_108:
        /*018c*/ 	.byte	0x04, 0x2f
        /*018e*/ 	.short	(.L_110 - .L_109)
	.align		4
.L_109:
        /*0190*/ 	.word	index@(_ZN3cub18CUB_300001_SM_10006detail9transform16transform_kernelINS2_10policy_hubILb0EN4cuda3std3__45tupleIJN6thrust24THRUST_300001_SM_1000_NS6detail15normal_iteratorINSA_10device_ptrIiEEEESF_EEEE10policy1000ElNS7_7modulusIiEESF_JPiSL_EEEvT0_iT1_T2_DpNS2_10kernel_argIT3_EE)
        /*0194*/ 	.word	0x00000020


	//----- nvinfo : EIATTR_FRAME_SIZE
	.align		4
.L_110:
        /*0198*/ 	.byte	0x04, 0x11
        /*019a*/ 	.short	(.L_112 - .L_111)
	.align		4
.L_111:
        /*019c*/ 	.word	index@($__internal_0_$__cuda_sm20_div_u64)
        /*01a0*/ 	.word	0x00000000


	//----- nvinfo : EIATTR_FRAME_SIZE
	.align		4
.L_112:
        /*01a4*/ 	.byte	0x04, 0x11
        /*01a6*/ 	.short	(.L_114 - .L_113)
	.align		4
.L_113:
        /*01a8*/ 	.word	index@(_ZN3cub18CUB_300001_SM_10006detail9transform16transform_kernelINS2_10policy_hubILb0EN4cuda3std3__45tupleIJN6thrust24THRUST_300001_SM_1000_NS6detail15normal_iteratorINSA_10device_ptrIiEEEESF_EEEE10policy1000ElNS7_7modulusIiEESF_JPiSL_EEEvT0_iT1_T2_DpNS2_10kernel_argIT3_EE)
        /*01ac*/ 	.word	0x00000000


	//----- nvinfo : EIATTR_MIN_STACK_SIZE
	.align		4
.L_114:
        /*01b0*/ 	.byte	0x04, 0x12
        /*01b2*/ 	.short	(.L_116 - .L_115)
	.align		4
.L_115:
        /*01b4*/ 	.word	index@(_ZN3cub18CUB_300001_SM_10006detail9transform16transform_kernelINS2_10policy_hubILb0EN4cuda3std3__45tupleIJN6thrust24THRUST_300001_SM_1000_NS6detail15normal_iteratorINSA_10device_ptrIiEEEESF_EEEE10policy1000ElNS7_7modulusIiEESF_JPiSL_EEEvT0_iT1_T2_DpNS2_10kernel_argIT3_EE)
        /*01b8*/ 	.word	0x00000000


	//----- nvinfo : EIATTR_MIN_STACK_SIZE
	.align		4
.L_116:
        /*01bc*/ 	.byte	0x04, 0x12
        /*01be*/ 	.short	(.L_118 - .L_117)
	.align		4
.L_117:
        /*01c0*/ 	.word	index@(_ZN3cub18CUB_300001_SM_10006detail9transform16transform_kernelINS2_10policy_hubILb0EN4cuda3std3__45tupleIJN6thrust24THRUST_300001_SM_1000_NS6detail15normal_iteratorINSA_10device_ptrIiEEEESF_EEEE10policy1000EiNS7_7modulusIiEESF_JPiSL_EEEvT0_iT1_T2_DpNS2_10kernel_argIT3_EE)
        /*01c4*/ 	.word	0x00000000


	//----- nvinfo : EIATTR_MIN_STACK_SIZE
	.align		4
.L_118:
        /*01c8*/ 	.byte	0x04, 0x12
        /*01ca*/ 	.short	(.L_120 - .L_119)
	.align		4
.L_119:
        /*01cc*/ 	.word	index@(_ZN3cub18CUB_300001_SM_10006detail9transform16transform_kernelINS2_10policy_hubILb0EN4cuda3std3__45tupleIJN6thrust24THRUST_300001_SM_1000_NS6detail15normal_iteratorINSA_10device_ptrIiEEEESF_EEEE10policy1000ElNS7_10multipliesIiEESF_JPiSL_EEEvT0_iT1_T2_DpNS2_10kernel_argIT3_EE)
        /*01d0*/ 	.word	0x00000000


	//----- nvinfo : EIATTR_MIN_STACK_SIZE
	.align		4
.L_120:
        /*01d4*/ 	.byte	0x04, 0x12
        /*01d6*/ 	.short	(.L_122 - .L_121)
	.align		4
.L_121:
        /*01d8*/ 	.word	index@(_ZN3cub18CUB_300001_SM_10006detail9transform16transform_kernelINS2_10policy_hubILb0EN4cuda3std3__45tupleIJN6thrust24THRUST_300001_SM_1000_NS6detail15normal_iteratorINSA_10device_ptrIiEEEESF_EEEE10policy1000EiNS7_10multipliesIiEESF_JPiSL_EEEvT0_iT1_T2_DpNS2_10kernel_argIT3_EE)
        /*01dc*/ 	.word	0x00000000


	//----- nvinfo : EIATTR_MIN_STACK_SIZE
	.align		4
.L_122:
        /*01e0*/ 	.byte	0x04, 0x12
        /*01e2*/ 	.short	(.L_124 - .L_123)
	.align		4
.L_123:
        /*01e4*/ 	.word	index@(_ZN3cub18CUB_300001_SM_10006detail9transform16transform_kernelINS2_10policy_hubILb0EN4cuda3std3__45tupleIJN6thrust24THRUST_300001_SM_1000_NS6detail15normal_iteratorINSA_10device_ptrIiEEEESF_EEEE10policy1000ElNS7_5minusIiEESF_JPiSL_EEEvT0_iT1_T2_DpNS2_10kernel_argIT3_EE)
        /*01e8*/ 	.word	0x00000000


	//----- nvinfo : EIATTR_MIN_STACK_SIZE
	.align		4
.L_124:
        /*01ec*/ 	.byte	0x04, 0x12
        /*01ee*/ 	.short	(.L_126 - .L_125)
	.align		4
.L_125:
        /*01f0*/ 	.word	index@(_ZN3cub18CUB_300001_SM_10006detail9transform16transform_kernelINS2_10policy_hubILb0EN4cuda3std3__45tupleIJN6thrust24THRUST_300001_SM_1000_NS6detail15normal_iteratorINSA_10device_ptrIiEEEESF_EEEE10policy1000EiNS7_5minusIiEESF_JPiSL_EEEvT0_iT1_T2_DpNS2_10kernel_argIT3_EE)
        /*01f4*/ 	.word	0x00000000


	//----- nvinfo : EIATTR_MIN_STACK_SIZE
	.align		4
.L_126:
        /*01f8*/ 	.byte	0x04, 0x12
        /*01fa*/ 	.short	(.L_128 - .L_127)
	.align		4
.L_127:
        /*01fc*/ 	.word	index@(_ZN3cub18CUB_300001_SM_10006detail9transform16transform_kernelINS2_10policy_hubILb0EN4cuda3std3__45tupleIJN6thrust24THRUST_300001_SM_1000_NS6detail15normal_iteratorINSA_10device_ptrIiEEEESF_EEEE10policy1000ElNS7_4plusIiEESF_JPiSL_EEEvT0_iT1_T2_DpNS2_10kernel_argIT3_EE)
        /*0200*/ 	.word	0x00000000


	//----- nvinfo : EIATTR_MIN_STACK_SIZE
	.align		4
.L_128:
        /*0204*/ 	.byte	0x04, 0x12
        /*0206*/ 	.short	(.L_130 - .L_129)
	.align		4
.L_129:
        /*0208*/ 	.word	index@(_ZN3cub18CUB_300001_SM_10006detail9transform16transform_kernelINS2_10policy_hubILb0EN4cuda3std3__45tupleIJN6thrust24THRUST_300001_SM_1000_NS6detail15normal_iteratorINSA_10device_ptrIiEEEESF_EEEE10policy1000EiNS7_4plusIiEESF_JPiSL_EEEvT0_iT1_T2_DpNS2_10kernel_argIT3_EE)
        /*020c*/ 	.word	0x00000000


	//----- nvinfo : EIATTR_MIN_STACK_SIZE
	.align		4
.L_130:
        /*0210*/ 	.byte	0x04, 0x12
        /*0212*/ 	.short	(.L_132 - .L_131)
	.align		4
.L_131:
        /*0214*/ 	.word	index@(_ZN3cub18CUB_300001_SM_10006detail8for_each13static_kernelINS2_12policy_hub_t12policy_500_tEmN6thrust24THRUST_300001_SM_1000_NS8cuda_cub20__uninitialized_fill7functorINS7_10device_ptrIiEEiEEEEvT0_T1_)
        /*0218*/ 	.word	0x00000000


	//----- nvinfo : EIATTR_MIN_STACK_SIZE
	.align		4
.L_132:
        /*021c*/ 	.byte	0x04, 0x12
        /*021e*/ 	.short	(.L_134 - .L_133)
	.align		4
.L_133:
        /*0220*/ 	.word	index@(_ZN3cub18CUB_300001_SM_10006detail11EmptyKernelIvEEvv)
        /*0224*/ 	.word	0x00000000


	//----- nvinfo : EIATTR_MIN_STACK_SIZE
	.align		4
.L_134:
        /*0228*/ 	.byte	0x04, 0x12
        /*022a*/ 	.short	(.L_136 - .L_135)
	.align		4
.L_135:
        /*022c*/ 	.word	index@(_Z3modPiS_S_i)
        /*0230*/ 	.word	0x00000000


	//----- nvinfo : EIATTR_MIN_STACK_SIZE
	.align		4
.L_136:
        /*0234*/ 	.byte	0x04, 0x12
        /*0236*/ 	.short	(.L_138 - .L_137)
	.align		4
.L_137:
        /*0238*/ 	.word	index@(_Z4multPiS_S_i)
        /*023c*/ 	.word	0x00000000


	//----- nvinfo : EIATTR_MIN_STACK_SIZE
	.align		4
.L_138:
        /*0240*/ 	.byte	0x04, 0x12
        /*0242*/ 	.short	(.L_140 - .L_139)
	.align		4
.L_139:
        /*0244*/ 	.word	index@(_Z8subtractPiS_S_i)
        /*0248*/ 	.word	0x00000000


	//----- nvinfo : EIATTR_MIN_STACK_SIZE
	.align		4
.L_140:
        /*024c*/ 	.byte	0x04, 0x12
        /*024e*/ 	.short	(.L_142 - .L_141)
	.align		4
.L_141:
        /*0250*/ 	.word	index@(_Z3addPiS_S_i)
        /*0254*/ 	.word	0x00000000
.L_142:


//--------------------- .nv.compat                --------------------------
	.section	.nv.compat,"",@"SHT_CUDA_COMPAT_INFO"
	.align	4
        /*0000*/ 	.byte	0x02, 0x09, 0x00, 0x00, 0x02, 0x02, 0x02, 0x00, 0x02, 0x05, 0x05, 0x00, 0x03, 0x07, 0x01, 0x01
        /*0010*/ 	.byte	0x02, 0x03, 0x00, 0x00, 0x02, 0x06, 0x01, 0x00, 0x04, 0x0b, 0x08, 0x00, 0x09, 0x00, 0x00, 0x00
        /*0020*/ 	.byte	0x00, 0x00, 0x00, 0x00


//--------------------- .nv.info._ZN3cub18CUB_300001_SM_10006detail9transform16transform_kernelINS2_10policy_hubILb0EN4cuda3std3__45tupleIJN6thrust24THRUST_300001_SM_1000_NS6detail15normal_iteratorINSA_10device_ptrIiEEEESF_EEEE10policy1000ElNS7_7modulusIiEESF_JPiSL_EEEvT0_iT1_T2_DpNS2_10kernel_argIT3_EE --------------------------
	.section	.nv.info._ZN3cub18CUB_300001_SM_10006detail9transform16transform_kernelINS2_10policy_hubILb0EN4cuda3std3__45tupleIJN6thrust24THRUST_300001_SM_1000_NS6detail15normal_iteratorINSA_10device_ptrIiEEEESF_EEEE10policy1000ElNS7_7modulusIiEESF_JPiSL_EEEvT0_iT1_T2_DpNS2_10kernel_argIT3_EE,"",@"SHT_CUDA_INFO"
	.sectionflags	@""
	.align	4


	//----- nvinfo : EIATTR_CUDA_API_VERSION
	.align		4
        /*0000*/ 	.byte	0x04, 0x37
        /*0002*/ 	.short	(.L_144 - .L_143)
.L_143:
        /*0004*/ 	.word	0x00000082


	//----- nvinfo : EIATTR_KPARAM_INFO
	.align		4
.L_144:
        /*0008*/ 	.byte	0x04, 0x17
        /*000a*/ 	.short	(.L_146 - .L_145)
.L_145:
        /*000c*/ 	.word	0x00000000
        /*0010*/ 	.short	0x0005
        /*0012*/ 	.short	0x0028
        /*0014*/ 	.byte	0x00, 0xf0, 0x41, 0x00


	//----- nvinfo : EIATTR_KPARAM_INFO
	.align		4
.L_146:
        /*0018*/ 	.byte	0x04, 0x17
        /*001a*/ 	.short	(.L_148 - .L_147)
.L_147:
        /*001c*/ 	.word	0x00000000
        /*0020*/ 	.short	0x0004
        /*0022*/ 	.short	0x0018
        /*0024*/ 	.byte	0x00, 0xf0, 0x41, 0x00


	//----- nvinfo : EIATTR_KPARAM_INFO
	.align		4
.L_148:
        /*0028*/ 	.byte	0x04, 0x17
        /*002a*/ 	.short	(.L_150 - .L_149)
.L_149:
        /*002c*/ 	.word	0x00000000
        /*0030*/ 	.short	0x0003
        /*0032*/ 	.short	0x0010
        /*0034*/ 	.byte	0x00, 0xf0, 0x21, 0x00


	//----- nvinfo : EIATTR_KPARAM_INFO
	.align		4
.L_150:
        /*0038*/ 	.byte	0x04, 0x17
        /*003a*/ 	.short	(.L_152 - .L_151)
.L_151:
        /*003c*/ 	.word	0x00000000
        /*0040*/ 	.short	0x0002
        /*0042*/ 	.short	0x000c
        /*0044*/ 	.byte	0x00, 0xf0, 0x05, 0x00


	//----- nvinfo : EIATTR_KPARAM_INFO
	.align		4
.L_152:
        /*0048*/ 	.byte	0x04, 0x17
        /*004a*/ 	.short	(.L_154 - .L_153)
.L_153:
        /*004c*/ 	.word	0x00000000
        /*0050*/ 	.short	0x0001
        /*0052*/ 	.short	0x0008
        /*0054*/ 	.byte	0x00, 0xf0, 0x11, 0x00


	//----- nvinfo : EIATTR_KPARAM_INFO
	.align		4
.L_154:
        /*0058*/ 	.byte	0x04, 0x17
        /*005a*/ 	.short	(.L_156 - .L_155)
.L_155:
        /*005c*/ 	.word	0x00000000
        /*0060*/ 	.short	0x0000
        /*0062*/ 	.short	0x0000
        /*0064*/ 	.byte	0x00, 0xf0, 0x21, 0x00


	//----- nvinfo : EIATTR_SPARSE_MMA_MASK
	.align		4
.L_156:
        /*0068*/ 	.byte	0x03, 0x50
        /*006a*/ 	.short	0x0000


	//----- nvinfo : EIATTR_MAXREG_COUNT
	.align		4
        /*006c*/ 	.byte	0x03, 0x1b
        /*006e*/ 	.short	0x00ff


	//----- nvinfo : EIATTR_NUM_BARRIERS
	.align		4
        /*0070*/ 	.byte	0x02, 0x4c
        /*0072*/ 	.byte	0x01
	.zero		1


	//----- nvinfo : EIATTR_MERCURY_ISA_VERSION
	.align		4
        /*0074*/ 	.byte	0x03, 0x5f
        /*0076*/ 	.short	0x0101


	//----- nvinfo : EIATTR_COOP_GROUP_MASK_REGIDS
	.align		4
        /*0078*/ 	.byte	0x04, 0x29
        /*007a*/ 	.short	(.L_158 - .L_157)


	//   ....[0]....
.L_157:
        /*007c*/ 	.word	0xffffffff


	//----- nvinfo : EIATTR_COOP_GROUP_INSTR_OFFSETS
	.align		4
.L_158:
        /*0080*/ 	.byte	0x04, 0x28
        /*0082*/ 	.short	(.L_160 - .L_159)


	//   ....[0]....
.L_159:
        /*0084*/ 	.word	0x000019c0


	//----- nvinfo : EIATTR_VRC_CTA_INIT_COUNT
	.align		4
.L_160:
        /*0088*/ 	.byte	0x02, 0x4a
	.zero		1
	.zero		1


	//----- nvinfo : EIATTR_MBARRIER_INSTR_OFFSETS
	.align		4
        /*008c*/ 	.byte	0x04, 0x39
        /*008e*/ 	.short	(.L_162 - .L_161)


	//   ....[0]....
.L_161:
        /*0090*/ 	.word	0x000002d0
        /*0094*/ 	.word	0x000000ff
        /*0098*/ 	.word	0x00000000
        /*009c*/ 	.short	0x0100
        /*009e*/ 	.byte	0x11
	.zero		1


	//   ....[1]....
        /*00a0*/ 	.word	0x000004a0
        /*00a4*/ 	.word	0x000000ff
        /*00a8*/ 	.word	0x00000000
        /*00ac*/ 	.short	0x010a
        /*00ae*/ 	.byte	0x04
	.zero		1


	//----- nvinfo : EIATTR_NUM_MBARRIERS
	.align		4
.L_162:
        /*00b0*/ 	.byte	0x03, 0x38
        /*00b2*/ 	.short	0x0001


	//----- nvinfo : EIATTR_EXIT_INSTR_OFFSETS
	.align		4
        /*00b4*/ 	.byte	0x04, 0x1c
        /*00b6*/ 	.short	(.L_164 - .L_163)


	//   ....[0]....
.L_163:
        /*00b8*/ 	.word	0x00001a10


	//   ....[1]....
        /*00bc*/ 	.word	0x00001d90


	//   ....[2]....
        /*00c0*/ 	.word	0x00001dc0


	//   ....[3]....
        /*00c4*/ 	.word	0x000020c0


	//----- nvinfo : EIATTR_MAX_THREADS
	.align		4
.L_164:
        /*00c8*/ 	.byte	0x04, 0x05
        /*00ca*/ 	.short	(.L_166 - .L_165)
.L_165:
        /*00cc*/ 	.word	0x00000080
        /*00d0*/ 	.word	0x00000001
        /*00d4*/ 	.word	0x00000001


	//----- nvinfo : EIATTR_CRS_STACK_SIZE
	.align		4
.L_166:
        /*00d8*/ 	.byte	0x04, 0x1e
        /*00da*/ 	.short	(.L_168 - .L_167)
.L_167:
        /*00dc*/ 	.word	0x00000000


	//----- nvinfo : EIATTR_CBANK_PARAM_SIZE
	.align		4
.L_168:
        /*00e0*/ 	.byte	0x03, 0x19
        /*00e2*/ 	.short	0x0038


	//----- nvinfo : EIATTR_PARAM_CBANK
	.align		4
        /*00e4*/ 	.byte	0x04, 0x0a
        /*00e6*/ 	.short	(.L_170 - .L_169)
	.align		4
.L_169:
        /*00e8*/ 	.word	index@(.nv.constant0._ZN3cub18CUB_300001_SM_10006detail9transform16transform_kernelINS2_10policy_hubILb0EN4cuda3std3__45tupleIJN6thrust24THRUST_300001_SM_1000_NS6detail15normal_iteratorINSA_10device_ptrIiEEEESF_EEEE10policy1000ElNS7_7modulusIiEESF_JPiSL_EEEvT0_iT1_T2_DpNS2_10kernel_argIT3_EE)
        /*00ec*/ 	.short	0x0380
        /*00ee*/ 	.short	0x0038


	//----- nvinfo : EIATTR_SW_WAR
	.align		4
.L_170:
        /*00f0*/ 	.byte	0x04, 0x36
        /*00f2*/ 	.short	(.L_172 - .L_171)
.L_171:
        /*00f4*/ 	.word	0x00000008
.L_172:


//--------------------- .nv.info._ZN3cub18CUB_300001_SM_10006detail9transform16transform_kernelINS2_10policy_hubILb0EN4cuda3std3__45tupleIJN6thrust24THRUST_300001_SM_1000_NS6detail15normal_iteratorINSA_10device_ptrIiEEEESF_EEEE10policy1000EiNS7_7modulusIiEESF_JPiSL_EEEvT0_iT1_T2_DpNS2_10kernel_argIT3_EE --------------------------
	.section	.nv.info._ZN3cub18CUB_300001_SM_10006detail9transform16transform_kernelINS2_10policy_hubILb0EN4cuda3std3__45tupleIJN6thrust24THRUST_300001_SM_1000_NS6detail15normal_iteratorINSA_10device_ptrIiEEEESF_EEEE10policy1000EiNS7_7modulusIiEESF_JPiSL_EEEvT0_iT1_T2_DpNS2_10kernel_argIT3_EE,"",@"SHT_CUDA_INFO"
	.sectionflags	@""
	.align	4


	//----- nvinfo : EIATTR_CUDA_API_VERSION
	.align		4
        /*0000*/ 	.byte	0x04, 0x37
        /*0002*/ 	.short	(.L_174 - .L_173)
.L_173:
        /*0004*/ 	.word	0x00000082


	//----- nvinfo : EIATTR_KPARAM_INFO
	.align		4
.L_174:
        /*0008*/ 	.byte	0x04, 0x17
        /*000a*/ 	.short	(.L_176 - .L_175)
.L_175:
        /*000c*/ 	.word	0x00000000
        /*0010*/ 	.short	0x0005
        /*0012*/ 	.short	0x0028
        /*0014*/ 	.byte	0x00, 0xf0, 0x41, 0x00


	//----- nvinfo : EIATTR_KPARAM_INFO
	.align		4
.L_176:
        /*0018*/ 	.byte	0x04, 0x17
        /*001a*/ 	.short	(.L_178 - .L_177)
.L_177:
        /*001c*/ 	.word	0x00000000
        /*0020*/ 	.short	0x0004
        /*0022*/ 	.short	0x0018
        /*0024*/ 	.byte	0x00, 0xf0, 0x41, 0x00


	//----- nvinfo : EIATTR_KPARAM_INFO
	.align		4
.L_178:
        /*0028*/ 	.byte	0x04, 0x17
        /*002a*/ 	.short	(.L_180 - .L_179)
.L_179:
        /*002c*/ 	.word	0x00000000
        /*0030*/ 	.short	0x0003
        /*0032*/ 	.short	0x0010
        /*0034*/ 	.byte	0x00, 0xf0, 0x21, 0x00


	//----- nvinfo : EIATTR_KPARAM_INFO
	.align		4
.L_180:
        /*0038*/ 	.byte	0x04, 0x17
        /*003a*/ 	.short	(.L_182 - .L_181)
.L_181:
        /*003c*/ 	.word	0x00000000
        /*0040*/ 	.short	0x0002
        /*0042*/ 	.short	0x0008
        /*0044*/ 	.byte	0x00, 0xf0, 0x05, 0x00


	//----- nvinfo : EIATTR_KPARAM_INFO
	.align		4
.L_182:
        /*0048*/ 	.byte	0x04, 0x17
        /*004a*/ 	.short	(.L_184 - .L_183)
.L_183:
        /*004c*/ 	.word	0x00000000
        /*0050*/ 	.short	0x0001
        /*0052*/ 	.short	0x0004
        /*0054*/ 	.byte	0x00, 0xf0, 0x11, 0x00


	//----- nvinfo : EIATTR_KPARAM_INFO
	.align		4
.L_184:
        /*0058*/ 	.byte	0x04, 0x17
        /*005a*/ 	.short	(.L_186 - .L_185)
.L_185:
        /*005c*/ 	.word	0x00000000
        /*0060*/ 	.short	0x0000
        /*0062*/ 	.short	0x0000
        /*0064*/ 	.byte	0x00, 0xf0, 0x11, 0x00


	//----- nvinfo : EIATTR_SPARSE_MMA_MASK
	.align		4
.L_186:
        /*0068*/ 	.byte	0x03, 0x50
        /*006a*/ 	.short	0x0000


	//----- nvinfo : EIATTR_MAXREG_COUNT
	.align		4
        /*006c*/ 	.byte	0x03, 0x1b
        /*006e*/ 	.short	0x00ff


	//----- nvinfo : EIATTR_NUM_BARRIERS
	.align		4
        /*0070*/ 	.byte	0x02, 0x4c
        /*0072*/ 	.byte	0x01
	.zero		1


	//----- nvinfo : EIATTR_MERCURY_ISA_VERSION
	.align		4
        /*0074*/ 	.byte	0x03, 0x5f
        /*0076*/ 	.short	0x0101


	//----- nvinfo : EIATTR_COOP_GROUP_MASK_REGIDS
	.align		4
        /*0078*/ 	.byte	0x04, 0x29
        /*007a*/ 	.short	(.L_188 - .L_187)


	//   ....[0]....
.L_187:
        /*007c*/ 	.word	0xffffffff


	//----- nvinfo : EIATTR_COOP_GROUP_INSTR_OFFSETS
	.align		4
.L_188:
        /*0080*/ 	.byte	0x04, 0x28
        /*0082*/ 	.short	(.L_190 - .L_189)


	//   ....[0]....
.L_189:
        /*0084*/ 	.word	0x000019e0


	//----- nvinfo : EIATTR_VRC_CTA_INIT_COUNT
	.align		4
.L_190:
        /*0088*/ 	.byte	0x02, 0x4a
	.zero		1
	.zero		1


	//----- nvinfo : EIATTR_MBARRIER_INSTR_OFFSETS
	.align		4
        /*008c*/ 	.byte	0x04, 0x39
        /*008e*/ 	.short	(.L_192 - .L_191)


	//   ....[0]....
.L_191:
        /*0090*/ 	.word	0x00000270
        /*0094*/ 	.word	0x000000ff
        /*0098*/ 	.word	0x00000000
        /*009c*/ 	.short	0x0100
        /*009e*/ 	.byte	0x0f
	.zero		1


	//   ....[1]....
        /*00a0*/ 	.word	0x00000420
        /*00a4*/ 	.word	0x000000ff
        /*00a8*/ 	.word	0x00000000
        /*00ac*/ 	.short	0x010a
        /*00ae*/ 	.byte	0x04
	.zero		1


	//----- nvinfo : EIATTR_NUM_MBARRIERS
	.align		4
.L_192:
        /*00b0*/ 	.byte	0x03, 0x38
        /*00b2*/ 	.short	0x0001


	//----- nvinfo : EIATTR_EXIT_INSTR_OFFSETS
	.align		4
        /*00b4*/ 	.byte	0x04, 0x1c
        /*00b6*/ 	.short	(.L_194 - .L_193)


	//   ....[0]....
.L_193:
        /*00b8*/ 	.word	0x00001a30


	//   ....[1]....
        /*00bc*/ 	.word	0x00001d20


	//   ....[2]....
        /*00c0*/ 	.word	0x00001d90


	//   ....[3]....
        /*00c4*/ 	.word	0x00002100


	//----- nvinfo : EIATTR_MAX_THREADS
	.align		4
.L_194:
        /*00c8*/ 	.byte	0x04, 0x05
        /*00ca*/ 	.short	(.L_196 - .L_195)
.L_195:
        /*00cc*/ 	.word	0x00000080
        /*00d0*/ 	.word	0x00000001
        /*00d4*/ 	.word	0x00000001


	//----- nvinfo : EIATTR_CRS_STACK_SIZE
	.align		4
.L_196:
        /*00d8*/ 	.byte	0x04, 0x1e
        /*00da*/ 	.short	(.L_198 - .L_197)
.L_197:
        /*00dc*/ 	.word	0x00000000


	//----- nvinfo : EIATTR_CBANK_PARAM_SIZE
	.align		4
.L_198:
        /*00e0*/ 	.byte	0x03, 0x19
        /*00e2*/ 	.short	0x0038


	//----- nvinfo : EIATTR_PARAM_CBANK
	.align		4
        /*00e4*/ 	.byte	0x04, 0x0a
        /*00e6*/ 	.short	(.L_200 - .L_199)
	.align		4
.L_199:
        /*00e8*/ 	.word	index@(.nv.constant0._ZN3cub18CUB_300001_SM_10006detail9transform16transform_kernelINS2_10policy_hubILb0EN4cuda3std3__45tupleIJN6thrust24THRUST_300001_SM_1000_NS6detail15normal_iteratorINSA_10device_ptrIiEEEESF_EEEE10policy1000EiNS7_7modulusIiEESF_JPiSL_EEEvT0_iT1_T2_DpNS2_10kernel_argIT3_EE)
        /*00ec*/ 	.short	0x0380
        /*00ee*/ 	.short	0x0038


	//----- nvinfo : EIATTR_SW_WAR
	.align		4
.L_200:
        /*00f0*/ 	.byte	0x04, 0x36
        /*00f2*/ 	.short	(.L_202 - .L_201)
.L_201:
        /*00f4*/ 	.word	0x00000008
.L_202:


//--------------------- .nv.info._ZN3cub18CUB_300001_SM_10006detail9transform16transform_kernelINS2_10policy_hubILb0EN4cuda3std3__45tupleIJN6thrust24THRUST_300001_SM_1000_NS6detail15normal_iteratorINSA_10device_ptrIiEEEESF_EEEE10policy1000ElNS7_10multipliesIiEESF_JPiSL_EEEvT0_iT1_T2_DpNS2_10kernel_argIT3_EE --------------------------
	.section	.nv.info._ZN3cub18CUB_300001_SM_10006detail9transform16transform_kernelINS2_10policy_hubILb0EN4cuda3std3__45tupleIJN6thrust24THRUST_300001_SM_1000_NS6detail15normal_iteratorINSA_10device_ptrIiEEEESF_EEEE10policy1000ElNS7_10multipliesIiEESF_JPiSL_EEEvT0_iT1_T2_DpNS2_10kernel_argIT3_EE,"",@"SHT_CUDA_INFO"
	.sectionflags	@""
	.align	4


	//----- nvinfo : EIATTR_CUDA_API_VERSION
	.align		4
        /*0000*/ 	.byte	0x04, 0x37
        /*0002*/ 	.short	(.L_204 - .L_203)
.L_203:
        /*0004*/ 	.word	0x00000082


	//----- nvinfo : EIATTR_KPARAM_INFO
	.align		4
.L_204:
        /*0008*/ 	.byte	0x04, 0x17
        /*000a*/ 	.short	(.L_206 - .L_205)
.L_205:
        /*000c*/ 	.word	0x00000000
        /*0010*/ 	.short	0x0005
        /*0012*/ 	.short	0x0028
        /*0014*/ 	.byte	0x00, 0xf0, 0x41, 0x00


	//----- nvinfo : EIATTR_KPARAM_INFO
	.align		4
.L_206:
        /*0018*/ 	.byte	0x04, 0x17
        /*001a*/ 	.short	(.L_208 - .L_207)
.L_207:
        /*001c*/ 	.word	0x00000000
        /*0020*/ 	.short	0x0004
        /*0022*/ 	.short	0x0018
        /*0024*/ 	.byte	0x00, 0xf0, 0x41, 0x00


	//----- nvinfo : EIATTR_KPARAM_INFO
	.align		4
.L_208:
        /*0028*/ 	.byte	0x04, 0x17
        /*002a*/ 	.short	(.L_210 - .L_209)
.L_209:
        /*002c*/ 	.word	0x00000000
        /*0030*/ 	.short	0x0003
        /*0032*/ 	.short	0x0010
        /*0034*/ 	.byte	0x00, 0xf0, 0x21, 0x00


	//----- nvinfo : EIATTR_KPARAM_INFO
	.align		4
.L_210:
        /*0038*/ 	.byte	0x04, 0x17
        /*003a*/ 	.short	(.L_212 - .L_211)
.L_211:
        /*003c*/ 	.word	0x00000000
        /*0040*/ 	.short	0x0002
        /*0042*/ 	.short	0x000c
        /*0044*/ 	.byte	0x00, 0xf0, 0x05, 0x00


	//----- nvinfo : EIATTR_KPARAM_INFO
	.align		4
.L_212:
        /*0048*/ 	.byte	0x04, 0x17
        /*004a*/ 	.short	(.L_214 - .L_213)
.L_213:
        /*004c*/ 	.word	0x00000000
        /*0050*/ 	.short	0x0001
        /*0052*/ 	.short	0x0008
        /*0054*/ 	.byte	0x00, 0xf0, 0x11, 0x00


	//----- nvinfo : EIATTR_KPARAM_INFO
	.align		4
.L_214:
        /*0058*/ 	.byte	0x04, 0x17
        /*005a*/ 	.short	(.L_216 - .L_215)
.L_215:
        /*005c*/ 	.word	0x00000000
        /*0060*/ 	.short	0x0000
        /*0062*/ 	.short	0x0000
        /*0064*/ 	.byte	0x00, 0xf0, 0x21, 0x00


	//----- nvinfo : EIATTR_SPARSE_MMA_MASK
	.align		4
.L_216:
        /*0068*/ 	.byte	0x03, 0x50
        /*006a*/ 	.short	0x0000


	//----- nvinfo : EIATTR_MAXREG_COUNT
	.align		4
        /*006c*/ 	.byte	0x03, 0x1b
        /*006e*/ 	.short	0x00ff


	//----- nvinfo : EIATTR_NUM_BARRIERS
	.align		4
        /*0070*/ 	.byte	0x02, 0x4c
        /*0072*/ 	.byte	0x01
	.zero		1


	//----- nvinfo : EIATTR_MERCURY_ISA_VERSION
	.align		4
        /*0074*/ 	.byte	0x03, 0x5f
        /*0076*/ 	.short	0x0101


	//----- nvinfo : EIATTR_COOP_GROUP_MASK_REGIDS
	.align		4
        /*0078*/ 	.byte	0x04, 0x29
        /*007a*/ 	.short	(.L_218 - .L_217)


	//   ....[0]....
.L_217:
        /*007c*/ 	.word	0xffffffff


	//----- nvinfo : EIATTR_COOP_GROUP_INSTR_OFFSETS
	.align		4
.L_218:
        /*0080*/ 	.byte	0x04, 0x28
        /*0082*/ 	.short	(.L_220 - .L_219)


	//   ....[0]....
.L_219:
        /*0084*/ 	.word	0x000019c0


	//----- nvinfo : EIATTR_VRC_CTA_INIT_COUNT
	.align		4
.L_220:
        /*0088*/ 	.byte	0x02, 0x4a
	.zero		1
	.zero		1


	//----- nvinfo : EIATTR_MBARRIER_INSTR_OFFSETS
	.align		4
        /*008c*/ 	.byte	0x04, 0x39
        /*008e*/ 	.short	(.L_222 - .L_221)


	//   ....[0]....
.L_221:
        /*0090*/ 	.word	0x000002d0
        /*0094*/ 	.word	0x000000ff
        /*0098*/ 	.word	0x00000000
        /*009c*/ 	.short	0x0100
        /*009e*/ 	.byte	0x11
	.zero		1


	//   ....[1]....
        /*00a0*/ 	.word	0x000004a0
        /*00a4*/ 	.word	0x000000ff
        /*00a8*/ 	.word	0x00000000
        /*00ac*/ 	.short	0x010a
        /*00ae*/ 	.byte	0x04
	.zero		1


	//----- nvinfo : EIATTR_NUM_MBARRIERS
	.align		4
.L_222:
        /*00b0*/ 	.byte	0x03, 0x38
        /*00b2*/ 	.short	0x0001


	//----- nvinfo : EIATTR_EXIT_INSTR_OFFSETS
	.align		4
        /*00b4*/ 	.byte	0x04, 0x1c
        /*00b6*/ 	.short	(.L_224 - .L_223)


	//   ....[0]....
.L_223:
        /*00b8*/ 	.word	0x00001a10


	//   ....[1]....
        /*00bc*/ 	.word	0x00001c00


	//   ....[2]....
        /*00c0*/ 	.word	0x00001c30


	//   ....[3]....
        /*00c4*/ 	.word	0x00001dd0


	//----- nvinfo : EIATTR_MAX_THREADS
	.align		4
.L_224:
        /*00c8*/ 	.byte	0x04, 0x05
        /*00ca*/ 	.short	(.L_226 - .L_225)
.L_225:
        /*00cc*/ 	.word	0x00000080
        /*00d0*/ 	.word	0x00000001
        /*00d4*/ 	.word	0x00000001


	//----- nvinfo : EIATTR_CRS_STACK_SIZE
	.align		4
.L_226:
        /*00d8*/ 	.byte	0x04, 0x1e
        /*00da*/ 	.short	(.L_228 - .L_227)
.L_227:
        /*00dc*/ 	.word	0x00000000


	//----- nvinfo : EIATTR_CBANK_PARAM_SIZE
	.align		4
.L_228:
        /*00e0*/ 	.byte	0x03, 0x19
        /*00e2*/ 	.short	0x0038


	//----- nvinfo : EIATTR_PARAM_CBANK
	.align		4
        /*00e4*/ 	.byte	0x04, 0x0a
        /*00e6*/ 	.short	(.L_230 - .L_229)
	.align		4
.L_229:
        /*00e8*/ 	.word	index@(.nv.constant0._ZN3cub18CUB_300001_SM_10006detail9transform16transform_kernelINS2_10policy_hubILb0EN4cuda3std3__45tupleIJN6thrust24THRUST_300001_SM_1000_NS6detail15normal_iteratorINSA_10device_ptrIiEEEESF_EEEE10policy1000ElNS7_10multipliesIiEESF_JPiSL_EEEvT0_iT1_T2_DpNS2_10kernel_argIT3_EE)
        /*00ec*/ 	.short	0x0380
        /*00ee*/ 	.short	0x0038


	//----- nvinfo : EIATTR_SW_WAR
	.align		4
.L_230:
        /*00f0*/ 	.byte	0x04, 0x36
        /*00f2*/ 	.short	(.L_232 - .L_231)
.L_231:
        /*00f4*/ 	.word	0x00000008
.L_232:


//--------------------- .nv.info._ZN3cub18CUB_300001_SM_10006detail9transform16transform_kernelINS2_10policy_hubILb0EN4cuda3std3__45tupleIJN6thrust24THRUST_300001_SM_1000_NS6detail15normal_iteratorINSA_10device_ptrIiEEEESF_EEEE10policy1000EiNS7_10multipliesIiEESF_JPiSL_EEEvT0_iT1_T2_DpNS2_10kernel_argIT3_EE --------------------------
	.section	.nv.info._ZN3cub18CUB_300001_SM_10006detail9transform16transform_kernelINS2_10policy_hubILb0EN4cuda3std3__45tupleIJN6thrust24THRUST_300001_SM_1000_NS6detail15normal_iteratorINSA_10device_ptrIiEEEESF_EEEE10policy1000EiNS7_10multipliesIiEESF_JPiSL_EEEvT0_iT1_T2_DpNS2_10kernel_argIT3_EE,"",@"SHT_CUDA_INFO"
	.sectionflags	@""
	.align	4


	//----- nvinfo : EIATTR_CUDA_API_VERSION
	.align		4
        /*0000*/ 	.byte	0x04, 0x37
        /*0002*/ 	.short	(.L_234 - .L_233)
.L_233:
        /*0004*/ 	.word	0x00000082


	//----- nvinfo : EIATTR_KPARAM_INFO
	.align		4
.L_234:
        /*0008*/ 	.byte	0x04, 0x17
        /*000a*/ 	.short	(.L_236 - .L_235)
.L_235:
        /*000c*/ 	.word	0x00000000
        /*0010*/ 	.short	0x0005
        /*0012*/ 	.short	0x0028
        /*0014*/ 	.byte	0x00, 0xf0, 0x41, 0x00


	//----- nvinfo : EIATTR_KPARAM_INFO
	.align		4
.L_236:
        /*0018*/ 	.byte	0x04, 0x17
        /*001a*/ 	.short	(.L_238 - .L_237)
.L_237:
        /*001c*/ 	.word	0x00000000
        /*0020*/ 	.short	0x0004
        /*0022*/ 	.short	0x0018
        /*0024*/ 	.byte	0x00, 0xf0, 0x41, 0x00


	//----- nvinfo : EIATTR_KPARAM_INFO
	.align		4
.L_238:
        /*0028*/ 	.byte	0x04, 0x17
        /*002a*/ 	.short	(.L_240 - .L_239)
.L_239:
        /*002c*/ 	.word	0x00000000
        /*0030*/ 	.short	0x0003
        /*0032*/ 	.short	0x0010
        /*0034*/ 	.byte	0x00, 0xf0, 0x21, 0x00


	//----- nvinfo : EIATTR_KPARAM_INFO
	.align		4
.L_240:
        /*0038*/ 	.byte	0x04, 0x17
        /*003a*/ 	.short	(.L_242 - .L_241)
.L_241:
        /*003c*/ 	.word	0x00000000
        /*0040*/ 	.short	0x0002
        /*0042*/ 	.short	0x0008
        /*0044*/ 	.byte	0x00, 0xf0, 0x05, 0x00


	//----- nvinfo : EIATTR_KPARAM_INFO
	.align		4
.L_242:
        /*0048*/ 	.byte	0x04, 0x17
        /*004a*/ 	.short	(.L_244 - .L_243)
.L_243:
        /*004c*/ 	.word	0x00000000
        /*0050*/ 	.short	0x0001
        /*0052*/ 	.short	0x0004
        /*0054*/ 	.byte	0x00, 0xf0, 0x11, 0x00


	//----- nvinfo : EIATTR_KPARAM_INFO
	.align		4
.L_244:
        /*0058*/ 	.byte	0x04, 0x17
        /*005a*/ 	.short	(.L_246 - .L_245)
.L_245:
        /*005c*/ 	.word	0x00000000
        /*0060*/ 	.short	0x0000
        /*0062*/ 	.short	0x0000
        /*0064*/ 	.byte	0x00, 0xf0, 0x11, 0x00


	//----- nvinfo : EIATTR_SPARSE_MMA_MASK
	.align		4
.L_246:
        /*0068*/ 	.byte	0x03, 0x50
        /*006a*/ 	.short	0x0000


	//----- nvinfo : EIATTR_MAXREG_COUNT
	.align		4
        /*006c*/ 	.byte	0x03, 0x1b
        /*006e*/ 	.short	0x00ff


	//----- nvinfo : EIATTR_NUM_BARRIERS
	.align		4
        /*0070*/ 	.byte	0x02, 0x4c
        /*0072*/ 	.byte	0x01
	.zero		1


	//----- nvinfo : EIATTR_MERCURY_ISA_VERSION
	.align		4
        /*0074*/ 	.byte	0x03, 0x5f
        /*0076*/ 	.short	0x0101


	//----- nvinfo : EIATTR_COOP_GROUP_MASK_REGIDS
	.align		4
        /*0078*/ 	.byte	0x04, 0x29
        /*007a*/ 	.short	(.L_248 - .L_247)


	//   ....[0]....
.L_247:
        /*007c*/ 	.word	0xffffffff


	//----- nvinfo : EIATTR_COOP_GROUP_INSTR_OFFSETS
	.align		4
.L_248:
        /*0080*/ 	.byte	0x04, 0x28
        /*0082*/ 	.short	(.L_250 - .L_249)


	//   ....[0]....
.L_249:
        /*0084*/ 	.word	0x000019e0


	//----- nvinfo : EIATTR_VRC_CTA_INIT_COUNT
	.align		4
.L_250:
        /*0088*/ 	.byte	0x02, 0x4a
	.zero		1
	.zero		1


	//----- nvinfo : EIATTR_MBARRIER_INSTR_OFFSETS
	.align		4
        /*008c*/ 	.byte	0x04, 0x39
        /*008e*/ 	.short	(.L_252 - .L_251)


	//   ....[0]....
.L_251:
        /*0090*/ 	.word	0x00000270
        /*0094*/ 	.word	0x000000ff
        /*0098*/ 	.word	0x00000000
        /*009c*/ 	.short	0x0100
        /*009e*/ 	.byte	0x0f
	.zero		1


	//   ....[1]....
        /*00a0*/ 	.word	0x00000420
        /*00a4*/ 	.word	0x000000ff
        /*00a8*/ 	.word	0x00000000
        /*00ac*/ 	.short	0x010a
        /*00ae*/ 	.byte	0x04
	.zero		1


	//----- nvinfo : EIATTR_NUM_MBARRIERS
	.align		4
.L_252:
        /*00b0*/ 	.byte	0x03, 0x38
        /*00b2*/ 	.short	0x0001


	//----- nvinfo : EIATTR_EXIT_INSTR_OFFSETS
	.align		4
        /*00b4*/ 	.byte	0x04, 0x1c
        /*00b6*/ 	.short	(.L_254 - .L_253)


	//   ....[0]....
.L_253:
        /*00b8*/ 	.word	0x00001a30


	//   ....[1]....
        /*00bc*/ 	.word	0x00001bc0


	//   ....[2]....
        /*00c0*/ 	.word	0x00001c30


	//   ....[3]....
        /*00c4*/ 	.word	0x00001e10


	//----- nvinfo : EIATTR_MAX_THREADS
	.align		4
.L_254:
        /*00c8*/ 	.byte	0x04, 0x05
        /*00ca*/ 	.short	(.L_256 - .L_255)
.L_255:
        /*00cc*/ 	.word	0x00000080
        /*00d0*/ 	.word	0x00000001
        /*00d4*/ 	.word	0x00000001


	//----- nvinfo : EIATTR_CRS_STACK_SIZE
	.align		4
.L_256:
        /*00d8*/ 	.byte	0x04, 0x1e
        /*00da*/ 	.short	(.L_258 - .L_257)
.L_257:
        /*00dc*/ 	.word	0x00000000


	//----- nvinfo : EIATTR_CBANK_PARAM_SIZE
	.align		4
.L_258:
        /*00e0*/ 	.byte	0x03, 0x19
        /*00e2*/ 	.short	0x0038


	//----- nvinfo : EIATTR_PARAM_CBANK
	.align		4
        /*00e4*/ 	.byte	0x04, 0x0a
        /*00e6*/ 	.short	(.L_260 - .L_259)
	.align		4
.L_259:
        /*00e8*/ 	.word	index@(.nv.constant0._ZN3cub18CUB_300001_SM_10006detail9transform16transform_kernelINS2_10policy_hubILb0EN4cuda3std3__45tupleIJN6thrust24THRUST_300001_SM_1000_NS6detail15normal_iteratorINSA_10device_ptrIiEEEESF_EEEE10policy1000EiNS7_10multipliesIiEESF_JPiSL_EEEvT0_iT1_T2_DpNS2_10kernel_argIT3_EE)
        /*00ec*/ 	.short	0x0380
        /*00ee*/ 	.short	0x0038


	//----- nvinfo : EIATTR_SW_WAR
	.align		4
.L_260:
        /*00f0*/ 	.byte	0x04, 0x36
        /*00f2*/ 	.short	(.L_262 - .L_261)
.L_261:
        /*00f4*/ 	.word	0x00000008
.L_262:


//--------------------- .nv.info._ZN3cub18CUB_300001_SM_10006detail9transform16transform_kernelINS2_10policy_hubILb0EN4cuda3std3__45tupleIJN6thrust24THRUST_300001_SM_1000_NS6detail15normal_iteratorINSA_10device_ptrIiEEEESF_EEEE10policy1000ElNS7_5minusIiEESF_JPiSL_EEEvT0_iT1_T2_DpNS2_10kernel_argIT3_EE --------------------------
	.section	.nv.info._ZN3cub18CUB_300001_SM_10006detail9transform16transform_kernelINS2_10policy_hubILb0EN4cuda3std3__45tupleIJN6thrust24THRUST_300001_SM_1000_NS6detail15normal_iteratorINSA_10device_ptrIiEEEESF_EEEE10policy1000ElNS7_5minusIiEESF_JPiSL_EEEvT0_iT1_T2_DpNS2_10kernel_argIT3_EE,"",@"SHT_CUDA_INFO"
	.sectionflags	@""
	.align	4


	//----- nvinfo : EIATTR_CUDA_API_VERSION
	.align		4
        /*0000*/ 	.byte	0x04, 0x37
        /*0002*/ 	.short	(.L_264 - .L_263)
.L_263:
        /*0004*/ 	.word	0x00000082


	//----- nvinfo : EIATTR_KPARAM_INFO
	.align		4
.L_264:
        /*0008*/ 	.byte	0x04, 0x17
        /*000a*/ 	.short	(.L_266 - .L_265)
.L_265:
        /*000c*/ 	.word	0x00000000
        /*0010*/ 	.short	0x0005
        /*0012*/ 	.short	0x0028
        /*0014*/ 	.byte	0x00, 0xf0, 0x41, 0x00


	//----- nvinfo : EIATTR_KPARAM_INFO
	.align		4
.L_266:
        /*0018*/ 	.byte	0x04, 0x17
        /*001a*/ 	.short	(.L_268 - .L_267)
.L_267:
        /*001c*/ 	.word	0x00000000
        /*0020*/ 	.short	0x0004
        /*0022*/ 	.short	0x0018
        /*0024*/ 	.byte	0x00, 0xf0, 0x41, 0x00


	//----- nvinfo : EIATTR_KPARAM_INFO
	.align		4
.L_268:
        /*0028*/ 	.byte	0x04, 0x17
        /*002a*/ 	.short	(.L_270 - .L_269)
.L_269:
        /*002c*/ 	.word	0x00000000
        /*0030*/ 	.short	0x0003
        /*0032*/ 	.short	0x0010
        /*0034*/ 	.byte	0x00, 0xf0, 0x21, 0x00


	//----- nvinfo : EIATTR_KPARAM_INFO
	.align		4
.L_270:
        /*0038*/ 	.byte	0x04, 0x17
        /*003a*/ 	.short	(.L_272 - .L_271)
.L_271:
        /*003c*/ 	.word	0x00000000
        /*0040*/ 	.short	0x0002
        /*0042*/ 	.short	0x000c
        /*0044*/ 	.byte	0x00, 0xf0, 0x05, 0x00


	//----- nvinfo : EIATTR_KPARAM_INFO
	.align		4
.L_272:
        /*0048*/ 	.byte	0x04, 0x17
        /*004a*/ 	.short	(.L_274 - .L_273)
.L_273:
        /*004c*/ 	.word	0x00000000
        /*0050*/ 	.short	0x0001
        /*0052*/ 	.short	0x0008
        /*0054*/ 	.byte	0x00, 0xf0, 0x11, 0x00


	//----- nvinfo : EIATTR_KPARAM_INFO
	.align		4
.L_274:
        /*0058*/ 	.byte	0x04, 0x17
        /*005a*/ 	.short	(.L_276 - .L_275)
.L_275:
        /*005c*/ 	.word	0x00000000
        /*0060*/ 	.short	0x0000
        /*0062*/ 	.short	0x0000
        /*0064*/ 	.byte	0x00, 0xf0, 0x21, 0x00


	//----- nvinfo : EIATTR_SPARSE_MMA_MASK
	.align		4
.L_276:
        /*0068*/ 	.byte	0x03, 0x50
        /*006a*/ 	.short	0x0000


	//----- nvinfo : EIATTR_MAXREG_COUNT
	.align		4
        /*006c*/ 	.byte	0x03, 0x1b
        /*006e*/ 	.short	0x00ff


	//----- nvinfo : EIATTR_NUM_BARRIERS
	.align		4
        /*0070*/ 	.byte	0x02, 0x4c
        /*0072*/ 	.byte	0x01
	.zero		1


	//----- nvinfo : EIATTR_MERCURY_ISA_VERSION
	.align		4
        /*0074*/ 	.byte	0x03, 0x5f
        /*0076*/ 	.short	0x0101


	//----- nvinfo : EIATTR_COOP_GROUP_MASK_REGIDS
	.align		4
        /*0078*/ 	.byte	0x04, 0x29
        /*007a*/ 	.short	(.L_278 - .L_277)


	//   ....[0]....
.L_277:
        /*007c*/ 	.word	0xffffffff


	//----- nvinfo : EIATTR_COOP_GROUP_INSTR_OFFSETS
	.align		4
.L_278:
        /*0080*/ 	.byte	0x04, 0x28
        /*0082*/ 	.short	(.L_280 - .L_279)


	//   ....[0]....
.L_279:
        /*0084*/ 	.word	0x000019c0


	//----- nvinfo : EIATTR_VRC_CTA_INIT_COUNT
	.align		4
.L_280:
        /*0088*/ 	.byte	0x02, 0x4a
	.zero		1
	.zero		1


	//----- nvinfo : EIATTR_MBARRIER_INSTR_OFFSETS
	.align		4
        /*008c*/ 	.byte	0x04, 0x39
        /*008e*/ 	.short	(.L_282 - .L_281)


	//   ....[0]....
.L_281:
        /*0090*/ 	.word	0x000002d0
        /*0094*/ 	.word	0x000000ff
        /*0098*/ 	.word	0x00000000
        /*009c*/ 	.short	0x0100
        /*009e*/ 	.byte	0x11
	.zero		1


	//   ....[1]....
        /*00a0*/ 	.word	0x000004a0
        /*00a4*/ 	.word	0x000000ff
        /*00a8*/ 	.word	0x00000000
        /*00ac*/ 	.short	0x010a
        /*00ae*/ 	.byte	0x04
	.zero		1


	//----- nvinfo : EIATTR_NUM_MBARRIERS
	.align		4
.L_282:
        /*00b0*/ 	.byte	0x03, 0x38
        /*00b2*/ 	.short	0x0001


	//----- nvinfo : EIATTR_EXIT_INSTR_OFFSETS
	.align		4
        /*00b4*/ 	.byte	0x04, 0x1c
        /*00b6*/ 	.short	(.L_284 - .L_283)


	//   ....[0]....
.L_283:
        /*00b8*/ 	.word	0x00001a10


	//   ....[1]....
        /*00bc*/ 	.word	0x00001c00


	//   ....[2]....
        /*00c0*/ 	.word	0x00001c30


	//   ....[3]....
        /*00c4*/ 	.word	0x00001dd0


	//----- nvinfo : EIATTR_MAX_THREADS
	.align		4
.L_284:
        /*00c8*/ 	.byte	0x04, 0x05
        /*00ca*/ 	.short	(.L_286 - .L_285)
.L_285:
        /*00cc*/ 	.word	0x00000080
        /*00d0*/ 	.word	0x00000001
        /*00d4*/ 	.word	0x00000001


	//----- nvinfo : EIATTR_CRS_STACK_SIZE
	.align		4
.L_286:
        /*00d8*/ 	.byte	0x04, 0x1e
        /*00da*/ 	.short	(.L_288 - .L_287)
.L_287:
        /*00dc*/ 	.word	0x00000000


	//----- nvinfo : EIATTR_CBANK_PARAM_SIZE
	.align		4
.L_288:
        /*00e0*/ 	.byte	0x03, 0x19
        /*00e2*/ 	.short	0x0038


	//----- nvinfo : EIATTR_PARAM_CBANK
	.align		4
        /*00e4*/ 	.byte	0x04, 0x0a
        /*00e6*/ 	.short	(.L_290 - .L_289)
	.align		4
.L_289:
        /*00e8*/ 	.word	index@(.nv.constant0._ZN3cub18CUB_300001_SM_10006detail9transform16transform_kernelINS2_10policy_hubILb0EN4cuda3std3__45tupleIJN6thrust24THRUST_300001_SM_1000_NS6detail15normal_iteratorINSA_10device_ptrIiEEEESF_EEEE10policy1000ElNS7_5minusIiEESF_JPiSL_EEEvT0_iT1_T2_DpNS2_10kernel_argIT3_EE)
        /*00ec*/ 	.short	0x0380
        /*00ee*/ 	.short	0x0038


	//----- nvinfo : EIATTR_SW_WAR
	.align		4
.L_290:
        /*00f0*/ 	.byte	0x04, 0x36
        /*00f2*/ 	.short	(.L_292 - .L_291)
.L_291:
        /*00f4*/ 	.word	0x00000008
.L_292:


//--------------------- .nv.info._ZN3cub18CUB_300001_SM_10006detail9transform16transform_kernelINS2_10policy_hubILb0EN4cuda3std3__45tupleIJN6thrust24THRUST_300001_SM_1000_NS6detail15normal_iteratorINSA_10device_ptrIiEEEESF_EEEE10policy1000EiNS7_5minusIiEESF_JPiSL_EEEvT0_iT1_T2_DpNS2_10kernel_argIT3_EE --------------------------
	.section	.nv.info._ZN3cub18CUB_300001_SM_10006detail9transform16transform_kernelINS2_10policy_hubILb0EN4cuda3std3__45tupleIJN6thrust24THRUST_300001_SM_1000_NS6detail15normal_iteratorINSA_10device_ptrIiEEEESF_EEEE10policy1000EiNS7_5minusIiEESF_JPiSL_EEEvT0_iT1_T2_DpNS2_10kernel_argIT3_EE,"",@"SHT_CUDA_INFO"
	.sectionflags	@""
	.align	4


	//----- nvinfo : EIATTR_CUDA_API_VERSION
	.align		4
        /*0000*/ 	.byte	0x04, 0x37
        /*0002*/ 	.short	(.L_294 - .L_293)
.L_293:
        /*0004*/ 	.word	0x00000082


	//----- nvinfo : EIATTR_KPARAM_INFO
	.align		4
.L_294:
        /*0008*/ 	.byte	0x04, 0x17
        /*000a*/ 	.short	(.L_296 - .L_295)
.L_295:
        /*000c*/ 	.word	0x00000000
        /*0010*/ 	.short	0x0005
        /*0012*/ 	.short	0x0028
        /*0014*/ 	.byte	0x00, 0xf0, 0x41, 0x00


	//----- nvinfo : EIATTR_KPARAM_INFO
	.align		4
.L_296:
        /*0018*/ 	.byte	0x04, 0x17
        /*001a*/ 	.short	(.L_298 - .L_297)
.L_297:
        /*001c*/ 	.word	0x00000000
        /*0020*/ 	.short	0x0004
        /*0022*/ 	.short	0x0018
        /*0024*/ 	.byte	0x00, 0xf0, 0x41, 0x00


	//----- nvinfo : EIATTR_KPARAM_INFO
	.align		4
.L_298:
        /*0028*/ 	.byte	0x04, 0x17
        /*002a*/ 	.short	(.L_300 - .L_299)
.L_299:
        /*002c*/ 	.word	0x00000000
        /*0030*/ 	.short	0x0003
        /*0032*/ 	.short	0x0010
        /*0034*/ 	.byte	0x00, 0xf0, 0x21, 0x00


	//----- nvinfo : EIATTR_KPARAM_INFO
	.align		4
.L_300:
        /*0038*/ 	.byte	0x04, 0x17
        /*003a*/ 	.short	(.L_302 - .L_301)
.L_301:
        /*003c*/ 	.word	0x00000000
        /*0040*/ 	.short	0x0002
        /*0042*/ 	.short	0x0008
        /*0044*/ 	.byte	0x00, 0xf0, 0x05, 0x00


	//----- nvinfo : EIATTR_KPARAM_INFO
	.align		4
.L_302:
        /*0048*/ 	.byte	0x04, 0x17
        /*004a*/ 	.short	(.L_304 - .L_303)
.L_303:
        /*004c*/ 	.word	0x00000000
        /*0050*/ 	.short	0x0001
        /*0052*/ 	.short	0x0004
        /*0054*/ 	.byte	0x00, 0xf0, 0x11, 0x00


	//----- nvinfo : EIATTR_KPARAM_INFO
	.align		4
.L_304:
        /*0058*/ 	.byte	0x04, 0x17
        /*005a*/ 	.short	(.L_306 - .L_305)
.L_305:
        /*005c*/ 	.word	0x00000000
        /*0060*/ 	.short	0x0000
        /*0062*/ 	.short	0x0000
        /*0064*/ 	.byte	0x00, 0xf0, 0x11, 0x00


	//----- nvinfo : EIATTR_SPARSE_MMA_MASK
	.align		4
.L_306:
        /*0068*/ 	.byte	0x03, 0x50
        /*006a*/ 	.short	0x0000


	//----- nvinfo : EIATTR_MAXREG_COUNT
	.align		4
        /*006c*/ 	.byte	0x03, 0x1b
        /*006e*/ 	.short	0x00ff


	//----- nvinfo : EIATTR_NUM_BARRIERS
	.align		4
        /*0070*/ 	.byte	0x02, 0x4c
        /*0072*/ 	.byte	0x01
	.zero		1


	//----- nvinfo : EIATTR_MERCURY_ISA_VERSION
	.align		4
        /*0074*/ 	.byte	0x03, 0x5f
        /*0076*/ 	.short	0x0101


	//----- nvinfo : EIATTR_COOP_GROUP_MASK_REGIDS
	.align		4
        /*0078*/ 	.byte	0x04, 0x29
        /*007a*/ 	.short	(.L_308 - .L_307)


	//   ....[0]....
.L_307:
        /*007c*/ 	.word	0xffffffff


	//----- nvinfo : EIATTR_COOP_GROUP_INSTR_OFFSETS
	.align		4
.L_308:
        /*0080*/ 	.byte	0x04, 0x28
        /*0082*/ 	.short	(.L_310 - .L_309)


	//   ....[0]....
.L_309:
        /*0084*/ 	.word	0x000019e0


	//----- nvinfo : EIATTR_VRC_CTA_INIT_COUNT
	.align		4
.L_310:
        /*0088*/ 	.byte	0x02, 0x4a
	.zero		1
	.zero		1


	//----- nvinfo : EIATTR_MBARRIER_INSTR_OFFSETS
	.align		4
        /*008c*/ 	.byte	0x04, 0x39
        /*008e*/ 	.short	(.L_312 - .L_311)


	//   ....[0]....
.L_311:
        /*0090*/ 	.word	0x00000270
        /*0094*/ 	.word	0x000000ff
        /*0098*/ 	.word	0x00000000
        /*009c*/ 	.short	0x0100
        /*009e*/ 	.byte	0x0f
	.zero		1


	//   ....[1]....
        /*00a0*/ 	.word	0x00000420
        /*00a4*/ 	.word	0x000000ff
        /*00a8*/ 	.word	0x00000000
        /*00ac*/ 	.short	0x010a
        /*00ae*/ 	.byte	0x04
	.zero		1


	//----- nvinfo : EIATTR_NUM_MBARRIERS
	.align		4
.L_312:
        /*00b0*/ 	.byte	0x03, 0x38
        /*00b2*/ 	.short	0x0001


	//----- nvinfo : EIATTR_EXIT_INSTR_OFFSETS
	.align		4
        /*00b4*/ 	.byte	0x04, 0x1c
        /*00b6*/ 	.short	(.L_314 - .L_313)


	//   ....[0]....
.L_313:
        /*00b8*/ 	.word	0x00001a30


	//   ....[1]....
        /*00bc*/ 	.word	0x00001bc0


	//   ....[2]....
        /*00c0*/ 	.word	0x00001c30


	//   ....[3]....
        /*00c4*/ 	.word	0x00001e10


	//----- nvinfo : EIATTR_MAX_THREADS
	.align		4
.L_314:
        /*00c8*/ 	.byte	0x04, 0x05
        /*00ca*/ 	.short	(.L_316 - .L_315)
.L_315:
        /*00cc*/ 	.word	0x00000080
        /*00d0*/ 	.word	0x00000001
        /*00d4*/ 	.word	0x00000001


	//----- nvinfo : EIATTR_CRS_STACK_SIZE
	.align		4
.L_316:
        /*00d8*/ 	.byte	0x04, 0x1e
        /*00da*/ 	.short	(.L_318 - .L_317)
.L_317:
        /*00dc*/ 	.word	0x00000000


	//----- nvinfo : EIATTR_CBANK_PARAM_SIZE
	.align		4
.L_318:
        /*00e0*/ 	.byte	0x03, 0x19
        /*00e2*/ 	.short	0x0038


	//----- nvinfo : EIATTR_PARAM_CBANK
	.align		4
        /*00e4*/ 	.byte	0x04, 0x0a
        /*00e6*/ 	.short	(.L_320 - .L_319)
	.align		4
.L_319:
        /*00e8*/ 	.word	index@(.nv.constant0._ZN3cub18CUB_300001_SM_10006detail9transform16transform_kernelINS2_10policy_hubILb0EN4cuda3std3__45tupleIJN6thrust24THRUST_300001_SM_1000_NS6detail15normal_iteratorINSA_10device_ptrIiEEEESF_EEEE10policy1000EiNS7_5minusIiEESF_JPiSL_EEEvT0_iT1_T2_DpNS2_10kernel_argIT3_EE)
        /*00ec*/ 	.short	0x0380
        /*00ee*/ 	.short	0x0038


	//----- nvinfo : EIATTR_SW_WAR
	.align		4
.L_320:
        /*00f0*/ 	.byte	0x04, 0x36
        /*00f2*/ 	.short	(.L_322 - .L_321)
.L_321:
        /*00f4*/ 	.word	0x00000008
.L_322:


//--------------------- .nv.info._ZN3cub18CUB_300001_SM_10006detail9transform16transform_kernelINS2_10policy_hubILb0EN4cuda3std3__45tupleIJN6thrust24THRUST_300001_SM_1000_NS6detail15normal_iteratorINSA_10device_ptrIiEEEESF_EEEE10policy1000ElNS7_4plusIiEESF_JPiSL_EEEvT0_iT1_T2_DpNS2_10kernel_argIT3_EE --------------------------
	.section	.nv.info._ZN3cub18CUB_300001_SM_10006detail9transform16transform_kernelINS2_10policy_hubILb0EN4cuda3std3__45tupleIJN6thrust24THRUST_300001_SM_1000_NS6detail15normal_iteratorINSA_10device_ptrIiEEEESF_EEEE10policy1000ElNS7_4plusIiEESF_JPiSL_EEEvT0_iT1_T2_DpNS2_10kernel_argIT3_EE,"",@"SHT_CUDA_INFO"
	.sectionflags	@""
	.align	4


	//----- nvinfo : EIATTR_CUDA_API_VERSION
	.align		4
        /*0000*/ 	.byte	0x04, 0x37
        /*0002*/ 	.short	(.L_324 - .L_323)
.L_323:
        /*0004*/ 	.word	0x00000082


	//----- nvinfo : EIATTR_KPARAM_INFO
	.align		4
.L_324:
        /*0008*/ 	.byte	0x04, 0x17
        /*000a*/ 	.short	(.L_326 - .L_325)
.L_325:
        /*000c*/ 	.word	0x00000000
        /*0010*/ 	.short	0x0005
        /*0012*/ 	.short	0x0028
        /*0014*/ 	.byte	0x00, 0xf0, 0x41, 0x00


	//----- nvinfo : EIATTR_KPARAM_INFO
	.align		4
.L_326:
        /*0018*/ 	.byte	0x04, 0x17
        /*001a*/ 	.short	(.L_328 - .L_327)
.L_327:
        /*001c*/ 	.word	0x00000000
        /*0020*/ 	.short	0x0004
        /*0022*/ 	.short	0x0018
        /*0024*/ 	.byte	0x00, 0xf0, 0x41, 0x00


	//----- nvinfo : EIATTR_KPARAM_INFO
	.align		4
.L_328:
        /*0028*/ 	.byte	0x04, 0x17
        /*002a*/ 	.short	(.L_330 - .L_329)
.L_329:
        /*002c*/ 	.word	0x00000000
        /*0030*/ 	.short	0x0003
        /*0032*/ 	.short	0x0010
        /*0034*/ 	.byte	0x00, 0xf0, 0x21, 0x00


	//----- nvinfo : EIATTR_KPARAM_INFO
	.align		4
.L_330:
        /*0038*/ 	.byte	0x04, 0x17
        /*003a*/ 	.short	(.L_332 - .L_331)
.L_331:
        /*003c*/ 	.word	0x00000000
        /*0040*/ 	.short	0x0002
        /*0042*/ 	.short	0x000c
        /*0044*/ 	.byte	0x00, 0xf0, 0x05, 0x00


	//----- nvinfo : EIATTR_KPARAM_INFO
	.align		4
.L_332:
        /*0048*/ 	.byte	0x04, 0x17
        /*004a*/ 	.short	(.L_334 - .L_333)
.L_333:
        /*004c*/ 	.word	0x00000000
        /*0050*/ 	.short	0x0001
        /*0052*/ 	.short	0x0008
        /*0054*/ 	.byte	0x00, 0xf0, 0x11, 0x00


	//----- nvinfo : EIATTR_KPARAM_INFO
	.align		4
.L_334:
        /*0058*/ 	.byte	0x04, 0x17
        /*005a*/ 	.short	(.L_336 - .L_335)
.L_335:
        /*005c*/ 	.word	0x00000000
        /*0060*/ 	.short	0x0000
        /*0062*/ 	.short	0x0000
        /*0064*/ 	.byte	0x00, 0xf0, 0x21, 0x00


	//----- nvinfo : EIATTR_SPARSE_MMA_MASK
	.align		4
.L_336:
        /*0068*/ 	.byte	0x03, 0x50
        /*006a*/ 	.short	0x0000


	//----- nvinfo : EIATTR_MAXREG_COUNT
	.align		4
        /*006c*/ 	.byte	0x03, 0x1b
        /*006e*/ 	.short	0x00ff


	//----- nvinfo : EIATTR_NUM_BARRIERS
	.align		4
        /*0070*/ 	.byte	0x02, 0x4c
        /*0072*/ 	.byte	0x01
	.zero		1


	//----- nvinfo : EIATTR_MERCURY_ISA_VERSION
	.align		4
        /*0074*/ 	.byte	0x03, 0x5f
        /*0076*/ 	.short	0x0101


	//----- nvinfo : EIATTR_COOP_GROUP_MASK_REGIDS
	.align		4
        /*0078*/ 	.byte	0x04, 0x29
        /*007a*/ 	.short	(.L_338 - .L_337)


	//   ....[0]....
.L_337:
        /*007c*/ 	.word	0xffffffff


	//----- nvinfo : EIATTR_COOP_GROUP_INSTR_OFFSETS
	.align		4
.L_338:
        /*0080*/ 	.byte	0x04, 0x28
        /*0082*/ 	.short	(.L_340 - .L_339)


	//   ....[0]....
.L_339:
        /*0084*/ 	.word	0x000019c0


	//----- nvinfo : EIATTR_VRC_CTA_INIT_COUNT
	.align		4
.L_340:
        /*0088*/ 	.byte	0x02, 0x4a
	.zero		1
	.zero		1


	//----- nvinfo : EIATTR_MBARRIER_INSTR_OFFSETS
	.align		4
        /*008c*/ 	.byte	0x04, 0x39
        /*008e*/ 	.short	(.L_342 - .L_341)


	//   ....[0]....
.L_341:
        /*0090*/ 	.word	0x000002d0
        /*0094*/ 	.word	0x000000ff
        /*0098*/ 	.word	0x00000000
        /*009c*/ 	.short	0x0100
        /*009e*/ 	.byte	0x11
	.zero		1


	//   ....[1]....
        /*00a0*/ 	.word	0x000004a0
        /*00a4*/ 	.word	0x000000ff
        /*00a8*/ 	.word	0x00000000
        /*00ac*/ 	.short	0x010a
        /*00ae*/ 	.byte	0x04
	.zero		1


	//----- nvinfo : EIATTR_NUM_MBARRIERS
	.align		4
.L_342:
        /*00b0*/ 	.byte	0x03, 0x38
        /*00b2*/ 	.short	0x0001


	//----- nvinfo : EIATTR_EXIT_INSTR_OFFSETS
	.align		4
        /*00b4*/ 	.byte	0x04, 0x1c
        /*00b6*/ 	.short	(.L_344 - .L_343)


	//   ....[0]....
.L_343:
        /*00b8*/ 	.word	0x00001a10


	//   ....[1]....
        /*00bc*/ 	.word	0x00001c00


	//   ....[2]....
        /*00c0*/ 	.word	0x00001c30


	//   ....[3]....
        /*00c4*/ 	.word	0x00001dd0


	//----- nvinfo : EIATTR_MAX_THREADS
	.align		4
.L_344:
        /*00c8*/ 	.byte	0x04, 0x05
        /*00ca*/ 	.short	(.L_346 - .L_345)
.L_345:
        /*00cc*/ 	.word	0x00000080
        /*00d0*/ 	.word	0x00000001
        /*00d4*/ 	.word	0x00000001


	//----- nvinfo : EIATTR_CRS_STACK_SIZE
	.align		4
.L_346:
        /*00d8*/ 	.byte	0x04, 0x1e
        /*00da*/ 	.short	(.L_348 - .L_347)
.L_347:
        /*00dc*/ 	.word	0x00000000


	//----- nvinfo : EIATTR_CBANK_PARAM_SIZE
	.align		4
.L_348:
        /*00e0*/ 	.byte	0x03, 0x19
        /*00e2*/ 	.short	0x0038


	//----- nvinfo : EIATTR_PARAM_CBANK
	.align		4
        /*00e4*/ 	.byte	0x04, 0x0a
        /*00e6*/ 	.short	(.L_350 - .L_349)
	.align		4
.L_349:
        /*00e8*/ 	.word	index@(.nv.constant0._ZN3cub18CUB_300001_SM_10006detail9transform16transform_kernelINS2_10policy_hubILb0EN4cuda3std3__45tupleIJN6thrust24THRUST_300001_SM_1000_NS6detail15normal_iteratorINSA_10device_ptrIiEEEESF_EEEE10policy1000ElNS7_4plusIiEESF_JPiSL_EEEvT0_iT1_T2_DpNS2_10kernel_argIT3_EE)
        /*00ec*/ 	.short	0x0380
        /*00ee*/ 	.short	0x0038


	//----- nvinfo : EIATTR_SW_WAR
	.align		4
.L_350:
        /*00f0*/ 	.byte	0x04, 0x36
        /*00f2*/ 	.short	(.L_352 - .L_351)
.L_351:
        /*00f4*/ 	.word	0x00000008
.L_352:


//--------------------- .nv.info._ZN3cub18CUB_300001_SM_10006detail9transform16transform_kernelINS2_10policy_hubILb0EN4cuda3std3__45tupleIJN6thrust24THRUST_300001_SM_1000_NS6detail15normal_iteratorINSA_10device_ptrIiEEEESF_EEEE10policy1000EiNS7_4plusIiEESF_JPiSL_EEEvT0_iT1_T2_DpNS2_10kernel_argIT3_EE --------------------------
	.section	.nv.info._ZN3cub18CUB_300001_SM_10006detail9transform16transform_kernelINS2_10policy_hubILb0EN4cuda3std3__45tupleIJN6thrust24THRUST_300001_SM_1000_NS6detail15normal_iteratorINSA_10device_ptrIiEEEESF_EEEE10policy1000EiNS7_4plusIiEESF_JPiSL_EEEvT0_iT1_T2_DpNS2_10kernel_argIT3_EE,"",@"SHT_CUDA_INFO"
	.sectionflags	@""
	.align	4


	//----- nvinfo : EIATTR_CUDA_API_VERSION
	.align		4
        /*0000*/ 	.byte	0x04, 0x37
        /*0002*/ 	.short	(.L_354 - .L_353)
.L_353:
        /*0004*/ 	.word	0x00000082


	//----- nvinfo : EIATTR_KPARAM_INFO
	.align		4
.L_354:
        /*0008*/ 	.byte	0x04, 0x17
        /*000a*/ 	.short	(.L_356 - .L_355)
.L_355:
        /*000c*/ 	.word	0x00000000
        /*0010*/ 	.short	0x0005
        /*0012*/ 	.short	0x0028
        /*0014*/ 	.byte	0x00, 0xf0, 0x41, 0x00


	//----- nvinfo : EIATTR_KPARAM_INFO
	.align		4
.L_356:
        /*0018*/ 	.byte	0x04, 0x17
        /*001a*/ 	.short	(.L_358 - .L_357)
.L_357:
        /*001c*/ 	.word	0x00000000
        /*0020*/ 	.short	0x0004
        /*0022*/ 	.short	0x0018
        /*0024*/ 	.byte	0x00, 0xf0, 0x41, 0x00


	//----- nvinfo : EIATTR_KPARAM_INFO
	.align		4
.L_358:
        /*0028*/ 	.byte	0x04, 0x17
        /*002a*/ 	.short	(.L_360 - .L_359)
.L_359:
        /*002c*/ 	.word	0x00000000
        /*0030*/ 	.short	0x0003
        /*0032*/ 	.short	0x0010
        /*0034*/ 	.byte	0x00, 0xf0, 0x21, 0x00


	//----- nvinfo : EIATTR_KPARAM_INFO
	.align		4
.L_360:
        /*0038*/ 	.byte	0x04, 0x17
        /*003a*/ 	.short	(.L_362 - .L_361)
.L_361:
        /*003c*/ 	.word	0x00000000
        /*0040*/ 	.short	0x0002
        /*0042*/ 	.short	0x0008
        /*0044*/ 	.byte	0x00, 0xf0, 0x05, 0x00


	//----- nvinfo : EIATTR_KPARAM_INFO
	.align		4
.L_362:
        /*0048*/ 	.byte	0x04, 0x17
        /*004a*/ 	.short	(.L_364 - .L_363)
.L_363:
        /*004c*/ 	.word	0x00000000
        /*0050*/ 	.short	0x0001
        /*0052*/ 	.short	0x0004
        /*0054*/ 	.byte	0x00, 0xf0, 0x11, 0x00


	//----- nvinfo : EIATTR_KPARAM_INFO
	.align		4
.L_364:
        /*0058*/ 	.byte	0x04, 0x17
        /*005a*/ 	.short	(.L_366 - .L_365)
.L_365:
        /*005c*/ 	.word	0x00000000
        /*0060*/ 	.short	0x0000
        /*0062*/ 	.short	0x0000
        /*0064*/ 	.byte	0x00, 0xf0, 0x11, 0x00


	//----- nvinfo : EIATTR_SPARSE_MMA_MASK
	.align		4
.L_366:
        /*0068*/ 	.byte	0x03, 0x50
        /*006a*/ 	.short	0x0000


	//----- nvinfo : EIATTR_MAXREG_COUNT
	.align		4
        /*006c*/ 	.byte	0x03, 0x1b
        /*006e*/ 	.short	0x00ff


	//----- nvinfo : EIATTR_NUM_BARRIERS
	.align		4
        /*0070*/ 	.byte	0x02, 0x4c
        /*0072*/ 	.byte	0x01
	.zero		1


	//----- nvinfo : EIATTR_MERCURY_ISA_VERSION
	.align		4
        /*0074*/ 	.byte	0x03, 0x5f
        /*0076*/ 	.short	0x0101


	//----- nvinfo : EIATTR_COOP_GROUP_MASK_REGIDS
	.align		4
        /*0078*/ 	.byte	0x04, 0x29
        /*007a*/ 	.short	(.L_368 - .L_367)


	//   ....[0]....
.L_367:
        /*007c*/ 	.word	0xffffffff


	//----- nvinfo : EIATTR_COOP_GROUP_INSTR_OFFSETS
	.align		4
.L_368:
        /*0080*/ 	.byte	0x04, 0x28
        /*0082*/ 	.short	(.L_370 - .L_369)


	//   ....[0]....
.L_369:
        /*0084*/ 	.word	0x000019e0


	//----- nvinfo : EIATTR_VRC_CTA_INIT_COUNT
	.align		4
.L_370:
        /*0088*/ 	.byte	0x02, 0x4a
	.zero		1
	.zero		1


	//----- nvinfo : EIATTR_MBARRIER_INSTR_OFFSETS
	.align		4
        /*008c*/ 	.byte	0x04, 0x39
        /*008e*/ 	.short	(.L_372 - .L_371)


	//   ....[0]....
.L_371:
        /*0090*/ 	.word	0x00000270
        /*0094*/ 	.word	0x000000ff
        /*0098*/ 	.word	0x00000000
        /*009c*/ 	.short	0x0100
        /*009e*/ 	.byte	0x0f
	.zero		1


	//   ....[1]....
        /*00a0*/ 	.word	0x00000420
        /*00a4*/ 	.word	0x000000ff
        /*00a8*/ 	.word	0x00000000
        /*00ac*/ 	.short	0x010a
        /*00ae*/ 	.byte	0x04
	.zero		1


	//----- nvinfo : EIATTR_NUM_MBARRIERS
	.align		4
.L_372:
        /*00b0*/ 	.byte	0x03, 0x38
        /*00b2*/ 	.short	0x0001


	//----- nvinfo : EIATTR_EXIT_INSTR_OFFSETS
	.align		4
        /*00b4*/ 	.byte	0x04, 0x1c
        /*00b6*/ 	.short	(.L_374 - .L_373)


	//   ....[0]....
.L_373:
        /*00b8*/ 	.word	0x00001a30


	//   ....[1]....
        /*00bc*/ 	.word	0x00001bc0


	//   ....[2]....
        /*00c0*/ 	.word	0x00001c30


	//   ....[3]....
        /*00c4*/ 	.word	0x00001e10


	//----- nvinfo : EIATTR_MAX_THREADS
	.align		4
.L_374:
        /*00c8*/ 	.byte	0x04, 0x05
        /*00ca*/ 	.short	(.L_376 - .L_375)
.L_375:
        /*00cc*/ 	.word	0x00000080
        /*00d0*/ 	.word	0x00000001
        /*00d4*/ 	.word	0x00000001


	//----- nvinfo : EIATTR_CRS_STACK_SIZE
	.align		4
.L_376:
        /*00d8*/ 	.byte	0x04, 0x1e
        /*00da*/ 	.short	(.L_378 - .L_377)
.L_377:
        /*00dc*/ 	.word	0x00000000


	//----- nvinfo : EIATTR_CBANK_PARAM_SIZE
	.align		4
.L_378:
        /*00e0*/ 	.byte	0x03, 0x19
        /*00e2*/ 	.short	0x0038


	//----- nvinfo : EIATTR_PARAM_CBANK
	.align		4
        /*00e4*/ 	.byte	0x04, 0x0a
        /*00e6*/ 	.short	(.L_380 - .L_379)
	.align		4
.L_379:
        /*00e8*/ 	.word	index@(.nv.constant0._ZN3cub18CUB_300001_SM_10006detail9transform16transform_kernelINS2_10policy_hubILb0EN4cuda3std3__45tupleIJN6thrust24THRUST_300001_SM_1000_NS6detail15normal_iteratorINSA_10device_ptrIiEEEESF_EEEE10policy1000EiNS7_4plusIiEESF_JPiSL_EEEvT0_iT1_T2_DpNS2_10kernel_argIT3_EE)
        /*00ec*/ 	.short	0x0380
        /*00ee*/ 	.short	0x0038


	//----- nvinfo : EIATTR_SW_WAR
	.align		4
.L_380:
        /*00f0*/ 	.byte	0x04, 0x36
        /*00f2*/ 	.short	(.L_382 - .L_381)
.L_381:
        /*00f4*/ 	.word	0x00000008
.L_382:


//--------------------- .nv.info._ZN3cub18CUB_300001_SM_10006detail8for_each13static_kernelINS2_12policy_hub_t12policy_500_tEmN6thrust24THRUST_300001_SM_1000_NS8cuda_cub20__uninitialized_fill7functorINS7_10device_ptrIiEEiEEEEvT0_T1_ --------------------------
	.section	.nv.info._ZN3cub18CUB_300001_SM_10006detail8for_each13static_kernelINS2_12policy_hub_t12policy_500_tEmN6thrust24THRUST_300001_SM_1000_NS8cuda_cub20__uninitialized_fill7functorINS7_10device_ptrIiEEiEEEEvT0_T1_,"",@"SHT_CUDA_INFO"
	.sectionflags	@""
	.align	4


	//----- nvinfo : EIATTR_CUDA_API_VERSION
	.align		4
        /*0000*/ 	.byte	0x04, 0x37
        /*0002*/ 	.short	(.L_384 - .L_383)
.L_383:
        /*0004*/ 	.word	0x00000082


	//----- nvinfo : EIATTR_KPARAM_INFO
	.align		4
.L_384:
        /*0008*/ 	.byte	0x04, 0x17
        /*000a*/ 	.short	(.L_386 - .L_385)
.L_385:
        /*000c*/ 	.word	0x00000000
        /*0010*/ 	.short	0x0001
        /*0012*/ 	.short	0x0008
        /*0014*/ 	.byte	0x00, 0xf0, 0x41, 0x00


	//----- nvinfo : EIATTR_KPARAM_INFO
	.align		4
.L_386:
        /*0018*/ 	.byte	0x04, 0x17
        /*001a*/ 	.short	(.L_388 - .L_387)
.L_387:
        /*001c*/ 	.word	0x00000000
        /*0020*/ 	.short	0x0000
        /*0022*/ 	.short	0x0000
        /*0024*/ 	.byte	0x00, 0xf0, 0x21, 0x00


	//----- nvinfo : EIATTR_SPARSE_MMA_MASK
	.align		4
.L_388:
        /*0028*/ 	.byte	0x03, 0x50
        /*002a*/ 	.short	0x0000


	//----- nvinfo : EIATTR_MAXREG_COUNT
	.align		4
        /*002c*/ 	.byte	0x03, 0x1b
        /*002e*/ 	.short	0x00ff


	//----- nvinfo : EIATTR_MERCURY_ISA_VERSION
	.align		4
        /*0030*/ 	.byte	0x03, 0x5f
        /*0032*/ 	.short	0x0101


	//----- nvinfo : EIATTR_VRC_CTA_INIT_COUNT
	.align		4
        /*0034*/ 	.byte	0x02, 0x4a
	.zero		1
	.zero		1


	//----- nvinfo : EIATTR_EXIT_INSTR_OFFSETS
	.align		4
        /*0038*/ 	.byte	0x04, 0x1c
        /*003a*/ 	.short	(.L_390 - .L_389)


	//   ....[0]....
.L_389:
        /*003c*/ 	.word	0x00000130


	//   ....[1]....
        /*0040*/ 	.word	0x00000230


	//   ....[2]....
        /*0044*/ 	.word	0x00000260


	//----- nvinfo : EIATTR_MAX_THREADS
	.align		4
.L_390:
        /*0048*/ 	.byte	0x04, 0x05
        /*004a*/ 	.short	(.L_392 - .L_391)
.L_391:
        /*004c*/ 	.word	0x00000100
        /*0050*/ 	.word	0x00000001
        /*0054*/ 	.word	0x00000001


	//----- nvinfo : EIATTR_CBANK_PARAM_SIZE
	.align		4
.L_392:
        /*0058*/ 	.byte	0x03, 0x19
        /*005a*/ 	.short	0x0018


	//----- nvinfo : EIATTR_PARAM_CBANK
	.align		4
        /*005c*/ 	.byte	0x04, 0x0a
        /*005e*/ 	.short	(.L_394 - .L_393)
	.align		4
.L_393:
        /*0060*/ 	.word	index@(.nv.constant0._ZN3cub18CUB_300001_SM_10006detail8for_each13static_kernelINS2_12policy_hub_t12policy_500_tEmN6thrust24THRUST_300001_SM_1000_NS8cuda_cub20__uninitialized_fill7functorINS7_10device_ptrIiEEiEEEEvT0_T1_)
        /*0064*/ 	.short	0x0380
        /*0066*/ 	.short	0x0018


	//----- nvinfo : EIATTR_SW_WAR
	.align		4
.L_394:
        /*0068*/ 	.byte	0x04, 0x36
        /*006a*/ 	.short	(.L_396 - .L_395)
.L_395:
        /*006c*/ 	.word	0x00000008
.L_396:


//--------------------- .nv.info._ZN3cub18CUB_300001_SM_10006detail11EmptyKernelIvEEvv --------------------------
	.section	.nv.info._ZN3cub18CUB_300001_SM_10006detail11EmptyKernelIvEEvv,"",@"SHT_CUDA_INFO"
	.sectionflags	@""
	.align	4


	//----- nvinfo : EIATTR_CUDA_API_VERSION
	.align		4
        /*0000*/ 	.byte	0x04, 0x37
        /*0002*/ 	.short	(.L_398 - .L_397)
.L_397:
        /*0004*/ 	.word	0x00000082


	//----- nvinfo : EIATTR_SPARSE_MMA_MASK
	.align		4
.L_398:
        /*0008*/ 	.byte	0x03, 0x50
        /*000a*/ 	.short	0x0000


	//----- nvinfo : EIATTR_MAXREG_COUNT
	.align		4
        /*000c*/ 	.byte	0x03, 0x1b
        /*000e*/ 	.short	0x00ff


	//----- nvinfo : EIATTR_MERCURY_ISA_VERSION
	.align		4
        /*0010*/ 	.byte	0x03, 0x5f
        /*0012*/ 	.short	0x0101


	//----- nvinfo : EIATTR_VRC_CTA_INIT_COUNT
	.align		4
        /*0014*/ 	.byte	0x02, 0x4a
	.zero		1
	.zero		1


	//----- nvinfo : EIATTR_EXIT_INSTR_OFFSETS
	.align		4
        /*0018*/ 	.byte	0x04, 0x1c
        /*001a*/ 	.short	(.L_400 - .L_399)


	//   ....[0]....
.L_399:
        /*001c*/ 	.word	0x00000010


	//----- nvinfo : EIATTR_SW_WAR
	.align		4
.L_400:
        /*0020*/ 	.byte	0x04, 0x36
        /*0022*/ 	.short	(.L_402 - .L_401)
.L_401:
        /*0024*/ 	.word	0x00000008
.L_402:


//--------------------- .nv.info._Z3modPiS_S_i    --------------------------
	.section	.nv.info._Z3modPiS_S_i,"",@"SHT_CUDA_INFO"
	.sectionflags	@""
	.align	4


	//----- nvinfo : EIATTR_CUDA_API_VERSION
	.align		4
        /*0000*/ 	.byte	0x04, 0x37
        /*0002*/ 	.short	(.L_404 - .L_403)
.L_403:
        /*0004*/ 	.word	0x00000082


	//----- nvinfo : EIATTR_KPARAM_INFO
	.align		4
.L_404:
        /*0008*/ 	.byte	0x04, 0x17
        /*000a*/ 	.short	(.L_406 - .L_405)
.L_405:
        /*000c*/ 	.word	0x00000000
        /*0010*/ 	.short	0x0003
        /*0012*/ 	.short	0x0018
        /*0014*/ 	.byte	0x00, 0xf0, 0x11, 0x00


	//----- nvinfo : EIATTR_KPARAM_INFO
	.align		4
.L_406:
        /*0018*/ 	.byte	0x04, 0x17
        /*001a*/ 	.short	(.L_408 - .L_407)
.L_407:
        /*001c*/ 	.word	0x00000000
        /*0020*/ 	.short	0x0002
        /*0022*/ 	.short	0x0010
        /*0024*/ 	.byte	0x00, 0xf5, 0x21, 0x00


	//----- nvinfo : EIATTR_KPARAM_INFO
	.align		4
.L_408:
        /*0028*/ 	.byte	0x04, 0x17
        /*002a*/ 	.short	(.L_410 - .L_409)
.L_409:
        /*002c*/ 	.word	0x00000000
        /*0030*/ 	.short	0x0001
        /*0032*/ 	.short	0x0008
        /*0034*/ 	.byte	0x00, 0xf5, 0x21, 0x00


	//----- nvinfo : EIATTR_KPARAM_INFO
	.align		4
.L_410:
        /*0038*/ 	.byte	0x04, 0x17
        /*003a*/ 	.short	(.L_412 - .L_411)
.L_411:
        /*003c*/ 	.word	0x00000000
        /*0040*/ 	.short	0x0000
        /*0042*/ 	.short	0x0000
        /*0044*/ 	.byte	0x00, 0xf5, 0x21, 0x00


	//----- nvinfo : EIATTR_SPARSE_MMA_MASK
	.align		4
.L_412:
        /*0048*/ 	.byte	0x03, 0x50
        /*004a*/ 	.short	0x0000


	//----- nvinfo : EIATTR_MAXREG_COUNT
	.align		4
        /*004c*/ 	.byte	0x03, 0x1b
        /*004e*/ 	.short	0x00ff


	//----- nvinfo : EIATTR_MERCURY_ISA_VERSION
	.align		4
        /*0050*/ 	.byte	0x03, 0x5f
        /*0052*/ 	.short	0x0101


	//----- nvinfo : EIATTR_VRC_CTA_INIT_COUNT
	.align		4
        /*0054*/ 	.byte	0x02, 0x4a
	.zero		1
	.zero		1


	//----- nvinfo : EIATTR_EXIT_INSTR_OFFSETS
	.align		4
        /*0058*/ 	.byte	0x04, 0x1c
        /*005a*/ 	.short	(.L_414 - .L_413)


	//   ....[0]....
.L_413:
        /*005c*/ 	.word	0x00000070


	//   ....[1]....
        /*0060*/ 	.word	0x00000280


	//----- nvinfo : EIATTR_CBANK_PARAM_SIZE
	.align		4
.L_414:
        /*0064*/ 	.byte	0x03, 0x19
        /*0066*/ 	.short	0x001c


	//----- nvinfo : EIATTR_PARAM_CBANK
	.align		4
        /*0068*/ 	.byte	0x04, 0x0a
        /*006a*/ 	.short	(.L_416 - .L_415)
	.align		4
.L_415:
        /*006c*/ 	.word	index@(.nv.constant0._Z3modPiS_S_i)
        /*0070*/ 	.short	0x0380
        /*0072*/ 	.short	0x001c


	//----- nvinfo : EIATTR_SW_WAR
	.align		4
.L_416:
        /*0074*/ 	.byte	0x04, 0x36
        /*0076*/ 	.short	(.L_418 - .L_417)
.L_417:
        /*0078*/ 	.word	0x00000008
.L_418:


//--------------------- .nv.info._Z4multPiS_S_i   --------------------------
	.section	.nv.info._Z4multPiS_S_i,"",@"SHT_CUDA_INFO"
	.sectionflags	@""
	.align	4


	//----- nvinfo : EIATTR_CUDA_API_VERSION
	.align		4
        /*0000*/ 	.byte	0x04, 0x37
        /*0002*/ 	.short	(.L_420 - .L_419)
.L_419:
        /*0004*/ 	.word	0x00000082


	//----- nvinfo : EIATTR_KPARAM_INFO
	.align		4
.L_420:
        /*0008*/ 	.byte	0x04, 0x17
        /*000a*/ 	.short	(.L_422 - .L_421)
.L_421:
        /*000c*/ 	.word	0x00000000
        /*0010*/ 	.short	0x0003
        /*0012*/ 	.short	0x0018
        /*0014*/ 	.byte	0x00, 0xf0, 0x11, 0x00


	//----- nvinfo : EIATTR_KPARAM_INFO
	.align		4
.L_422:
        /*0018*/ 	.byte	0x04, 0x17
        /*001a*/ 	.short	(.L_424 - .L_423)
.L_423:
        /*001c*/ 	.word	0x00000000
        /*0020*/ 	.short	0x0002
        /*0022*/ 	.short	0x0010
        /*0024*/ 	.byte	0x00, 0xf5, 0x21, 0x00


	//----- nvinfo : EIATTR_KPARAM_INFO
	.align		4
.L_424:
        /*0028*/ 	.byte	0x04, 0x17
        /*002a*/ 	.short	(.L_426 - .L_425)
.L_425:
        /*002c*/ 	.word	0x00000000
        /*0030*/ 	.short	0x0001
        /*0032*/ 	.short	0x0008
        /*0034*/ 	.byte	0x00, 0xf5, 0x21, 0x00


	//----- nvinfo : EIATTR_KPARAM_INFO
	.align		4
.L_426:
        /*0038*/ 	.byte	0x04, 0x17
        /*003a*/ 	.short	(.L_428 - .L_427)
.L_427:
        /*003c*/ 	.word	0x00000000
        /*0040*/ 	.short	0x0000
        /*0042*/ 	.short	0x0000
        /*0044*/ 	.byte	0x00, 0xf5, 0x21, 0x00


	//----- nvinfo : EIATTR_SPARSE_MMA_MASK
	.align		4
.L_428:
        /*0048*/ 	.byte	0x03, 0x50
        /*004a*/ 	.short	0x0000


	//----- nvinfo : EIATTR_MAXREG_COUNT
	.align		4
        /*004c*/ 	.byte	0x03, 0x1b
        /*004e*/ 	.short	0x00ff


	//----- nvinfo : EIATTR_MERCURY_ISA_VERSION
	.align		4
        /*0050*/ 	.byte	0x03, 0x5f
        /*0052*/ 	.short	0x0101


	//----- nvinfo : EIATTR_VRC_CTA_INIT_COUNT
	.align		4
        /*0054*/ 	.byte	0x02, 0x4a
	.zero		1
	.zero		1


	//----- nvinfo : EIATTR_EXIT_INSTR_OFFSETS
	.align		4
        /*0058*/ 	.byte	0x04, 0x1c
        /*005a*/ 	.short	(.L_430 - .L_429)


	//   ....[0]....
.L_429:
        /*005c*/ 	.word	0x00000070


	//   ....[1]....
        /*0060*/ 	.word	0x00000130


	//----- nvinfo : EIATTR_CBANK_PARAM_SIZE
	.align		4
.L_430:
        /*0064*/ 	.byte	0x03, 0x19
        /*0066*/ 	.short	0x001c


	//----- nvinfo : EIATTR_PARAM_CBANK
	.align		4
        /*0068*/ 	.byte	0x04, 0x0a
        /*006a*/ 	.short	(.L_432 - .L_431)
	.align		4
.L_431:
        /*006c*/ 	.word	index@(.nv.constant0._Z4multPiS_S_i)
        /*0070*/ 	.short	0x0380
        /*0072*/ 	.short	0x001c


	//----- nvinfo : EIATTR_SW_WAR
	.align		4
.L_432:
        /*0074*/ 	.byte	0x04, 0x36
        /*0076*/ 	.short	(.L_434 - .L_433)
.L_433:
        /*0078*/ 	.word	0x00000008
.L_434:


//--------------------- .nv.info._Z8subtractPiS_S_i --------------------------
	.section	.nv.info._Z8subtractPiS_S_i,"",@"SHT_CUDA_INFO"
	.sectionflags	@""
	.align	4


	//----- nvinfo : EIATTR_CUDA_API_VERSION
	.align		4
        /*0000*/ 	.byte	0x04, 0x37
        /*0002*/ 	.short	(.L_436 - .L_435)
.L_435:
        /*0004*/ 	.word	0x00000082


	//----- nvinfo : EIATTR_KPARAM_INFO
	.align		4
.L_436:
        /*0008*/ 	.byte	0x04, 0x17
        /*000a*/ 	.short	(.L_438 - .L_437)
.L_437:
        /*000c*/ 	.word	0x00000000
        /*0010*/ 	.short	0x0003
        /*0012*/ 	.short	0x0018
        /*0014*/ 	.byte	0x00, 0xf0, 0x11, 0x00


	//----- nvinfo : EIATTR_KPARAM_INFO
	.align		4
.L_438:
        /*0018*/ 	.byte	0x04, 0x17
        /*001a*/ 	.short	(.L_440 - .L_439)
.L_439:
        /*001c*/ 	.word	0x00000000
        /*0020*/ 	.short	0x0002
        /*0022*/ 	.short	0x0010
        /*0024*/ 	.byte	0x00, 0xf5, 0x21, 0x00


	//----- nvinfo : EIATTR_KPARAM_INFO
	.align		4
.L_440:
        /*0028*/ 	.byte	0x04, 0x17
        /*002a*/ 	.short	(.L_442 - .L_441)
.L_441:
        /*002c*/ 	.word	0x00000000
        /*0030*/ 	.short	0x0001
        /*0032*/ 	.short	0x0008
        /*0034*/ 	.byte	0x00, 0xf5, 0x21, 0x00


	//----- nvinfo : EIATTR_KPARAM_INFO
	.align		4
.L_442:
        /*0038*/ 	.byte	0x04, 0x17
        /*003a*/ 	.short	(.L_444 - .L_443)
.L_443:
        /*003c*/ 	.word	0x00000000
        /*0040*/ 	.short	0x0000
        /*0042*/ 	.short	0x0000
        /*0044*/ 	.byte	0x00, 0xf5, 0x21, 0x00


	//----- nvinfo : EIATTR_SPARSE_MMA_MASK
	.align		4
.L_444:
        /*0048*/ 	.byte	0x03, 0x50
        /*004a*/ 	.short	0x0000


	//----- nvinfo : EIATTR_MAXREG_COUNT
	.align		4
        /*004c*/ 	.byte	0x03, 0x1b
        /*004e*/ 	.short	0x00ff


	//----- nvinfo : EIATTR_MERCURY_ISA_VERSION
	.align		4
        /*0050*/ 	.byte	0x03, 0x5f
        /*0052*/ 	.short	0x0101


	//----- nvinfo : EIATTR_VRC_CTA_INIT_COUNT
	.align		4
        /*0054*/ 	.byte	0x02, 0x4a
	.zero		1
	.zero		1


	//----- nvinfo : EIATTR_EXIT_INSTR_OFFSETS
	.align		4
        /*0058*/ 	.byte	0x04, 0x1c
        /*005a*/ 	.short	(.L_446 - .L_445)


	//   ....[0]....
.L_445:
        /*005c*/ 	.word	0x00000070


	//   ....[1]....
        /*0060*/ 	.word	0x00000130


	//----- nvinfo : EIATTR_CBANK_PARAM_SIZE
	.align		4
.L_446:
        /*0064*/ 	.byte	0x03, 0x19
        /*0066*/ 	.short	0x001c


	//----- nvinfo : EIATTR_PARAM_CBANK
	.align		4
        /*0068*/ 	.byte	0x04, 0x0a
        /*006a*/ 	.short	(.L_448 - .L_447)
	.align		4
.L_447:
        /*006c*/ 	.word	index@(.nv.constant0._Z8subtractPiS_S_i)
        /*0070*/ 	.short	0x0380
        /*0072*/ 	.short	0x001c


	//----- nvinfo : EIATTR_SW_WAR
	.align		4
.L_448:
        /*0074*/ 	.byte	0x04, 0x36
        /*0076*/ 	.short	(.L_450 - .L_449)
.L_449:
        /*0078*/ 	.word	0x00000008
.L_450:


//--------------------- .nv.info._Z3addPiS_S_i    --------------------------
	.section	.nv.info._Z3addPiS_S_i,"",@"SHT_CUDA_INFO"
	.sectionflags	@""
	.align	4


	//----- nvinfo : EIATTR_CUDA_API_VERSION
	.align		4
        /*0000*/ 	.byte	0x04, 0x37
        /*0002*/ 	.short	(.L_452 - .L_451)
.L_451:
        /*0004*/ 	.word	0x00000082


	//----- nvinfo : EIATTR_KPARAM_INFO
	.align		4
.L_452:
        /*0008*/ 	.byte	0x04, 0x17
        /*000a*/ 	.short	(.L_454 - .L_453)
.L_453:
        /*000c*/ 	.word	0x00000000
        /*0010*/ 	.short	0x0003
        /*0012*/ 	.short	0x0018
        /*0014*/ 	.byte	0x00, 0xf0, 0x11, 0x00


	//----- nvinfo : EIATTR_KPARAM_INFO
	.align		4
.L_454:
        /*0018*/ 	.byte	0x04, 0x17
        /*001a*/ 	.short	(.L_456 - .L_455)
.L_455:
        /*001c*/ 	.word	0x00000000
        /*0020*/ 	.short	0x0002
        /*0022*/ 	.short	0x0010
        /*0024*/ 	.byte	0x00, 0xf5, 0x21, 0x00


	//----- nvinfo : EIATTR_KPARAM_INFO
	.align		4
.L_456:
        /*0028*/ 	.byte	0x04, 0x17
        /*002a*/ 	.short	(.L_458 - .L_457)
.L_457:
        /*002c*/ 	.word	0x00000000
        /*0030*/ 	.short	0x0001
        /*0032*/ 	.short	0x0008
        /*0034*/ 	.byte	0x00, 0xf5, 0x21, 0x00


	//----- nvinfo : EIATTR_KPARAM_INFO
	.align		4
.L_458:
        /*0038*/ 	.byte	0x04, 0x17
        /*003a*/ 	.short	(.L_460 - .L_459)
.L_459:
        /*003c*/ 	.word	0x00000000
        /*0040*/ 	.short	0x0000
        /*0042*/ 	.short	0x0000
        /*0044*/ 	.byte	0x00, 0xf5, 0x21, 0x00


	//----- nvinfo : EIATTR_SPARSE_MMA_MASK
	.align		4
.L_460:
        /*0048*/ 	.byte	0x03, 0x50
        /*004a*/ 	.short	0x0000


	//----- nvinfo : EIATTR_MAXREG_COUNT
	.align		4
        /*004c*/ 	.byte	0x03, 0x1b
        /*004e*/ 	.short	0x00ff


	//----- nvinfo : EIATTR_MERCURY_ISA_VERSION
	.align		4
        /*0050*/ 	.byte	0x03, 0x5f
        /*0052*/ 	.short	0x0101


	//----- nvinfo : EIATTR_VRC_CTA_INIT_COUNT
	.align		4
        /*0054*/ 	.byte	0x02, 0x4a
	.zero		1
	.zero		1


	//----- nvinfo : EIATTR_EXIT_INSTR_OFFSETS
	.align		4
        /*0058*/ 	.byte	0x04, 0x1c
        /*005a*/ 	.short	(.L_462 - .L_461)


	//   ....[0]....
.L_461:
        /*005c*/ 	.word	0x00000070


	//   ....[1]....
        /*0060*/ 	.word	0x00000130


	//----- nvinfo : EIATTR_CBANK_PARAM_SIZE
	.align		4
.L_462:
        /*0064*/ 	.byte	0x03, 0x19
        /*0066*/ 	.short	0x001c


	//----- nvinfo : EIATTR_PARAM_CBANK
	.align		4
        /*0068*/ 	.byte	0x04, 0x0a
        /*006a*/ 	.short	(.L_464 - .L_463)
	.align		4
.L_463:
        /*006c*/ 	.word	index@(.nv.constant0._Z3addPiS_S_i)
        /*0070*/ 	.short	0x0380
        /*0072*/ 	.short	0x001c


	//----- nvinfo : EIATTR_SW_WAR
	.align		4
.L_464:
        /*0074*/ 	.byte	0x04, 0x36
        /*0076*/ 	.short	(.L_466 - .L_465)
.L_465:
        /*0078*/ 	.word	0x00000008
.L_466:


//--------------------- .nv.callgraph             --------------------------
	.section	.nv.callgraph,"",@"SHT_CUDA_CALLGRAPH"
	.align	4
	.sectionentsize	8
	.align		4
        /*0000*/ 	.word	0x00000000
	.align		4
        /*0004*/ 	.word	0xffffffff
	.align		4
        /*0008*/ 	.word	0x00000000
	.align		4
        /*000c*/ 	.word	0xfffffffe
	.align		4
        /*0010*/ 	.word	0x00000000
	.align		4
        /*0014*/ 	.word	0xfffffffd
	.align		4
        /*0018*/ 	.word	0x00000000
	.align		4
        /*001c*/ 	.word	0xfffffffc


//--------------------- .nv.constant4             --------------------------
	.section	.nv.constant4,"a",@progbits
	.align	8
	.align		8
.nv.constant4:
        /*0000*/ 	.dword	_ZN34_INTERNAL_f45bf814_4_k_cu_9d0bd9244cuda3std3__45__cpo5beginE
	.align		8
        /*0008*/ 	.dword	_ZN34_INTERNAL_f45bf814_4_k_cu_9d0bd9244cuda3std3__45__cpo3endE
	.align		8
        /*0010*/ 	.dword	_ZN34_INTERNAL_f45bf814_4_k_cu_9d0bd9244cuda3std3__45__cpo6cbeginE
	.align		8
        /*0018*/ 	.dword	_ZN34_INTERNAL_f45bf814_4_k_cu_9d0bd9244cuda3std3__45__cpo4cendE
	.align		8
        /*0020*/ 	.dword	_ZN34_INTERNAL_f45bf814_4_k_cu_9d0bd9244cuda3std3__45__cpo6rbeginE
	.align		8
        /*0028*/ 	.dword	_ZN34_INTERNAL_f45bf814_4_k_cu_9d0bd9244cuda3std3__45__cpo4rendE
	.align		8
        /*0030*/ 	.dword	_ZN34_INTERNAL_f45bf814_4_k_cu_9d0bd9244cuda3std3__45__cpo7crbeginE
	.align		8
        /*0038*/ 	.dword	_ZN34_INTERNAL_f45bf814_4_k_cu_9d0bd9244cuda3std3__45__cpo5crendE
	.align		8
        /*0040*/ 	.dword	_ZN34_INTERNAL_f45bf814_4_k_cu_9d0bd9244cuda3std3__436_GLOBAL__N__f45bf814_4_k_cu_9d0bd9246ignoreE
	.align		8
        /*0048*/ 	.dword	_ZN34_INTERNAL_f45bf814_4_k_cu_9d0bd9244cuda3std3__419piecewise_constructE
	.align		8
        /*0050*/ 	.dword	_ZN34_INTERNAL_f45bf814_4_k_cu_9d0bd9244cuda3std3__48in_placeE
	.align		8
        /*0058*/ 	.dword	_ZN34_INTERNAL_f45bf814_4_k_cu_9d0bd9244cuda3std3__420unreachable_sentinelE
	.align		8
        /*0060*/ 	.dword	_ZN34_INTERNAL_f45bf814_4_k_cu_9d0bd9244cuda3std3__47nulloptE
	.align		8
        /*0068*/ 	.dword	_ZN34_INTERNAL_f45bf814_4_k_cu_9d0bd9244cuda3std3__48unexpectE
	.align		8
        /*0070*/ 	.dword	_ZN34_INTERNAL_f45bf814_4_k_cu_9d0bd9244cuda3std6ranges3__45__cpo4swapE
	.align		8
        /*0078*/ 	.dword	_ZN34_INTERNAL_f45bf814_4_k_cu_9d0bd9244cuda3std6ranges3__45__cpo9iter_moveE
	.align		8
        /*0080*/ 	.dword	_ZN34_INTERNAL_f45bf814_4_k_cu_9d0bd9244cuda3std6ranges3__45__cpo5beginE
	.align		8
        /*0088*/ 	.dword	_ZN34_INTERNAL_f45bf814_4_k_cu_9d0bd9244cuda3std6ranges3__45__cpo3endE
	.align		8
        /*0090*/ 	.dword	_ZN34_INTERNAL_f45bf814_4_k_cu_9d0bd9244cuda3std6ranges3__45__cpo6cbeginE
	.align		8
        /*0098*/ 	.dword	_ZN34_INTERNAL_f45bf814_4_k_cu_9d0bd9244cuda3std6ranges3__45__cpo4cendE
	.align		8
        /*00a0*/ 	.dword	_ZN34_INTERNAL_f45bf814_4_k_cu_9d0bd9244cuda3std6ranges3__45__cpo7advanceE
	.align		8
        /*00a8*/ 	.dword	_ZN34_INTERNAL_f45bf814_4_k_cu_9d0bd9244cuda3std6ranges3__45__cpo9iter_swapE
	.align		8
        /*00b0*/ 	.dword	_ZN34_INTERNAL_f45bf814_4_k_cu_9d0bd9244cuda3std6ranges3__45__cpo4nextE
	.align		8
        /*00b8*/ 	.dword	_ZN34_INTERNAL_f45bf814_4_k_cu_9d0bd9244cuda3std6ranges3__45__cpo4prevE
	.align		8
        /*00c0*/ 	.dword	_ZN34_INTERNAL_f45bf814_4_k_cu_9d0bd9244cuda3std6ranges3__45__cpo4dataE
	.align		8
        /*00c8*/ 	.dword	_ZN34_INTERNAL_f45bf814_4_k_cu_9d0bd9244cuda3std6ranges3__45__cpo5cdataE
	.align		8
        /*00d0*/ 	.dword	_ZN34_INTERNAL_f45bf814_4_k_cu_9d0bd9244cuda3std6ranges3__45__cpo4sizeE
	.align		8
        /*00d8*/ 	.dword	_ZN34_INTERNAL_f45bf814_4_k_cu_9d0bd9244cuda3std6ranges3__45__cpo5ssizeE
	.align		8
        /*00e0*/ 	.dword	_ZN34_INTERNAL_f45bf814_4_k_cu_9d0bd9244cuda3std6ranges3__45__cpo8distanceE
	.align		8
        /*00e8*/ 	.dword	_ZN34_INTERNAL_f45bf814_4_k_cu_9d0bd9246thrust24THRUST_300001_SM_1000_NS8cuda_cub3parE
	.align		8
        /*00f0*/ 	.dword	_ZN34_INTERNAL_f45bf814_4_k_cu_9d0bd9246thrust24THRUST_300001_SM_1000_NS8cuda_cub10par_nosyncE
	.align		8
        /*00f8*/ 	.dword	_ZN34_INTERNAL_f45bf814_4_k_cu_9d0bd9246thrust24THRUST_300001_SM_1000_NS6system6detail10sequential3seqE
	.align		8
        /*0100*/ 	.dword	_ZN34_INTERNAL_f45bf814_4_k_cu_9d0bd9246thrust24THRUST_300001_SM_1000_NS12placeholders2_1E
	.align		8
        /*0108*/ 	.dword	_ZN34_INTERNAL_f45bf814_4_k_cu_9d0bd9246thrust24THRUST_300001_SM_1000_NS12placeholders2_2E
	.align		8
        /*0110*/ 	.dword	_ZN34_INTERNAL_f45bf814_4_k_cu_9d0bd9246thrust24THRUST_300001_SM_1000_NS12placeholders2_3E
	.align		8
        /*0118*/ 	.dword	_ZN34_INTERNAL_f45bf814_4_k_cu_9d0bd9246thrust24THRUST_300001_SM_1000_NS12placeholders2_4E
	.align		8
        /*0120*/ 	.dword	_ZN34_INTERNAL_f45bf814_4_k_cu_9d0bd9246thrust24THRUST_300001_SM_1000_NS12placeholders2_5E
	.align		8
        /*0128*/ 	.dword	_ZN34_INTERNAL_f45bf814_4_k_cu_9d0bd9246thrust24THRUST_300001_SM_1000_NS12placeholders2_6E
	.align		8
        /*0130*/ 	.dword	_ZN34_INTERNAL_f45bf814_4_k_cu_9d0bd9246thrust24THRUST_300001_SM_1000_NS12placeholders2_7E
	.align		8
        /*0138*/ 	.dword	_ZN34_INTERNAL_f45bf814_4_k_cu_9d0bd9246thrust24THRUST_300001_SM_1000_NS12placeholders2_8E
	.align		8
        /*0140*/ 	.dword	_ZN34_INTERNAL_f45bf814_4_k_cu_9d0bd9246thrust24THRUST_300001_SM_1000_NS12placeholders2_9E
	.align		8
        /*0148*/ 	.dword	_ZN34_INTERNAL_f45bf814_4_k_cu_9d0bd9246thrust24THRUST_300001_SM_1000_NS12placeholders3_10E
	.align		8
        /*0150*/ 	.dword	_ZN34_INTERNAL_f45bf814_4_k_cu_9d0bd9246thrust24THRUST_300001_SM_1000_NS3seqE


//--------------------- .text._ZN3cub18CUB_300001_SM_10006detail9transform16transform_kernelINS2_10policy_hubILb0EN4cuda3std3__45tupleIJN6thrust24THRUST_300001_SM_1000_NS6detail15normal_iteratorINSA_10device_ptrIiEEEESF_EEEE10policy1000ElNS7_7modulusIiEESF_JPiSL_EEEvT0_iT1_T2_DpNS2_10kernel_argIT3_EE --------------------------
	.section	.text._ZN3cub18CUB_300001_SM_10006detail9transform16transform_kernelINS2_10policy_hubILb0EN4cuda3std3__45tupleIJN6thrust24THRUST_300001_SM_1000_NS6detail15normal_iteratorINSA_10device_ptrIiEEEESF_EEEE10policy1000ElNS7_7modulusIiEESF_JPiSL_EEEvT0_iT1_T2_DpNS2_10kernel_argIT3_EE,"ax",@progbits
	.align	128
        .global         _ZN3cub18CUB_300001_SM_10006detail9transform16transform_kernelINS2_10policy_hubILb0EN4cuda3std3__45tupleIJN6thrust24THRUST_300001_SM_1000_NS6detail15normal_iteratorINSA_10device_ptrIiEEEESF_EEEE10policy1000ElNS7_7modulusIiEESF_JPiSL_EEEvT0_iT1_T2_DpNS2_10kernel_argIT3_EE
        .type           _ZN3cub18CUB_300001_SM_10006detail9transform16transform_kernelINS2_10policy_hubILb0EN4cuda3std3__45tupleIJN6thrust24THRUST_300001_SM_1000_NS6detail15normal_iteratorINSA_10device_ptrIiEEEESF_EEEE10policy1000ElNS7_7modulusIiEESF_JPiSL_EEEvT0_iT1_T2_DpNS2_10kernel_argIT3_EE,@function
        .size           _ZN3cub18CUB_300001_SM_10006detail9transform16transform_kernelINS2_10policy_hubILb0EN4cuda3std3__45tupleIJN6thrust24THRUST_300001_SM_1000_NS6detail15normal_iteratorINSA_10device_ptrIiEEEESF_EEEE10policy1000ElNS7_7modulusIiEESF_JPiSL_EEEvT0_iT1_T2_DpNS2_10kernel_argIT3_EE,(.L_x_227 - _ZN3cub18CUB_300001_SM_10006detail9transform16transform_kernelINS2_10policy_hubILb0EN4cuda3std3__45tupleIJN6thrust24THRUST_300001_SM_1000_NS6detail15normal_iteratorINSA_10device_ptrIiEEEESF_EEEE10policy1000ElNS7_7modulusIiEESF_JPiSL_EEEvT0_iT1_T2_DpNS2_10kernel_argIT3_EE)
        .other          _ZN3cub18CUB_300001_SM_10006detail9transform16transform_kernelINS2_10policy_hubILb0EN4cuda3std3__45tupleIJN6thrust24THRUST_300001_SM_1000_NS6detail15normal_iteratorINSA_10device_ptrIiEEEESF_EEEE10policy1000ElNS7_7modulusIiEESF_JPiSL_EEEvT0_iT1_T2_DpNS2_10kernel_argIT3_EE,@"STO_CUDA_ENTRY STV_DEFAULT"
_ZN3cub18CUB_300001_SM_10006detail9transform16transform_kernelINS2_10policy_hubILb0EN4cuda3std3__45tupleIJN6thrust24THRUST_300001_SM_1000_NS6detail15normal_iteratorINSA_10device_ptrIiEEEESF_EEEE10policy1000ElNS7_7modulusIiEESF_JPiSL_EEEvT0_iT1_T2_DpNS2_10kernel_argIT3_EE:
.text._ZN3cub18CUB_300001_SM_10006detail9transform16transform_kernelINS2_10policy_hubILb0EN4cuda3std3__45tupleIJN6thrust24THRUST_300001_SM_1000_NS6detail15normal_iteratorINSA_10device_ptrIiEEEESF_EEEE10policy1000ElNS7_7modulusIiEESF_JPiSL_EEEvT0_iT1_T2_DpNS2_10kernel_argIT3_EE:
[----:B------:R-:W-:Y:S01]  /*0000*/  LDC R1, c[0x0][0x37c] ;  /* 0x0000df00ff017b82 */ /* 0x000fe20000000800 */
[----:B------:R-:W1:Y:S07]  /*0010*/  LDCU UR24, c[0x0][0x388] ;  /* 0x00007100ff1877ac */ /* 0x000e6e0008000800 */
[----:B------:R-:W2:Y:S01]  /*0020*/  S2UR UR5, SR_CTAID.X ;  /* 0x00000000000579c3 */ /* 0x000ea20000002500 */
[----:B------:R-:W3:Y:S01]  /*0030*/  LDCU UR7, c[0x0][0x370] ;  /* 0x00006e00ff0777ac */ /* 0x000ee20008000800 */
[----:B------:R-:W4:Y:S06]  /*0040*/  LDCU.64 UR22, c[0x0][0x358] ;  /* 0x00006b00ff1677ac */ /* 0x000f2c0008000a00 */
[----:B------:R-:W5:Y:S01]  /*0050*/  LDC.64 R2, c[0x0][0x380] ;  /* 0x0000e000ff027b82 */ /* 0x000f620000000a00 */
[----:B-1----:R-:W-:-:S04]  /*0060*/  USHF.L.U32 UR19, UR24, 0x7, URZ ;  /* 0x0000000718137899 */ /* 0x002fc800080006ff */
[----:B------:R-:W-:Y:S02]  /*0070*/  USHF.R.S32.HI UR8, URZ, 0x1f, UR19 ;  /* 0x0000001fff087899 */ /* 0x000fe40008011413 */
[----:B--2---:R-:W-:Y:S02]  /*0080*/  UIMAD.WIDE.U32 UR20, UR19, UR5, URZ ;  /* 0x00000005131472a5 */ /* 0x004fe4000f8e00ff */
[----:B------:R-:W-:Y:S02]  /*0090*/  UIMAD UR6, UR8, UR5, URZ ;  /* 0x00000005080672a4 */ /* 0x000fe4000f8e02ff */
[----:B------:R-:W-:Y:S02]  /*00a0*/  UIADD3 UR4, UPT, UPT, UR5, 0x2, URZ ;  /* 0x0000000205047890 */ /* 0x000fe4000fffe0ff */
[----:B------:R-:W-:Y:S02]  /*00b0*/  UIADD3 UR6, UPT, UPT, UR21, UR6, URZ ;  /* 0x0000000615067290 */ /* 0x000fe4000fffe0ff */
[----:B---3--:R-:W-:Y:S01]  /*00c0*/  UISETP.GE.U32.AND UP0, UPT, UR4, UR7, UPT ;  /* 0x000000070400728c */ /* 0x008fe2000bf06070 */
[----:B-----5:R-:W-:-:S03]  /*00d0*/  IADD3 R0, P0, PT, R2, -UR20, RZ ;  /* 0x8000001402007c10 */ /* 0x020fc6000ff1e0ff */
[----:B------:R-:W-:Y:S01]  /*00e0*/  UISETP.EQ.OR UP0, UPT, UR5, URZ, UP0 ;  /* 0x000000ff0500728c */ /* 0x000fe20008702670 */
[----:B------:R-:W-:Y:S02]  /*00f0*/  IADD3.X R2, PT, PT, R3, ~UR6, RZ, P0, !PT ;  /* 0x8000000603027c10 */ /* 0x000fe400087fe4ff */
[----:B------:R-:W-:-:S04]  /*0100*/  ISETP.LT.U32.AND P0, PT, R0, UR19, PT ;  /* 0x0000001300007c0c */ /* 0x000fc8000bf01070 */
[----:B------:R-:W-:-:S04]  /*0110*/  ISETP.LT.AND.EX P0, PT, R2, UR8, PT, P0 ;  /* 0x0000000802007c0c */ /* 0x000fc8000bf01300 */
[----:B------:R-:W-:Y:S01]  /*0120*/  SEL R0, R0, UR19, P0 ;  /* 0x0000001300007c07 */ /* 0x000fe20008000000 */
[----:B----4-:R-:W-:Y:S08]  /*0130*/  BRA.U UP0, `(.L_x_0) ;  /* 0x0000000100e47547 */ /* 0x010ff0000b800000 */
[----:B------:R-:W1:Y:S01]  /*0140*/  S2R R2, SR_TID.X ;  /* 0x0000000000027919 */ /* 0x000e620000002100 */
[----:B------:R-:W-:Y:S01]  /*0150*/  ELECT P0, URZ, PT ;  /* 0x0000000000ff782f */ /* 0x000fe20003800000 */
[----:B------:R-:W-:Y:S03]  /*0160*/  BSSY.RECONVERGENT B0, `(.L_x_1) ;  /* 0x000002e000007945 */ /* 0x000fe60003800200 */
[----:B-1----:R-:W-:-:S13]  /*0170*/  ISETP.GT.U32.OR P0, PT, R2, 0x1f, !P0 ;  /* 0x0000001f0200780c */ /* 0x002fda0004704470 */
[----:B------:R-:W-:Y:S05]  /*0180*/  @P0 BRA `(.L_x_2) ;  /* 0x0000000000ac0947 */ /* 0x000fea0003800000 */
[----:B------:R-:W1:Y:S01]  /*0190*/  S2UR UR18, SR_CgaCtaId ;  /* 0x00000000001279c3 */ /* 0x000e620000008800 */
[----:B------:R-:W2:Y:S01]  /*01a0*/  LDCU UR15, c[0x0][0x3a0] ;  /* 0x00007400ff0f77ac */ /* 0x000ea20008000800 */
[----:B------:R-:W3:Y:S01]  /*01b0*/  LDCU UR17, c[0x0][0x3b0] ;  /* 0x00007600ff1177ac */ /* 0x000ee20008000800 */
[----:B------:R-:W-:Y:S01]  /*01c0*/  ULEA UR14, UR24, 0xf, 0x9 ;  /* 0x0000000f180e7891 */ /* 0x000fe2000f8e48ff */
[----:B------:R-:W-:Y:S01]  /*01d0*/  UMOV UR7, 0x400 ;  /* 0x0000040000077882 */ /* 0x000fe20000000000 */
[----:B------:R-:W-:Y:S01]  /*01e0*/  UMOV UR10, 0x1 ;  /* 0x00000001000a7882 */ /* 0x000fe20000000000 */
[----:B------:R-:W4:Y:S01]  /*01f0*/  LDCU.64 UR4, c[0x0][0x398] ;  /* 0x00007300ff0477ac */ /* 0x000f220008000a00 */
[----:B------:R-:W-:-:S04]  /*0200*/  UIADD3 UR10, UPT, UPT, -UR10, 0x100000, URZ ;  /* 0x001000000a0a7890 */ /* 0x000fc8000fffe1ff */
[----:B------:R-:W-:Y:S02]  /*0210*/  USHF.L.U32 UR11, UR10, 0xb, URZ ;  /* 0x0000000b0a0b7899 */ /* 0x000fe400080006ff */
[----:B------:R-:W-:Y:S02]  /*0220*/  USHF.L.U32 UR10, UR10, 0x1, URZ ;  /* 0x000000010a0a7899 */ /* 0x000fe400080006ff */
[----:B--2---:R-:W-:Y:S01]  /*0230*/  UIADD3 UR15, UPT, UPT, UR14, UR15, URZ ;  /* 0x0000000f0e0f7290 */ /* 0x004fe2000fffe0ff */
[----:B------:R-:W2:Y:S01]  /*0240*/  LDCU.64 UR12, c[0x0][0x3a8] ;  /* 0x00007500ff0c77ac */ /* 0x000ea20008000a00 */
[----:B---3--:R-:W-:Y:S02]  /*0250*/  UIADD3 UR14, UPT, UPT, UR14, UR17, URZ ;  /* 0x000000110e0e7290 */ /* 0x008fe4000fffe0ff */
[----:B-1----:R-:W-:Y:S02]  /*0260*/  ULEA UR17, UR18, UR7, 0x18 ;  /* 0x0000000712117291 */ /* 0x002fe4000f8ec0ff */
[----:B------:R-:W-:-:S02]  /*0270*/  UIADD3 UR16, UPT, UPT, UR7, 0x80, URZ ;  /* 0x0000008007107890 */ /* 0x000fc4000fffe0ff */
[----:B------:R-:W-:Y:S02]  /*0280*/  USHF.L.U64.HI UR9, UR20, 0x2, UR6 ;  /* 0x0000000214097899 */ /* 0x000fe40008010206 */
[----:B------:R-:W-:Y:S02]  /*0290*/  USHF.L.U32 UR8, UR20, 0x2, URZ ;  /* 0x0000000214087899 */ /* 0x000fe400080006ff */
[----:B------:R-:W-:Y:S02]  /*02a0*/  ULOP3.LUT UR15, UR15, 0xfffffff0, URZ, 0xc0, !UPT ;  /* 0xfffffff00f0f7892 */ /* 0x000fe4000f8ec0ff */
[----:B------:R-:W-:Y:S01]  /*02b0*/  ULOP3.LUT UR14, UR14, 0xfffffff0, URZ, 0xc0, !UPT ;  /* 0xfffffff00e0e7892 */ /* 0x000fe2000f8ec0ff */
[----:B------:R-:W1:Y:S02]  /*02c0*/  FENCE.VIEW.ASYNC.S ;  /* 0x00000000000073c6 */ /* 0x000e640000000000 */
[----:B-1----:R1:W3:Y:S02]  /*02d0*/  SYNCS.EXCH.64 URZ, [UR17], UR10 ;  /* 0x0000000a11ff75b2 */ /* 0x0022e40008000100 */
[----:B------:R-:W-:Y:S01]  /*02e0*/  @!PT LDS RZ, [RZ] ;  /* 0x00000000fffff984 */ /* 0x000fe20000000800 */
[----:B------:R-:W-:Y:S01]  /*02f0*/  @!PT LDS RZ, [RZ] ;  /* 0x00000000fffff984 */ /* 0x000fe20000000800 */
[----:B------:R-:W-:Y:S01]  /*0300*/  @!PT LDS RZ, [RZ] ;  /* 0x00000000fffff984 */ /* 0x000fe20000000800 */
[----:B------:R-:W-:Y:S01]  /*0310*/  @!PT LDS RZ, [RZ] ;  /* 0x00000000fffff984 */ /* 0x000fe20000000800 */
[----:B---3--:R3:W-:Y:S06]  /*0320*/  MEMBAR.ALL.CTA ;  /* 0x0000000000007992 */ /* 0x0087ec0000008000 */
[----:B---3--:R-:W3:Y:S01]  /*0330*/  FENCE.VIEW.ASYNC.S ;  /* 0x00000000000073c6 */ /* 0x008ee20000000000 */
[----:B------:R-:W-:-:S02]  /*0340*/  ULEA UR16, UR18, UR16, 0x18 ;  /* 0x0000001012107291 */ /* 0x000fc4000f8ec0ff */
[----:B----4-:R-:W-:Y:S02]  /*0350*/  UIADD3.64 UR4, UPT, UPT, UR8, UR4, URZ ;  /* 0x0000000408047297 */ /* 0x010fe4000fffe0ff */
[----:B------:R-:W-:Y:S02]  /*0360*/  USHF.R.U32.HI UR7, URZ, 0x4, UR15 ;  /* 0x00000004ff077899 */ /* 0x000fe4000801160f */
[----:B--2---:R-:W-:Y:S02]  /*0370*/  UIADD3.64 UR8, UPT, UPT, UR8, UR12, URZ ;  /* 0x0000000c08087297 */ /* 0x004fe4000fffe0ff */
[----:B------:R-:W-:Y:S02]  /*0380*/  UIADD3 UR15, UPT, UPT, UR15, UR14, URZ ;  /* 0x0000000e0f0f7290 */ /* 0x000fe4000fffe0ff */
[----:B------:R-:W-:Y:S02]  /*0390*/  ULEA UR12, UR24, UR16, 0x9 ;  /* 0x00000010180c7291 */ /* 0x000fe4000f8e48ff */
[----:B------:R-:W-:-:S02]  /*03a0*/  USHF.R.U32.HI UR14, URZ, 0x4, UR14 ;  /* 0x00000004ff0e7899 */ /* 0x000fc4000801160e */
[----:B------:R-:W-:Y:S01]  /*03b0*/  UPRMT UR7, UR7, 0x5410, URZ ;  /* 0x0000541007077896 */ /* 0x000fe200080000ff */
[----:B------:R-:W-:Y:S01]  /*03c0*/  IMAD.U32 R2, RZ, RZ, UR15 ;  /* 0x0000000fff027e24 */ /* 0x000fe2000f8e00ff */
[----:B------:R-:W-:Y:S02]  /*03d0*/  UIADD3 UR12, UPT, UPT, UR12, 0x80, URZ ;  /* 0x000000800c0c7890 */ /* 0x000fe4000fffe0ff */
[----:B------:R-:W-:Y:S01]  /*03e0*/  UPRMT UR14, UR14, 0x5410, URZ ;  /* 0x000054100e0e7896 */ /* 0x000fe200080000ff */
[----:B------:R-:W-:-:S04]  /*03f0*/  UMOV UR13, UR17 ;  /* 0x00000011000d7c82 */ /* 0x000fc80008000000 */
[----:B---3--:R1:W-:Y:S04]  /*0400*/  UBLKCP.S.G [UR16], [UR4], UR7 ;  /* 0x00000010040073ba */ /* 0x0083e80008000207 */
[----:B------:R1:W-:Y:S01]  /*0410*/  UBLKCP.S.G [UR12], [UR8], UR14 ;  /* 0x0000000c080073ba */ /* 0x0003e2000800020e */
[----:B------:R1:W-:Y:S01]  /*0420*/  SYNCS.ARRIVE.TRANS64 RZ, [UR17], R2 ;  /* 0x00000002ffff79a7 */ /* 0x0003e20008000011 */
[----:B------:R-:W-:Y:S01]  /*0430*/  NOP ;  /* 0x0000000000007918 */ /* 0x000fe20000000000 */
.L_x_2:
[----:B-1----:R-:W-:Y:S05]  /*0440*/  BSYNC.RECONVERGENT B0 ;  /* 0x0000000000007941 */ /* 0x002fea0003800200 */
.L_x_1:
[----:B------:R-:W1:Y:S08]  /*0450*/  S2UR UR5, SR_CgaCtaId ;  /* 0x00000000000579c3 */ /* 0x000e700000008800 */
[----:B------:R-:W-:Y:S01]  /*0460*/  BAR.SYNC.DEFER_BLOCKING 0x0 ;  /* 0x0000000000007b1d */ /* 0x000fe20000010000 */
[----:B------:R-:W-:-:S05]  /*0470*/  SHF.L.U32 R2, RZ, 0x1f, RZ ;  /* 0x0000001fff027819 */ /* 0x000fca00000006ff */
[----:B------:R-:W-:Y:S02]  /*0480*/  UMOV UR4, 0x400 ;  /* 0x0000040000047882 */ /* 0x000fe40000000000 */
[----:B-1----:R-:W-:-:S12]  /*0490*/  ULEA UR4, UR5, UR4, 0x18 ;  /* 0x0000000405047291 */ /* 0x002fd8000f8ec0ff */
.L_x_3:
[----:B------:R-:W1:Y:S02]  /*04a0*/  SYNCS.PHASECHK.TRANS64.TRYWAIT P0, [UR4], R2 ;  /* 0x00000002ff0075a7 */ /* 0x000e640008001104 */
[----:B-1----:R-:W-:Y:S05]  /*04b0*/  @!P0 BRA `(.L_x_3) ;  /* 0xfffffffc00f88947 */ /* 0x002fea000383ffff */
[----:B------:R-:W-:Y:S05]  /*04c0*/  BRA `(.L_x_4) ;  /* 0x0000001400407947 */ /* 0x000fea0003800000 */
.L_x_0:
[----:B------:R-:W1:Y:S01]  /*04d0*/  S2R R3, SR_TID.Y ;  /* 0x0000000000037919 */ /* 0x000e620000002200 */
[----:B------:R-:W2:Y:S01]  /*04e0*/  LDCU UR9, c[0x0][0x360] ;  /* 0x00006c00ff0977ac */ /* 0x000ea20008000800 */
[----:B------:R-:W-:Y:S01]  /*04f0*/  IMAD.SHL.U32 R4, R0, 0x4, RZ ;  /* 0x0000000400047824 */ /* 0x000fe200078e00ff */
[----:B------:R-:W-:Y:S01]  /*0500*/  BSSY.RECONVERGENT B0, `(.L_x_5) ;  /* 0x00000aa000007945 */ /* 0x000fe20003800200 */
[----:B------:R-:W1:Y:S01]  /*0510*/  S2R R6, SR_TID.Z ;  /* 0x0000000000067919 */ /* 0x000e620000002300 */
[----:B------:R-:W2:Y:S01]  /*0520*/  LDCU UR10, c[0x0][0x364] ;  /* 0x00006c80ff0a77ac */ /* 0x000ea20008000800 */
[----:B------:R-:W3:Y:S01]  /*0530*/  LDC R2, c[0x0][0x368] ;  /* 0x0000da00ff027b82 */ /* 0x000ee20000000800 */
[----:B------:R-:W-:Y:S01]  /*0540*/  SHF.R.S32.HI R5, RZ, 0x1f, R4 ;  /* 0x0000001fff057819 */ /* 0x000fe20000011404 */
[----:B------:R-:W4:Y:S03]  /*0550*/  S2R R8, SR_TID.X ;  /* 0x0000000000087919 */ /* 0x000f260000002100 */
[----:B------:R-:W-:-:S02]  /*0560*/  SHF.R.U64 R4, R4, 0x2, R5 ;  /* 0x0000000204047819 */ /* 0x000fc40000001205 */
[----:B------:R-:W-:Y:S01]  /*0570*/  SHF.R.U32.HI R5, RZ, 0x2, R5 ;  /* 0x00000002ff057819 */ /* 0x000fe20000011605 */
[----:B--2---:R-:W-:Y:S02]  /*0580*/  UIMAD UR4, UR9, UR10, URZ ;  /* 0x0000000a090472a4 */ /* 0x004fe4000f8e02ff */
[----:B-1----:R-:W-:Y:S02]  /*0590*/  IMAD R3, R6, UR10, R3 ;  /* 0x0000000a06037c24 */ /* 0x002fe4000f8e0203 */
[----:B------:R-:W-:Y:S02]  /*05a0*/  IMAD.MOV.U32 R6, RZ, RZ, RZ ;  /* 0x000000ffff067224 */ /* 0x000fe400078e00ff */
[----:B----4-:R-:W-:Y:S02]  /*05b0*/  IMAD R3, R3, UR9, R8 ;  /* 0x0000000903037c24 */ /* 0x010fe4000f8e0208 */
[----:B---3--:R-:W-:Y:S01]  /*05c0*/  IMAD R8, R2, UR4, RZ ;  /* 0x0000000402087c24 */ /* 0x008fe2000f8e02ff */
[----:B------:R-:W-:-:S02]  /*05d0*/  UMOV UR4, URZ ;  /* 0x000000ff00047c82 */ /* 0x000fc40008000000 */
[----:B------:R-:W-:-:S04]  /*05e0*/  ISETP.GT.U32.AND P0, PT, R4, R3, PT ;  /* 0x000000030400720c */ /* 0x000fc80003f04070 */
[----:B------:R-:W-:-:S13]  /*05f0*/  ISETP.GT.U32.AND.EX P0, PT, R5, RZ, PT, P0 ;  /* 0x000000ff0500720c */ /* 0x000fda0003f04100 */
[----:B------:R-:W-:Y:S05]  /*0600*/  @!P0 BRA `(.L_x_6) ;  /* 0x0000000800648947 */ /* 0x000fea0003800000 */
[----:B------:R-:W-:Y:S01]  /*0610*/  IMAD.IADD R9, R8, 0x1, R3 ;  /* 0x0000000108097824 */ /* 0x000fe200078e0203 */
[----:B------:R-:W-:Y:S01]  /*0620*/  BSSY.RECONVERGENT B1, `(.L_x_7) ;  /* 0x0000024000017945 */ /* 0x000fe20003800200 */
[----:B------:R-:W-:-:S03]  /*0630*/  IMAD.MOV.U32 R12, RZ, RZ, -0x1 ;  /* 0xffffffffff0c7424 */ /* 0x000fc600078e00ff */
[CC--:B------:R-:W-:Y:S02]  /*0640*/  ISETP.GT.U32.AND P1, PT, R4.reuse, R9.reuse, PT ;  /* 0x000000090400720c */ /* 0x0c0fe40003f24070 */
[CC--:B------:R-:W-:Y:S02]  /*0650*/  ISETP.GT.U32.AND P0, PT, R4.reuse, R9.reuse, PT ;  /* 0x000000090400720c */ /* 0x0c0fe40003f04070 */
[C---:B------:R-:W-:Y:S02]  /*0660*/  ISETP.GT.U32.AND.EX P1, PT, R5.reuse, RZ, PT, P1 ;  /* 0x000000ff0500720c */ /* 0x040fe40003f24110 */
[----:B------:R-:W-:Y:S02]  /*0670*/  ISETP.GT.U32.AND.EX P0, PT, R5, RZ, PT, P0 ;  /* 0x000000ff0500720c */ /* 0x000fe40003f04100 */
[----:B------:R-:W-:Y:S02]  /*0680*/  SEL R10, R4, R9, P1 ;  /* 0x00000009040a7207 */ /* 0x000fe40000800000 */
[----:B------:R-:W-:-:S02]  /*0690*/  SEL R7, RZ, 0x1, !P0 ;  /* 0x00000001ff077807 */ /* 0x000fc40004000000 */
[----:B------:R-:W-:Y:S02]  /*06a0*/  SEL R11, R5, RZ, P1 ;  /* 0x000000ff050b7207 */ /* 0x000fe40000800000 */
[----:B------:R-:W-:-:S04]  /*06b0*/  IADD3 R14, P0, P1, R10, -R7, -R9 ;  /* 0x800000070a0e7210 */ /* 0x000fc8000791e809 */
[----:B------:R-:W-:-:S04]  /*06c0*/  IADD3.X R15, PT, PT, R11, -0x1, R12, P0, P1 ;  /* 0xffffffff0b0f7810 */ /* 0x000fc800007e240c */
[----:B------:R-:W-:-:S13]  /*06d0*/  ISETP.NE.U32.AND P0, PT, R15, RZ, PT ;  /* 0x000000ff0f00720c */ /* 0x000fda0003f05070 */
[----:B------:R-:W-:Y:S05]  /*06e0*/  @P0 BRA `(.L_x_8) ;  /* 0x0000000000500947 */ /* 0x000fea0003800000 */
[----:B------:R-:W1:Y:S01]  /*06f0*/  I2F.U32.RP R9, R8 ;  /* 0x0000000800097306 */ /* 0x000e620000209000 */
[----:B------:R-:W-:Y:S01]  /*0700*/  IMAD.MOV R13, RZ, RZ, -R8 ;  /* 0x000000ffff0d7224 */ /* 0x000fe200078e0a08 */
[----:B------:R-:W-:-:S06]  /*0710*/  ISETP.NE.U32.AND P2, PT, R8, RZ, PT ;  /* 0x000000ff0800720c */ /* 0x000fcc0003f45070 */
[----:B-1----:R-:W1:Y:S02]  /*0720*/  MUFU.RCP R9, R9 ;  /* 0x0000000900097308 */ /* 0x002e640000001000 */
[----:B-1----:R-:W-:-:S06]  /*0730*/  VIADD R10, R9, 0xffffffe ;  /* 0x0ffffffe090a7836 */ /* 0x002fcc0000000000 */
[----:B------:R1:W2:Y:S02]  /*0740*/  F2I.FTZ.U32.TRUNC.NTZ R11, R10 ;  /* 0x0000000a000b7305 */ /* 0x0002a4000021f000 */
[----:B-1----:R-:W-:Y:S02]  /*0750*/  IMAD.MOV.U32 R10, RZ, RZ, RZ ;  /* 0x000000ffff0a7224 */ /* 0x002fe400078e00ff */
[----:B--2---:R-:W-:-:S04]  /*0760*/  IMAD R13, R13, R11, RZ ;  /* 0x0000000b0d0d7224 */ /* 0x004fc800078e02ff */
[----:B------:R-:W-:-:S06]  /*0770*/  IMAD.HI.U32 R11, R11, R13, R10 ;  /* 0x0000000d0b0b7227 */ /* 0x000fcc00078e000a */
[----:B------:R-:W-:-:S04]  /*0780*/  IMAD.HI.U32 R10, R11, R14, RZ ;  /* 0x0000000e0b0a7227 */ /* 0x000fc800078e00ff */
[----:B------:R-:W-:-:S04]  /*0790*/  IMAD.MOV R11, RZ, RZ, -R10 ;  /* 0x000000ffff0b7224 */ /* 0x000fc800078e0a0a */
[----:B------:R-:W-:-:S05]  /*07a0*/  IMAD R11, R8, R11, R14 ;  /* 0x0000000b080b7224 */ /* 0x000fca00078e020e */
[----:B------:R-:W-:-:S13]  /*07b0*/  ISETP.GE.U32.AND P0, PT, R11, R8, PT ;  /* 0x000000080b00720c */ /* 0x000fda0003f06070 */
[----:B------:R-:W-:Y:S01]  /*07c0*/  @P0 IMAD.IADD R11, R11, 0x1, -R8 ;  /* 0x000000010b0b0824 */ /* 0x000fe200078e0a08 */
[----:B------:R-:W-:-:S04]  /*07d0*/  @P0 IADD3 R10, PT, PT, R10, 0x1, RZ ;  /* 0x000000010a0a0810 */ /* 0x000fc80007ffe0ff */
[----:B------:R-:W-:Y:S01]  /*07e0*/  ISETP.GE.U32.AND P1, PT, R11, R8, PT ;  /* 0x000000080b00720c */ /* 0x000fe20003f26070 */
[----:B------:R-:W-:-:S12]  /*07f0*/  IMAD.MOV.U32 R11, RZ, RZ, RZ ;  /* 0x000000ffff0b7224 */ /* 0x000fd800078e00ff */
[----:B------:R-:W-:Y:S01]  /*0800*/  @P1 VIADD R10, R10, 0x1 ;  /* 0x000000010a0a1836 */ /* 0x000fe20000000000 */
[----:B------:R-:W-:Y:S01]  /*0810*/  @!P2 LOP3.LUT R10, RZ, R8, RZ, 0x33, !PT ;  /* 0x00000008ff0aa212 */ /* 0x000fe200078e33ff */
[----:B------:R-:W-:Y:S06]  /*0820*/  BRA `(.L_x_9) ;  /* 0x00000000000c7947 */ /* 0x000fec0003800000 */
.L_x_8:
[----:B------:R-:W-:Y:S01]  /*0830*/  IMAD.MOV.U32 R9, RZ, RZ, R14 ;  /* 0x000000ffff097224 */ /* 0x000fe200078e000e */
[----:B------:R-:W-:-:S07]  /*0840*/  MOV R14, 0x860 ;  /* 0x00000860000e7802 */ /* 0x000fce0000000f00 */
[----:B------:R-:W-:Y:S05]  /*0850*/  CALL.REL.NOINC `($__internal_0_$__cuda_sm20_div_u64) ;  /* 0x00000018002c7944 */ /* 0x000fea0003c00000 */
.L_x_9:
[----:B------:R-:W-:Y:S05]  /*0860*/  BSYNC.RECONVERGENT B1 ;  /* 0x0000000000017941 */ /* 0x000fea0003800200 */
.L_x_7:
[----:B------:R-:W-:Y:S01]  /*0870*/  IADD3 R9, P0, PT, R10, R7, RZ ;  /* 0x000000070a097210 */ /* 0x000fe20007f1e0ff */
[----:B------:R-:W1:Y:S01]  /*0880*/  LDC R13, c[0x0][0x3a0] ;  /* 0x0000e800ff0d7b82 */ /* 0x000e620000000800 */
[----:B------:R-:W-:Y:S01]  /*0890*/  BSSY.RECONVERGENT B1, `(.L_x_10) ;  /* 0x0000033000017945 */ /* 0x000fe20003800200 */
[----:B------:R-:W-:Y:S01]  /*08a0*/  IMAD.MOV.U32 R29, RZ, RZ, R3 ;  /* 0x000000ffff1d7224 */ /* 0x000fe200078e0003 */
[C---:B------:R-:W-:Y:S01]  /*08b0*/  LOP3.LUT R7, R9.reuse, 0x3, RZ, 0xc0, !PT ;  /* 0x0000000309077812 */ /* 0x040fe200078ec0ff */
[----:B------:R-:W-:Y:S01]  /*08c0*/  IMAD.X R10, RZ, RZ, R11, P0 ;  /* 0x000000ffff0a7224 */ /* 0x000fe200000e060b */
[----:B------:R-:W-:Y:S02]  /*08d0*/  ISETP.GE.U32.AND P0, PT, R9, 0x3, PT ;  /* 0x000000030900780c */ /* 0x000fe40003f06070 */
[----:B------:R-:W-:Y:S02]  /*08e0*/  ISETP.NE.U32.AND P1, PT, R7, 0x3, PT ;  /* 0x000000030700780c */ /* 0x000fe40003f25070 */
[----:B------:R-:W-:Y:S01]  /*08f0*/  ISETP.GE.U32.AND.EX P0, PT, R10, RZ, PT, P0 ;  /* 0x000000ff0a00720c */ /* 0x000fe20003f06100 */
[----:B------:R-:W-:Y:S01]  /*0900*/  IMAD.MOV.U32 R10, RZ, RZ, R6 ;  /* 0x000000ffff0a7224 */ /* 0x000fe200078e0006 */
[----:B------:R-:W-:-:S02]  /*0910*/  ISETP.NE.AND.EX P1, PT, RZ, RZ, PT, P1 ;  /* 0x000000ffff00720c */ /* 0x000fc40003f25310 */
[----:B-1----:R-:W-:-:S11]  /*0920*/  SHF.R.S32.HI R11, RZ, 0x1f, R13 ;  /* 0x0000001fff0b7819 */ /* 0x002fd6000001140d */
[----:B------:R-:W-:Y:S05]  /*0930*/  @!P1 BRA `(.L_x_11) ;  /* 0x0000000000a09947 */ /* 0x000fea0003800000 */
[----:B------:R-:W1:Y:S01]  /*0940*/  S2UR UR7, SR_CgaCtaId ;  /* 0x00000000000779c3 */ /* 0x000e620000008800 */
[----:B------:R-:W2:Y:S01]  /*0950*/  LDCU.64 UR12, c[0x0][0x398] ;  /* 0x00007300ff0c77ac */ /* 0x000ea20008000a00 */
[C---:B------:R-:W-:Y:S01]  /*0960*/  IMAD.SHL.U32 R7, R3.reuse, 0x4, RZ ;  /* 0x0000000403077824 */ /* 0x040fe200078e00ff */
[----:B------:R-:W-:Y:S01]  /*0970*/  MOV R12, UR6 ;  /* 0x00000006000c7c02 */ /* 0x000fe20008000f00 */
[----:B------:R-:W-:Y:S01]  /*0980*/  IMAD.U32 R14, RZ, RZ, UR20 ;  /* 0x00000014ff0e7e24 */ /* 0x000fe2000f8e00ff */
[----:B------:R-:W-:Y:S01]  /*0990*/  UMOV UR5, 0x400 ;  /* 0x0000040000057882 */ /* 0x000fe20000000000 */
[----:B------:R-:W-:Y:S01]  /*09a0*/  IMAD.U32 R15, RZ, RZ, UR21 ;  /* 0x00000015ff0f7e24 */ /* 0x000fe2000f8e00ff */
[----:B------:R-:W-:Y:S01]  /*09b0*/  SHF.L.U64.HI R15, R3, 0x2, R6 ;  /* 0x00000002030f7819 */ /* 0x000fe20000010206 */
[----:B------:R-:W-:Y:S01]  /*09c0*/  VIADD R9, R9, 0x1 ;  /* 0x0000000109097836 */ /* 0x000fe20000000000 */
[----:B------:R-:W-:Y:S01]  /*09d0*/  LEA R10, P1, R14, R7, 0x2 ;  /* 0x000000070e0a7211 */ /* 0x000fe200078210ff */
[----:B------:R-:W-:Y:S01]  /*09e0*/  UIADD3 UR5, UPT, UPT, UR5, 0x80, URZ ;  /* 0x0000008005057890 */ /* 0x000fe2000fffe0ff */
[----:B------:R-:W-:-:S02]  /*09f0*/  IMAD R7, R2, UR10, RZ ;  /* 0x0000000a02077c24 */ /* 0x000fc4000f8e02ff */
[----:B------:R-:W-:Y:S01]  /*0a00*/  LEA.HI.X R14, R14, R15, R12, 0x2, P1 ;  /* 0x0000000f0e0e7211 */ /* 0x000fe200008f140c */
[----:B------:R-:W-:Y:S01]  /*0a10*/  IMAD.MOV.U32 R29, RZ, RZ, R3 ;  /* 0x000000ffff1d7224 */ /* 0x000fe200078e0003 */
[----:B------:R-:W-:Y:S01]  /*0a20*/  LOP3.LUT R9, R9, 0x3, RZ, 0xc0, !PT ;  /* 0x0000000309097812 */ /* 0x000fe200078ec0ff */
[----:B------:R-:W-:Y:S01]  /*0a30*/  IMAD R7, R7, UR9, RZ ;  /* 0x0000000907077c24 */ /* 0x000fe2000f8e02ff */
[----:B--2---:R-:W-:Y:S01]  /*0a40*/  IADD3 R17, P1, P2, R10, UR12, R13 ;  /* 0x0000000c0a117c10 */ /* 0x004fe2000fa3e00d */
[----:B------:R-:W-:-:S03]  /*0a50*/  IMAD.MOV.U32 R10, RZ, RZ, R6 ;  /* 0x000000ffff0a7224 */ /* 0x000fc600078e0006 */
[----:B------:R-:W-:Y:S01]  /*0a60*/  IADD3.X R18, PT, PT, R14, UR13, R11, P1, P2 ;  /* 0x0000000d0e127c10 */ /* 0x000fe20008fe440b */
[----:B-1----:R-:W-:Y:S01]  /*0a70*/  ULEA UR5, UR7, UR5, 0x18 ;  /* 0x0000000507057291 */ /* 0x002fe2000f8ec0ff */
[----:B------:R-:W-:-:S05]  /*0a80*/  IADD3 R9, P1, PT, RZ, -R9, RZ ;  /* 0x80000009ff097210 */ /* 0x000fca0007f3e0ff */
[----:B------:R-:W-:Y:S02]  /*0a90*/  VIADD R12, R13, UR5 ;  /* 0x000000050d0c7c36 */ /* 0x000fe40008000000 */
[----:B------:R-:W-:Y:S02]  /*0aa0*/  IMAD.X R16, RZ, RZ, -0x1, P1 ;  /* 0xffffffffff107424 */ /* 0x000fe400008e06ff */
[----:B------:R-:W-:-:S07]  /*0ab0*/  IMAD R12, R3, 0x4, R12 ;  /* 0x00000004030c7824 */ /* 0x000fce00078e020c */
.L_x_12:
[----:B------:R-:W-:Y:S01]  /*0ac0*/  IADD3 R9, P1, PT, R9, 0x1, RZ ;  /* 0x0000000109097810 */ /* 0x000fe20007f3e0ff */
[----:B------:R-:W-:Y:S01]  /*0ad0*/  IMAD.MOV.U32 R14, RZ, RZ, R17 ;  /* 0x000000ffff0e7224 */ /* 0x000fe200078e0011 */
[C---:B------:R-:W-:Y:S01]  /*0ae0*/  IADD3 R29, P2, PT, R8.reuse, R29, RZ ;  /* 0x0000001d081d7210 */ /* 0x040fe20007f5e0ff */
[----:B------:R-:W-:Y:S01]  /*0af0*/  IMAD.MOV.U32 R15, RZ, RZ, R18 ;  /* 0x000000ffff0f7224 */ /* 0x000fe200078e0012 */
[----:B------:R-:W-:Y:S01]  /*0b00*/  LEA R17, P3, R8, R17, 0x2 ;  /* 0x0000001108117211 */ /* 0x000fe200078610ff */
[----:B------:R-:W-:Y:S01]  /*0b10*/  IMAD.X R16, RZ, RZ, R16, P1 ;  /* 0x000000ffff107224 */ /* 0x000fe200008e0610 */
[----:B------:R-:W-:Y:S02]  /*0b20*/  ISETP.NE.U32.AND P1, PT, R9, RZ, PT ;  /* 0x000000ff0900720c */ /* 0x000fe40003f25070 */
[----:B------:R-:W-:Y:S01]  /*0b30*/  @!PT LDS RZ, [RZ] ;  /* 0x00000000fffff984 */ /* 0x000fe20000000800 */
[----:B------:R-:W-:Y:S01]  /*0b40*/  @!PT LDS RZ, [RZ] ;  /* 0x00000000fffff984 */ /* 0x000fe20000000800 */
[----:B------:R-:W-:Y:S01]  /*0b50*/  @!PT LDS RZ, [RZ] ;  /* 0x00000000fffff984 */ /* 0x000fe20000000800 */
[----:B------:R1:W-:Y:S01]  /*0b60*/  LDGSTS.E [R12], desc[UR22][R14.64] ;  /* 0x000000000e0c7fae */ /* 0x0003e2000b9a1016 */
[----:B------:R-:W-:Y:S02]  /*0b70*/  IADD3.X R10, PT, PT, RZ, R10, RZ, P2, !PT ;  /* 0x0000000aff0a7210 */ /* 0x000fe400017fe4ff */
[----:B------:R-:W-:-:S02]  /*0b80*/  ISETP.NE.AND.EX P1, PT, R16, RZ, PT, P1 ;  /* 0x000000ff1000720c */ /* 0x000fc40003f25310 */
[----:B------:R-:W-:Y:S01]  /*0b90*/  LEA.HI.X R18, R8, R18, RZ, 0x2, P3 ;  /* 0x0000001208127211 */ /* 0x000fe200018f14ff */
[----:B-1----:R-:W-:-:S10]  /*0ba0*/  IMAD R12, R7, 0x4, R12 ;  /* 0x00000004070c7824 */ /* 0x002fd400078e020c */
[----:B------:R-:W-:Y:S05]  /*0bb0*/  @P1 BRA `(.L_x_12) ;  /* 0xfffffffc00c01947 */ /* 0x000fea000383ffff */
.L_x_11:
[----:B------:R-:W-:Y:S05]  /*0bc0*/  BSYNC.RECONVERGENT B1 ;  /* 0x0000000000017941 */ /* 0x000fea0003800200 */
.L_x_10:
[----:B------:R-:W-:Y:S05]  /*0bd0*/  @!P0 BRA `(.L_x_6) ;  /* 0x0000000000f08947 */ /* 0x000fea0003800000 */
[----:B------:R-:W1:Y:S01]  /*0be0*/  S2UR UR8, SR_CgaCtaId ;  /* 0x00000000000879c3 */ /* 0x000e620000008800 */
[----:B------:R-:W2:Y:S01]  /*0bf0*/  LDCU.64 UR12, c[0x0][0x398] ;  /* 0x00007300ff0c77ac */ /* 0x000ea20008000a00 */
[C---:B------:R-:W-:Y:S01]  /*0c00*/  IMAD.SHL.U32 R9, R29.reuse, 0x4, RZ ;  /* 0x000000041d097824 */ /* 0x040fe200078e00ff */
[----:B------:R-:W-:Y:S01]  /*0c10*/  SHF.R.U32.HI R19, RZ, 0x1e, R8 ;  /* 0x0000001eff137819 */ /* 0x000fe20000011608 */
[----:B------:R-:W-:Y:S01]  /*0c20*/  IMAD.U32 R14, RZ, RZ, UR20 ;  /* 0x00000014ff0e7e24 */ /* 0x000fe2000f8e00ff */
[----:B------:R-:W-:Y:S01]  /*0c30*/  UMOV UR7, 0x400 ;  /* 0x0000040000077882 */ /* 0x000fe20000000000 */
[----:B------:R-:W-:Y:S01]  /*0c40*/  IMAD.U32 R15, RZ, RZ, UR21 ;  /* 0x00000015ff0f7e24 */ /* 0x000fe2000f8e00ff */
[C---:B------:R-:W-:Y:S01]  /*0c50*/  SHF.L.U64.HI R15, R29.reuse, 0x2, R10 ;  /* 0x000000021d0f7819 */ /* 0x040fe2000001020a */
[----:B------:R-:W-:Y:S01]  /*0c60*/  IMAD.U32 R12, RZ, RZ, UR6 ;  /* 0x00000006ff0c7e24 */ /* 0x000fe2000f8e00ff */
[----:B------:R-:W-:Y:S01]  /*0c70*/  LEA R9, P0, R14, R9, 0x2 ;  /* 0x000000090e097211 */ /* 0x000fe200078010ff */
[----:B------:R-:W-:Y:S01]  /*0c80*/  UIADD3 UR7, UPT, UPT, UR7, 0x80, URZ ;  /* 0x0000008007077890 */ /* 0x000fe2000fffe0ff */
[----:B------:R-:W-:Y:S01]  /*0c90*/  IMAD.SHL.U32 R18, R8, 0x4, RZ ;  /* 0x0000000408127824 */ /* 0x000fe200078e00ff */
[----:B------:R-:W-:Y:S01]  /*0ca0*/  UMOV UR5, URZ ;  /* 0x000000ff00057c82 */ /* 0x000fe20008000000 */
[----:B------:R-:W-:Y:S01]  /*0cb0*/  LEA.HI.X R12, R14, R15, R12, 0x2, P0 ;  /* 0x0000000f0e0c7211 */ /* 0x000fe200000f140c */
[----:B------:R-:W-:Y:S01]  /*0cc0*/  IMAD R24, R2, UR10, RZ ;  /* 0x0000000a02187c24 */ /* 0x000fe2000f8e02ff */
[----:B------:R-:W-:-:S03]  /*0cd0*/  IADD3 R14, P0, PT, R29, UR20, RZ ;  /* 0x000000141d0e7c10 */ /* 0x000fc6000ff1e0ff */
[----:B------:R-:W-:Y:S01]  /*0ce0*/  IMAD R24, R24, UR9, RZ ;  /* 0x0000000918187c24 */ /* 0x000fe2000f8e02ff */
[----:B------:R-:W-:Y:S02]  /*0cf0*/  IADD3.X R15, PT, PT, R10, UR6, RZ, P0, !PT ;  /* 0x000000060a0f7c10 */ /* 0x000fe400087fe4ff */
[----:B--2---:R-:W-:Y:S02]  /*0d00*/  IADD3 R7, P1, PT, R13, UR12, RZ ;  /* 0x0000000c0d077c10 */ /* 0x004fe4000ff3e0ff */
[C---:B------:R-:W-:Y:S01]  /*0d10*/  SHF.L.U64.HI R15, R14.reuse, 0x2, R15 ;  /* 0x000000020e0f7819 */ /* 0x040fe2000001020f */
[----:B-1----:R-:W-:Y:S01]  /*0d20*/  ULEA UR7, UR8, UR7, 0x18 ;  /* 0x0000000708077291 */ /* 0x002fe2000f8ec0ff */
[----:B------:R-:W-:Y:S01]  /*0d30*/  IMAD.SHL.U32 R14, R14, 0x4, RZ ;  /* 0x000000040e0e7824 */ /* 0x000fe200078e00ff */
[----:B------:R-:W-:Y:S02]  /*0d40*/  IADD3.X R11, PT, PT, R11, UR13, RZ, P1, !PT ;  /* 0x0000000d0b0b7c10 */ /* 0x000fe40008ffe4ff */
[CC--:B------:R-:W-:Y:S01]  /*0d50*/  LEA R20, P0, R8.reuse, R9.reuse, 0x3 ;  /* 0x0000000908147211 */ /* 0x0c0fe200078018ff */
[----:B------:R-:W-:Y:S01]  /*0d60*/  IMAD.WIDE.U32 R14, R8, 0xc, R14 ;  /* 0x0000000c080e7825 */ /* 0x000fe200078e000e */
[----:B------:R-:W-:-:S02]  /*0d70*/  IADD3 R22, P1, PT, R18, R9, RZ ;  /* 0x0000000912167210 */ /* 0x000fc40007f3e0ff */
[-C--:B------:R-:W-:Y:S01]  /*0d80*/  LEA.HI.X R26, R8, R12.reuse, RZ, 0x3, P0 ;  /* 0x0000000c081a7211 */ /* 0x080fe200000f1cff */
[----:B------:R-:W-:Y:S01]  /*0d90*/  VIADD R16, R13, UR7 ;  /* 0x000000070d107c36 */ /* 0x000fe20008000000 */
[----:B------:R-:W-:Y:S01]  /*0da0*/  IADD3.X R28, PT, PT, R19, R12, RZ, P1, !PT ;  /* 0x0000000c131c7210 */ /* 0x000fe20000ffe4ff */
[----:B------:R-:W-:Y:S02]  /*0db0*/  VIADD R23, R15, UR5 ;  /* 0x000000050f177c36 */ /* 0x000fe40008000000 */
[----:B------:R-:W-:-:S04]  /*0dc0*/  IMAD R13, R29, 0x4, R16 ;  /* 0x000000041d0d7824 */ /* 0x000fc800078e0210 */
[C-C-:B------:R-:W-:Y:S02]  /*0dd0*/  IMAD R21, R24.reuse, 0x4, R13.reuse ;  /* 0x0000000418157824 */ /* 0x140fe400078e020d */
[C-C-:B------:R-:W-:Y:S02]  /*0de0*/  IMAD R25, R24.reuse, 0x8, R13.reuse ;  /* 0x0000000818197824 */ /* 0x140fe400078e020d */
[----:B------:R-:W-:-:S07]  /*0df0*/  IMAD R27, R24, 0xc, R13 ;  /* 0x0000000c181b7824 */ /* 0x000fce00078e020d */
.L_x_13:
[----:B------:R-:W-:-:S05]  /*0e00*/  IADD3 R16, P0, PT, R7, R9, RZ ;  /* 0x0000000907107210 */ /* 0x000fca0007f1e0ff */
[----:B------:R-:W-:-:S05]  /*0e10*/  IMAD.X R17, R11, 0x1, R12, P0 ;  /* 0x000000010b117824 */ /* 0x000fca00000e060c */
[----:B------:R-:W-:Y:S01]  /*0e20*/  @!PT LDS RZ, [RZ] ;  /* 0x00000000fffff984 */ /* 0x000fe20000000800 */
[----:B------:R-:W-:Y:S01]  /*0e30*/  @!PT LDS RZ, [RZ] ;  /* 0x00000000fffff984 */ /* 0x000fe20000000800 */
[----:B------:R-:W-:Y:S01]  /*0e40*/  @!PT LDS RZ, [RZ] ;  /* 0x00000000fffff984 */ /* 0x000fe20000000800 */
[----:B------:R1:W-:Y:S02]  /*0e50*/  LDGSTS.E [R13], desc[UR22][R16.64] ;  /* 0x00000000100d7fae */ /* 0x0003e4000b9a1016 */
[----:B-1----:R-:W-:Y:S01]  /*0e60*/  IADD3 R16, P0, PT, R7, R22, RZ ;  /* 0x0000001607107210 */ /* 0x002fe20007f1e0ff */
[----:B------:R-:W-:-:S04]  /*0e70*/  IMAD R13, R24, 0x10, R13 ;  /* 0x00000010180d7824 */ /* 0x000fc800078e020d */
[----:B------:R-:W-:-:S05]  /*0e80*/  IMAD.X R17, R11, 0x1, R28, P0 ;  /* 0x000000010b117824 */ /* 0x000fca00000e061c */
[----:B------:R1:W-:Y:S02]  /*0e90*/  LDGSTS.E [R21], desc[UR22][R16.64] ;  /* 0x0000000010157fae */ /* 0x0003e4000b9a1016 */
[----:B-1----:R-:W-:Y:S02]  /*0ea0*/  IADD3 R16, P0, PT, R7, R20, RZ ;  /* 0x0000001407107210 */ /* 0x002fe40007f1e0ff */
[----:B------:R-:W-:-:S03]  /*0eb0*/  LEA R21, R24, R21, 0x4 ;  /* 0x0000001518157211 */ /* 0x000fc600078e20ff */
[----:B------:R-:W-:-:S05]  /*0ec0*/  IMAD.X R17, R11, 0x1, R26, P0 ;  /* 0x000000010b117824 */ /* 0x000fca00000e061a */
[----:B------:R1:W-:Y:S02]  /*0ed0*/  LDGSTS.E [R25], desc[UR22][R16.64] ;  /* 0x0000000010197fae */ /* 0x0003e4000b9a1016 */
[----:B-1----:R-:W-:Y:S01]  /*0ee0*/  IADD3 R16, P0, PT, R7, R14, RZ ;  /* 0x0000000e07107210 */ /* 0x002fe20007f1e0ff */
[----:B------:R-:W-:Y:S01]  /*0ef0*/  IMAD R25, R24, 0x10, R25 ;  /* 0x0000001018197824 */ /* 0x000fe200078e0219 */
[----:B------:R-:W-:-:S03]  /*0f00*/  LEA R7, P1, R8, R7, 0x4 ;  /* 0x0000000708077211 */ /* 0x000fc600078220ff */
[----:B------:R-:W-:Y:S01]  /*0f10*/  IMAD.X R17, R11, 0x1, R23, P0 ;  /* 0x000000010b117824 */ /* 0x000fe200000e0617 */
[----:B------:R-:W-:Y:S02]  /*0f20*/  IADD3 R29, P0, PT, R18, R29, RZ ;  /* 0x0000001d121d7210 */ /* 0x000fe40007f1e0ff */
[----:B------:R-:W-:Y:S02]  /*0f30*/  LEA.HI.X R11, R8, R11, RZ, 0x4, P1 ;  /* 0x0000000b080b7211 */ /* 0x000fe400008f24ff */
[----:B------:R1:W-:Y:S01]  /*0f40*/  LDGSTS.E [R27], desc[UR22][R16.64] ;  /* 0x00000000101b7fae */ /* 0x0003e2000b9a1016 */
[----:B------:R-:W-:Y:S01]  /*0f50*/  IMAD.X R10, R19, 0x1, R10, P0 ;  /* 0x00000001130a7824 */ /* 0x000fe200000e060a */
[----:B------:R-:W-:-:S04]  /*0f60*/  ISETP.GE.U32.AND P0, PT, R29, R4, PT ;  /* 0x000000041d00720c */ /* 0x000fc80003f06070 */
[----:B------:R-:W-:Y:S01]  /*0f70*/  ISETP.GE.U32.AND.EX P0, PT, R10, R5, PT, P0 ;  /* 0x000000050a00720c */ /* 0x000fe20003f06100 */
[----:B-1----:R-:W-:-:S12]  /*0f80*/  IMAD R27, R24, 0x10, R27 ;  /* 0x00000010181b7824 */ /* 0x002fd800078e021b */
[----:B------:R-:W-:Y:S05]  /*0f90*/  @!P0 BRA `(.L_x_13) ;  /* 0xfffffffc00988947 */ /* 0x000fea000383ffff */
.L_x_6:
[----:B------:R-:W-:Y:S05]  /*0fa0*/  BSYNC.RECONVERGENT B0 ;  /* 0x0000000000007941 */ /* 0x000fea0003800200 */
.L_x_5:
[----:B------:R-:W-:Y:S01]  /*0fb0*/  ISETP.GT.U32.AND P0, PT, R4, R3, PT ;  /* 0x000000030400720c */ /* 0x000fe20003f04070 */
[----:B------:R-:W0:Y:S01]  /*0fc0*/  LDGDEPBAR ;  /* 0x00000000000079af */ /* 0x000e220000000000 */
[----:B------:R-:W-:Y:S02]  /*0fd0*/  BSSY.RECONVERGENT B0, `(.L_x_14) ;  /* 0x000009c000007945 */ /* 0x000fe40003800200 */
[----:B------:R-:W-:-:S13]  /*0fe0*/  ISETP.GT.U32.AND.EX P0, PT, R5, R6, PT, P0 ;  /* 0x000000060500720c */ /* 0x000fda0003f04100 */
        /* <DEDUP_REMOVED lines=17> */
[----:B------:R-:W-:Y:S01]  /*1100*/  ISETP.NE.U32.AND P2, PT, R8, RZ, PT ;  /* 0x000000ff0800720c */ /* 0x000fe20003f45070 */
[----:B------:R-:W-:-:S05]  /*1110*/  IMAD.MOV.U32 R10, RZ, RZ, RZ ;  /* 0x000000ffff0a7224 */ /* 0x000fca00078e00ff */
[----:B-1----:R-:W1:Y:S02]  /*1120*/  MUFU.RCP R13, R13 ;  /* 0x0000000d000d7308 */ /* 0x002e640000001000 */
[----:B-1----:R-:W-:-:S06]  /*1130*/  VIADD R11, R13, 0xffffffe ;  /* 0x0ffffffe0d0b7836 */ /* 0x002fcc0000000000 */
[----:B------:R-:W1:Y:S02]  /*1140*/  F2I.FTZ.U32.TRUNC.NTZ R11, R11 ;  /* 0x0000000b000b7305 */ /* 0x000e64000021f000 */
[----:B-1----:R-:W-:-:S04]  /*1150*/  IMAD R9, R9, R11, RZ ;  /* 0x0000000b09097224 */ /* 0x002fc800078e02ff */
[----:B------:R-:W-:-:S04]  /*1160*/  IMAD.HI.U32 R9, R11, R9, R10 ;  /* 0x000000090b097227 */ /* 0x000fc800078e000a */
[----:B------:R-:W-:Y:S02]  /*1170*/  IMAD.MOV.U32 R11, RZ, RZ, RZ ;  /* 0x000000ffff0b7224 */ /* 0x000fe400078e00ff */
[----:B------:R-:W-:-:S04]  /*1180*/  IMAD.HI.U32 R10, R9, R12, RZ ;  /* 0x0000000c090a7227 */ /* 0x000fc800078e00ff */
[----:B------:R-:W-:-:S04]  /*1190*/  IMAD.MOV R9, RZ, RZ, -R10 ;  /* 0x000000ffff097224 */ /* 0x000fc800078e0a0a */
[----:B------:R-:W-:-:S05]  /*11a0*/  IMAD R9, R8, R9, R12 ;  /* 0x0000000908097224 */ /* 0x000fca00078e020c */
[----:B------:R-:W-:-:S13]  /*11b0*/  ISETP.GE.U32.AND P0, PT, R9, R8, PT ;  /* 0x000000080900720c */ /* 0x000fda0003f06070 */
[----:B------:R-:W-:Y:S01]  /*11c0*/  @P0 IMAD.IADD R9, R9, 0x1, -R8 ;  /* 0x0000000109090824 */ /* 0x000fe200078e0a08 */
[----:B------:R-:W-:-:S04]  /*11d0*/  @P0 IADD3 R10, PT, PT, R10, 0x1, RZ ;  /* 0x000000010a0a0810 */ /* 0x000fc80007ffe0ff */
[----:B------:R-:W-:-:S13]  /*11e0*/  ISETP.GE.U32.AND P1, PT, R9, R8, PT ;  /* 0x000000080900720c */ /* 0x000fda0003f26070 */
[----:B------:R-:W-:Y:S01]  /*11f0*/  @P1 VIADD R10, R10, 0x1 ;  /* 0x000000010a0a1836 */ /* 0x000fe20000000000 */
[----:B------:R-:W-:Y:S01]  /*1200*/  @!P2 LOP3.LUT R10, RZ, R8, RZ, 0x33, !PT ;  /* 0x00000008ff0aa212 */ /* 0x000fe200078e33ff */
[----:B------:R-:W-:Y:S06]  /*1210*/  BRA `(.L_x_18) ;  /* 0x00000000000c7947 */ /* 0x000fec0003800000 */
.L_x_17:
[----:B------:R-:W-:Y:S01]  /*1220*/  IMAD.MOV.U32 R9, RZ, RZ, R12 ;  /* 0x000000ffff097224 */ /* 0x000fe200078e000c */
[----:B------:R-:W-:-:S07]  /*1230*/  MOV R14, 0x1250 ;  /* 0x00001250000e7802 */ /* 0x000fce0000000f00 */
[----:B------:R-:W-:Y:S05]  /*1240*/  CALL.REL.NOINC `($__internal_0_$__cuda_sm20_div_u64) ;  /* 0x0000000c00b07944 */ /* 0x000fea0003c00000 */
.L_x_18:
[----:B------:R-:W-:Y:S05]  /*1250*/  BSYNC.RECONVERGENT B1 ;  /* 0x0000000000017941 */ /* 0x000fea0003800200 */
.L_x_16:
[----:B------:R-:W-:Y:S01]  /*1260*/  IADD3 R7, P0, PT, R10, R7, RZ ;  /* 0x000000070a077210 */ /* 0x000fe20007f1e0ff */
[----:B------:R-:W1:Y:S01]  /*1270*/  LDC R12, c[0x0][0x3b0] ;  /* 0x0000ec00ff0c7b82 */ /* 0x000e620000000800 */
[----:B------:R-:W-:Y:S02]  /*1280*/  BSSY.RECONVERGENT B1, `(.L_x_19) ;  /* 0x0000031000017945 */ /* 0x000fe40003800200 */
[C---:B------:R-:W-:Y:S01]  /*1290*/  LOP3.LUT R9, R7.reuse, 0x3, RZ, 0xc0, !PT ;  /* 0x0000000307097812 */ /* 0x040fe200078ec0ff */
[----:B------:R-:W-:Y:S01]  /*12a0*/  IMAD.X R10, RZ, RZ, R11, P0 ;  /* 0x000000ffff0a7224 */ /* 0x000fe200000e060b */
[----:B------:R-:W-:Y:S02]  /*12b0*/  ISETP.GE.U32.AND P0, PT, R7, 0x3, PT ;  /* 0x000000030700780c */ /* 0x000fe40003f06070 */
[----:B------:R-:W-:Y:S02]  /*12c0*/  ISETP.NE.U32.AND P1, PT, R9, 0x3, PT ;  /* 0x000000030900780c */ /* 0x000fe40003f25070 */
[----:B------:R-:W-:-:S02]  /*12d0*/  ISETP.GE.U32.AND.EX P0, PT, R10, RZ, PT, P0 ;  /* 0x000000ff0a00720c */ /* 0x000fc40003f06100 */
[----:B------:R-:W-:Y:S02]  /*12e0*/  ISETP.NE.AND.EX P1, PT, RZ, RZ, PT, P1 ;  /* 0x000000ffff00720c */ /* 0x000fe40003f25310 */
[----:B-1----:R-:W-:-:S11]  /*12f0*/  SHF.R.S32.HI R13, RZ, 0x1f, R12 ;  /* 0x0000001fff0d7819 */ /* 0x002fd6000001140c */
[----:B------:R-:W-:Y:S05]  /*1300*/  @!P1 BRA `(.L_x_20) ;  /* 0x0000000000a09947 */ /* 0x000fea0003800000 */
[----:B------:R-:W1:Y:S01]  /*1310*/  S2UR UR7, SR_CgaCtaId ;  /* 0x00000000000779c3 */ /* 0x000e620000008800 */
[----:B------:R-:W2:Y:S01]  /*1320*/  LDCU.64 UR12, c[0x0][0x3a8] ;  /* 0x00007500ff0c77ac */ /* 0x000ea20008000a00 */
[----:B------:R-:W-:Y:S02]  /*1330*/  IMAD.SHL.U32 R15, R3, 0x4, RZ ;  /* 0x00000004030f7824 */ /* 0x000fe400078e00ff */
[----:B------:R-:W-:Y:S01]  /*1340*/  IMAD.U32 R10, RZ, RZ, UR20 ;  /* 0x00000014ff0a7e24 */ /* 0x000fe2000f8e00ff */
[----:B------:R-:W-:Y:S01]  /*1350*/  UMOV UR5, 0x400 ;  /* 0x0000040000057882 */ /* 0x000fe20000000000 */
[----:B------:R-:W-:Y:S01]  /*1360*/  VIADD R9, R7, 0x1 ;  /* 0x0000000107097836 */ /* 0x000fe20000000000 */
[----:B------:R-:W-:Y:S01]  /*1370*/  UIADD3 UR5, UPT, UPT, UR5, 0x80, URZ ;  /* 0x0000008005057890 */ /* 0x000fe2000fffe0ff */
[----:B------:R-:W3:Y:S01]  /*1380*/  LDC R14, c[0x0][0x388] ;  /* 0x0000e200ff0e7b82 */ /* 0x000ee20000000800 */
[----:B------:R-:W-:Y:S01]  /*1390*/  IMAD.U32 R16, RZ, RZ, UR6 ;  /* 0x00000006ff107e24 */ /* 0x000fe2000f8e00ff */
[----:B------:R-:W-:Y:S01]  /*13a0*/  SHF.L.U64.HI R7, R3, 0x2, R6 ;  /* 0x0000000203077819 */ /* 0x000fe20000010206 */
[----:B------:R-:W-:Y:S01]  /*13b0*/  IMAD.U32 R11, RZ, RZ, UR21 ;  /* 0x00000015ff0b7e24 */ /* 0x000fe2000f8e00ff */
[----:B------:R-:W-:Y:S01]  /*13c0*/  LEA R15, P1, R10, R15, 0x2 ;  /* 0x0000000f0a0f7211 */ /* 0x000fe200078210ff */
[----:B------:R-:W-:Y:S01]  /*13d0*/  IMAD R11, R2, UR10, RZ ;  /* 0x0000000a020b7c24 */ /* 0x000fe2000f8e02ff */
[----:B------:R-:W-:-:S02]  /*13e0*/  LOP3.LUT R9, R9, 0x3, RZ, 0xc0, !PT ;  /* 0x0000000309097812 */ /* 0x000fc400078ec0ff */
[----:B------:R-:W-:Y:S01]  /*13f0*/  LEA.HI.X R16, R10, R7, R16, 0x2, P1 ;  /* 0x000000070a107211 */ /* 0x000fe200008f1410 */
[----:B------:R-:W-:Y:S01]  /*1400*/  IMAD R18, R11, UR9, RZ ;  /* 0x000000090b127c24 */ /* 0x000fe2000f8e02ff */
[----:B------:R-:W-:Y:S02]  /*1410*/  IADD3 R9, P3, PT, RZ, -R9, RZ ;  /* 0x80000009ff097210 */ /* 0x000fe40007f7e0ff */
[----:B--2---:R-:W-:Y:S01]  /*1420*/  IADD3 R15, P1, P2, R15, UR12, R12 ;  /* 0x0000000c0f0f7c10 */ /* 0x004fe2000fa3e00c */
[----:B-1----:R-:W-:-:S03]  /*1430*/  ULEA UR5, UR7, UR5, 0x18 ;  /* 0x0000000507057291 */ /* 0x002fc6000f8ec0ff */
[----:B------:R-:W-:-:S03]  /*1440*/  IADD3.X R16, PT, PT, R16, UR13, R13, P1, P2 ;  /* 0x0000000d10107c10 */ /* 0x000fc60008fe440d */
[----:B------:R-:W-:-:S05]  /*1450*/  IADD3 R7, PT, PT, R12, UR5, RZ ;  /* 0x000000050c077c10 */ /* 0x000fca000fffe0ff */
[----:B---3--:R-:W-:Y:S02]  /*1460*/  IMAD R10, R14, 0x200, R7 ;  /* 0x000002000e0a7824 */ /* 0x008fe400078e0207 */
[----:B------:R-:W-:Y:S02]  /*1470*/  IMAD.X R14, RZ, RZ, -0x1, P3 ;  /* 0xffffffffff0e7424 */ /* 0x000fe400018e06ff */
[----:B------:R-:W-:-:S07]  /*1480*/  IMAD R7, R3, 0x4, R10 ;  /* 0x0000000403077824 */ /* 0x000fce00078e020a */
.L_x_21:
[----:B------:R-:W-:Y:S01]  /*1490*/  IADD3 R9, P1, PT, R9, 0x1, RZ ;  /* 0x0000000109097810 */ /* 0x000fe20007f3e0ff */
[----:B------:R-:W-:Y:S01]  /*14a0*/  IMAD.MOV.U32 R10, RZ, RZ, R15 ;  /* 0x000000ffff0a7224 */ /* 0x000fe200078e000f */
[C---:B------:R-:W-:Y:S01]  /*14b0*/  IADD3 R3, P2, PT, R8.reuse, R3, RZ ;  /* 0x0000000308037210 */ /* 0x040fe20007f5e0ff */
[----:B------:R-:W-:Y:S01]  /*14c0*/  IMAD.MOV.U32 R11, RZ, RZ, R16 ;  /* 0x000000ffff0b7224 */ /* 0x000fe200078e0010 */
[C---:B------:R-:W-:Y:S01]  /*14d0*/  LEA R15, P3, R8.reuse, R15, 0x2 ;  /* 0x0000000f080f7211 */ /* 0x040fe200078610ff */
[----:B------:R-:W-:Y:S01]  /*14e0*/  IMAD.X R14, RZ, RZ, R14, P1 ;  /* 0x000000ffff0e7224 */ /* 0x000fe200008e060e */
[----:B------:R-:W-:Y:S01]  /*14f0*/  ISETP.NE.U32.AND P1, PT, R9, RZ, PT ;  /* 0x000000ff0900720c */ /* 0x000fe20003f25070 */
[----:B------:R-:W-:Y:S01]  /*1500*/  IMAD.X R6, RZ, RZ, R6, P2 ;  /* 0x000000ffff067224 */ /* 0x000fe200010e0606 */
[----:B------:R-:W-:Y:S01]  /*1510*/  @!PT LDS RZ, [RZ] ;  /* 0x00000000fffff984 */ /* 0x000fe20000000800 */
[----:B------:R-:W-:Y:S01]  /*1520*/  @!PT LDS RZ, [RZ] ;  /* 0x00000000fffff984 */ /* 0x000fe20000000800 */
[----:B------:R-:W-:Y:S01]  /*1530*/  @!PT LDS RZ, [RZ] ;  /* 0x00000000fffff984 */ /* 0x000fe20000000800 */
[----:B------:R1:W-:Y:S01]  /*1540*/  LDGSTS.E [R7+0x80], desc[UR22][R10.64] ;  /* 0x000800000a077fae */ /* 0x0003e2000b9a1016 */
[----:B------:R-:W-:Y:S02]  /*1550*/  LEA.HI.X R16, R8, R16, RZ, 0x2, P3 ;  /* 0x0000001008107211 */ /* 0x000fe400018f14ff */
[----:B------:R-:W-:Y:S01]  /*1560*/  ISETP.NE.AND.EX P1, PT, R14, RZ, PT, P1 ;  /* 0x000000ff0e00720c */ /* 0x000fe20003f25310 */
[----:B-1----:R-:W-:-:S12]  /*1570*/  IMAD R7, R18, 0x4, R7 ;  /* 0x0000000412077824 */ /* 0x002fd800078e0207 */
[----:B------:R-:W-:Y:S05]  /*1580*/  @P1 BRA `(.L_x_21) ;  /* 0xfffffffc00c01947 */ /* 0x000fea000383ffff */
.L_x_20:
[----:B------:R-:W-:Y:S05]  /*1590*/  BSYNC.RECONVERGENT B1 ;  /* 0x0000000000017941 */ /* 0x000fea0003800200 */
.L_x_19:
[----:B------:R-:W-:Y:S05]  /*15a0*/  @!P0 BRA `(.L_x_15) ;  /* 0x0000000000f88947 */ /* 0x000fea0003800000 */
[----:B------:R-:W1:Y:S01]  /*15b0*/  S2UR UR7, SR_CgaCtaId ;  /* 0x00000000000779c3 */ /* 0x000e620000008800 */
[----:B------:R-:W-:Y:S01]  /*15c0*/  UMOV UR5, 0x400 ;  /* 0x0000040000057882 */ /* 0x000fe20000000000 */
[----:B------:R-:W2:Y:S01]  /*15d0*/  LDCU.64 UR12, c[0x0][0x3a8] ;  /* 0x00007500ff0c77ac */ /* 0x000ea20008000a00 */
[C---:B------:R-:W-:Y:S01]  /*15e0*/  IADD3 R14, P0, PT, R3.reuse, UR20, RZ ;  /* 0x00000014030e7c10 */ /* 0x040fe2000ff1e0ff */
[C---:B------:R-:W-:Y:S01]  /*15f0*/  IMAD.SHL.U32 R9, R3.reuse, 0x4, RZ ;  /* 0x0000000403097824 */ /* 0x040fe200078e00ff */
[----:B------:R-:W-:Y:S01]  /*1600*/  MOV R10, UR20 ;  /* 0x00000014000a7c02 */ /* 0x000fe20008000f00 */
[----:B------:R-:W-:Y:S01]  /*1610*/  UIADD3 UR5, UPT, UPT, UR5, 0x80, URZ ;  /* 0x0000008005057890 */ /* 0x000fe2000fffe0ff */
[----:B------:R-:W-:Y:S01]  /*1620*/  IMAD.U32 R11, RZ, RZ, UR21 ;  /* 0x00000015ff0b7e24 */ /* 0x000fe2000f8e00ff */
[----:B------:R-:W3:Y:S01]  /*1630*/  LDC R16, c[0x0][0x388] ;  /* 0x0000e200ff107b82 */ /* 0x000ee20000000800 */
[----:B------:R-:W-:Y:S01]  /*1640*/  IMAD.U32 R17, RZ, RZ, UR6 ;  /* 0x00000006ff117e24 */ /* 0x000fe2000f8e00ff */
[----:B------:R-:W-:Y:S01]  /*1650*/  SHF.L.U64.HI R11, R3, 0x2, R6 ;  /* 0x00000002030b7819 */ /* 0x000fe20000010206 */
[----:B------:R-:W-:Y:S01]  /*1660*/  IMAD R21, R2, UR10, RZ ;  /* 0x0000000a02157c24 */ /* 0x000fe2000f8e02ff */
[----:B------:R-:W-:-:S03]  /*1670*/  LEA R9, P2, R10, R9, 0x2 ;  /* 0x000000090a097211 */ /* 0x000fc600078410ff */
[----:B------:R-:W-:Y:S01]  /*1680*/  IMAD R21, R21, UR9, RZ ;  /* 0x0000000915157c24 */ /* 0x000fe2000f8e02ff */
[----:B------:R-:W-:Y:S02]  /*1690*/  LEA.HI.X R10, R10, R11, R17, 0x2, P2 ;  /* 0x0000000b0a0a7211 */ /* 0x000fe400010f1411 */
[----:B--2---:R-:W-:Y:S01]  /*16a0*/  IADD3 R7, P1, PT, R12, UR12, RZ ;  /* 0x0000000c0c077c10 */ /* 0x004fe2000ff3e0ff */
[----:B-1----:R-:W-:-:S03]  /*16b0*/  ULEA UR5, UR7, UR5, 0x18 ;  /* 0x0000000507057291 */ /* 0x002fc6000f8ec0ff */
[----:B------:R-:W-:Y:S02]  /*16c0*/  IADD3.X R11, PT, PT, R13, UR13, RZ, P1, !PT ;  /* 0x0000000d0d0b7c10 */ /* 0x000fe40008ffe4ff */
[----:B------:R-:W-:Y:S02]  /*16d0*/  SHF.R.U32.HI R13, RZ, 0x1e, R8 ;  /* 0x0000001eff0d7819 */ /* 0x000fe40000011608 */
[----:B------:R-:W-:Y:S01]  /*16e0*/  LEA R22, P1, R8, R9, 0x3 ;  /* 0x0000000908167211 */ /* 0x000fe200078218ff */
[----:B------:R-:W-:Y:S01]  /*16f0*/  VIADD R15, R12, UR5 ;  /* 0x000000050c0f7c36 */ /* 0x000fe20008000000 */
[----:B------:R-:W-:Y:S01]  /*1700*/  UMOV UR5, URZ ;  /* 0x000000ff00057c82 */ /* 0x000fe20008000000 */
[C---:B------:R-:W-:Y:S01]  /*1710*/  IMAD.SHL.U32 R12, R8.reuse, 0x4, RZ ;  /* 0x00000004080c7824 */ /* 0x040fe200078e00ff */
[----:B------:R-:W-:Y:S01]  /*1720*/  LEA.HI.X R28, R8, R10, RZ, 0x3, P1 ;  /* 0x0000000a081c7211 */ /* 0x000fe200008f1cff */
[----:B---3--:R-:W-:Y:S01]  /*1730*/  IMAD R16, R16, 0x200, R15 ;  /* 0x0000020010107824 */ /* 0x008fe200078e020f */
[----:B------:R-:W-:-:S02]  /*1740*/  IADD3.X R15, PT, PT, R6, UR6, RZ, P0, !PT ;  /* 0x00000006060f7c10 */ /* 0x000fc400087fe4ff */
[----:B------:R-:W-:Y:S01]  /*1750*/  IADD3 R20, P0, PT, R12, R9, RZ ;  /* 0x000000090c147210 */ /* 0x000fe20007f1e0ff */
[----:B------:R-:W-:Y:S01]  /*1760*/  IMAD R2, R3, 0x4, R16 ;  /* 0x0000000403027824 */ /* 0x000fe200078e0210 */
[C---:B------:R-:W-:Y:S01]  /*1770*/  SHF.L.U64.HI R15, R14.reuse, 0x2, R15 ;  /* 0x000000020e0f7819 */ /* 0x040fe2000001020f */
[----:B------:R-:W-:Y:S02]  /*1780*/  IMAD.SHL.U32 R14, R14, 0x4, RZ ;  /* 0x000000040e0e7824 */ /* 0x000fe400078e00ff */
[----:B------:R-:W-:Y:S01]  /*1790*/  IMAD.X R26, R13, 0x1, R10, P0 ;  /* 0x000000010d1a7824 */ /* 0x000fe200000e060a */
[----:B------:R-:W-:Y:S01]  /*17a0*/  LEA R24, R21, R2, 0x2 ;  /* 0x0000000215187211 */ /* 0x000fe200078e10ff */
[----:B------:R-:W-:-:S04]  /*17b0*/  IMAD.WIDE.U32 R14, R8, 0xc, R14 ;  /* 0x0000000c080e7825 */ /* 0x000fc800078e000e */
[----:B------:R-:W-:Y:S02]  /*17c0*/  VIADD R23, R15, UR5 ;  /* 0x000000050f177c36 */ /* 0x000fe40008000000 */
[C-C-:B------:R-:W-:Y:S02]  /*17d0*/  IMAD R25, R21.reuse, 0x8, R2.reuse ;  /* 0x0000000815197824 */ /* 0x140fe400078e0202 */
[----:B------:R-:W-:-:S07]  /*17e0*/  IMAD R27, R21, 0xc, R2 ;  /* 0x0000000c151b7824 */ /* 0x000fce00078e0202 */
.L_x_22:
[----:B------:R-:W-:-:S05]  /*17f0*/  IADD3 R18, P0, PT, R7, R9, RZ ;  /* 0x0000000907127210 */ /* 0x000fca0007f1e0ff */
[----:B------:R-:W-:Y:S01]  /*1800*/  IMAD.X R19, R11, 0x1, R10, P0 ;  /* 0x000000010b137824 */ /* 0x000fe200000e060a */
[----:B------:R-:W-:-:S04]  /*1810*/  IADD3 R16, P0, PT, R7, R20, RZ ;  /* 0x0000001407107210 */ /* 0x000fc80007f1e0ff */
[----:B------:R-:W-:Y:S01]  /*1820*/  @!PT LDS RZ, [RZ] ;  /* 0x00000000fffff984 */ /* 0x000fe20000000800 */
[----:B------:R-:W-:Y:S01]  /*1830*/  @!PT LDS RZ, [RZ] ;  /* 0x00000000fffff984 */ /* 0x000fe20000000800 */
[----:B------:R-:W-:Y:S01]  /*1840*/  @!PT LDS RZ, [RZ] ;  /* 0x00000000fffff984 */ /* 0x000fe20000000800 */
[----:B------:R1:W-:Y:S01]  /*1850*/  LDGSTS.E [R2+0x80], desc[UR22][R18.64] ;  /* 0x0008000012027fae */ /* 0x0003e2000b9a1016 */
[----:B------:R-:W-:-:S05]  /*1860*/  IMAD.X R17, R11, 0x1, R26, P0 ;  /* 0x000000010b117824 */ /* 0x000fca00000e061a */
[----:B------:R2:W-:Y:S01]  /*1870*/  LDGSTS.E [R24+0x80], desc[UR22][R16.64] ;  /* 0x0008000010187fae */ /* 0x0005e2000b9a1016 */
[----:B-1----:R-:W-:Y:S01]  /*1880*/  IMAD R2, R21, 0x10, R2 ;  /* 0x0000001015027824 */ /* 0x002fe200078e0202 */
[----:B--2---:R-:W-:Y:S01]  /*1890*/  IADD3 R16, P0, PT, R7, R22, RZ ;  /* 0x0000001607107210 */ /* 0x004fe20007f1e0ff */
[----:B------:R-:W-:-:S04]  /*18a0*/  IMAD R24, R21, 0x10, R24 ;  /* 0x0000001015187824 */ /* 0x000fc800078e0218 */
[----:B------:R-:W-:Y:S01]  /*18b0*/  IMAD.X R17, R11, 0x1, R28, P0 ;  /* 0x000000010b117824 */ /* 0x000fe200000e061c */
[----:B------:R-:W-:Y:S02]  /*18c0*/  IADD3 R18, P0, PT, R7, R14, RZ ;  /* 0x0000000e07127210 */ /* 0x000fe40007f1e0ff */
[----:B------:R-:W-:Y:S02]  /*18d0*/  LEA R7, P1, R8, R7, 0x4 ;  /* 0x0000000708077211 */ /* 0x000fe400078220ff */
[----:B------:R1:W-:Y:S01]  /*18e0*/  LDGSTS.E [R25+0x80], desc[UR22][R16.64] ;  /* 0x0008000010197fae */ /* 0x0003e2000b9a1016 */
[----:B------:R-:W-:Y:S01]  /*18f0*/  IMAD.X R19, R11, 0x1, R23, P0 ;  /* 0x000000010b137824 */ /* 0x000fe200000e0617 */
[----:B------:R-:W-:Y:S02]  /*1900*/  IADD3 R3, P0, PT, R12, R3, RZ ;  /* 0x000000030c037210 */ /* 0x000fe40007f1e0ff */
[----:B------:R-:W-:Y:S02]  /*1910*/  LEA.HI.X R11, R8, R11, RZ, 0x4, P1 ;  /* 0x0000000b080b7211 */ /* 0x000fe400008f24ff */
[----:B------:R2:W-:Y:S01]  /*1920*/  LDGSTS.E [R27+0x80], desc[UR22][R18.64] ;  /* 0x00080000121b7fae */ /* 0x0005e2000b9a1016 */
[----:B------:R-:W-:Y:S01]  /*1930*/  IMAD.X R6, R13, 0x1, R6, P0 ;  /* 0x000000010d067824 */ /* 0x000fe200000e0606 */
[----:B------:R-:W-:-:S04]  /*1940*/  ISETP.GE.U32.AND P0, PT, R3, R4, PT ;  /* 0x000000040300720c */ /* 0x000fc80003f06070 */
[----:B------:R-:W-:Y:S01]  /*1950*/  ISETP.GE.U32.AND.EX P0, PT, R6, R5, PT, P0 ;  /* 0x000000050600720c */ /* 0x000fe20003f06100 */
[C---:B-1----:R-:W-:Y:S01]  /*1960*/  IMAD R25, R21.reuse, 0x10, R25 ;  /* 0x0000001015197824 */ /* 0x042fe200078e0219 */
[----:B--2---:R-:W-:-:S11]  /*1970*/  LEA R27, R21, R27, 0x4 ;  /* 0x0000001b151b7211 */ /* 0x004fd600078e20ff */
[----:B------:R-:W-:Y:S05]  /*1980*/  @!P0 BRA `(.L_x_22) ;  /* 0xfffffffc00988947 */ /* 0x000fea000383ffff */
.L_x_15:
[----:B------:R-:W-:Y:S05]  /*1990*/  BSYNC.RECONVERGENT B0 ;  /* 0x0000000000007941 */ /* 0x000fea0003800200 */
.L_x_14:
[----:B------:R-:W0:Y:S01]  /*19a0*/  LDGDEPBAR ;  /* 0x00000000000079af */ /* 0x000e220000000000 */
[----:B------:R-:W-:-:S04]  /*19b0*/  DEPBAR.LE SB0, 0x0 ;  /* 0x000080000000791a */ /* 0x000fc80000000000 */
[----:B------:R-:W-:Y:S06]  /*19c0*/  BAR.SYNC.DEFER_BLOCKING 0x0 ;  /* 0x0000000000007b1d */ /* 0x000fec0000010000 */
.L_x_4:
[----:B------:R-:W-:-:S13]  /*19d0*/  ISETP.NE.AND P0, PT, R0, UR19, PT ;  /* 0x0000001300007c0c */ /* 0x000fda000bf05270 */
[----:B------:R-:W-:Y:S05]  /*19e0*/  @!P0 BRA `(.L_x_23) ;  /* 0x0000000000ec8947 */ /* 0x000fea0003800000 */
[----:B------:R-:W1:Y:S02]  /*19f0*/  LDC R6, c[0x0][0x388] ;  /* 0x0000e200ff067b82 */ /* 0x000e640000000800 */
[----:B-1----:R-:W-:-:S13]  /*1a00*/  ISETP.GE.AND P0, PT, R6, 0x1, PT ;  /* 0x000000010600780c */ /* 0x002fda0003f06270 */
[----:B------:R-:W-:Y:S05]  /*1a10*/  @!P0 EXIT ;  /* 0x000000000000894d */ /* 0x000fea0003800000 */
[----:B------:R-:W1:Y:S01]  /*1a20*/  S2R R7, SR_CgaCtaId ;  /* 0x0000000000077919 */ /* 0x000e620000008800 */
[----:B------:R-:W2:Y:S01]  /*1a30*/  LDC R5, c[0x0][0x3b0] ;  /* 0x0000ec00ff057b82 */ /* 0x000ea20000000800 */
[----:B------:R-:W3:Y:S01]  /*1a40*/  LDCU UR7, c[0x0][0x3a0] ;  /* 0x00007400ff0777ac */ /* 0x000ee20008000800 */
[----:B------:R-:W-:Y:S01]  /*1a50*/  MOV R2, 0x400 ;  /* 0x0000040000027802 */ /* 0x000fe20000000f00 */
[----:B------:R-:W3:Y:S01]  /*1a60*/  S2R R3, SR_TID.X ;  /* 0x0000000000037919 */ /* 0x000ee20000002100 */
[----:B------:R-:W4:Y:S03]  /*1a70*/  LDCU.64 UR4, c[0x0][0x390] ;  /* 0x00007200ff0477ac */ /* 0x000f260008000a00 */
[----:B------:R-:W-:Y:S01]  /*1a80*/  VIADD R4, R2, 0x80 ;  /* 0x0000008002047836 */ /* 0x000fe20000000000 */
[----:B----4-:R-:W-:Y:S01]  /*1a90*/  ULEA UR4, UP0, UR20, UR4, 0x2 ;  /* 0x0000000414047291 */ /* 0x010fe2000f8010ff */
[----:B--2---:R-:W-:-:S03]  /*1aa0*/  IMAD R2, R6, 0x200, R5 ;  /* 0x0000020006027824 */ /* 0x004fc600078e0205 */
[----:B------:R-:W-:Y:S01]  /*1ab0*/  ULEA.HI.X UR5, UR20, UR5, UR6, 0x2, UP0 ;  /* 0x0000000514057291 */ /* 0x000fe200080f1406 */
[----:B-1----:R-:W-:Y:S02]  /*1ac0*/  LEA R7, R7, R4, 0x18 ;  /* 0x0000000407077211 */ /* 0x002fe400078ec0ff */
[C---:B---3--:R-:W-:Y:S01]  /*1ad0*/  LEA R5, R3.reuse, UR7, 0x2 ;  /* 0x0000000703057c11 */ /* 0x048fe2000f8e10ff */
[----:B------:R-:W-:-:S04]  /*1ae0*/  IMAD R4, R3, 0x4, R2 ;  /* 0x0000000403047824 */ /* 0x000fc800078e0202 */
[----:B------:R-:W-:Y:S01]  /*1af0*/  IMAD.IADD R2, R7, 0x1, R5 ;  /* 0x0000000107027824 */ /* 0x000fe200078e0205 */
[----:B------:R-:W-:Y:S01]  /*1b00*/  IADD3 R4, PT, PT, R4, 0x80, R7 ;  /* 0x0000008004047810 */ /* 0x000fe20007ffe007 */
[----:B------:R-:W-:-:S07]  /*1b10*/  IMAD.MOV R5, RZ, RZ, -R6 ;  /* 0x000000ffff057224 */ /* 0x000fce00078e0a06 */
.L_x_26:
[----:B------:R-:W-:Y:S01]  /*1b20*/  ISETP.GE.AND P1, PT, R3, R0, PT ;  /* 0x000000000300720c */ /* 0x000fe20003f26270 */
[----:B------:R-:W-:Y:S01]  /*1b30*/  VIADD R5, R5, 0x1 ;  /* 0x0000000105057836 */ /* 0x000fe20000000000 */
[----:B------:R-:W-:Y:S04]  /*1b40*/  BSSY.RECONVERGENT B0, `(.L_x_24) ;  /* 0x0000020000007945 */ /* 0x000fe80003800200 */
[----:B------:R-:W-:-:S07]  /*1b50*/  ISETP.NE.AND P0, PT, R5, RZ, PT ;  /* 0x000000ff0500720c */ /* 0x000fce0003f05270 */
[----:B-1----:R-:W-:Y:S06]  /*1b60*/  @P1 BRA `(.L_x_25) ;  /* 0x0000000000741947 */ /* 0x002fec0003800000 */
[----:B------:R-:W1:Y:S04]  /*1b70*/  LDS R14, [R4] ;  /* 0x00000000040e7984 */ /* 0x000e680000000800 */
[----:B------:R-:W2:Y:S01]  /*1b80*/  LDS R8, [R2] ;  /* 0x0000000002087984 */ /* 0x000ea20000000800 */
[-C--:B-1----:R-:W-:Y:S02]  /*1b90*/  IABS R10, R14.reuse ;  /* 0x0000000e000a7213 */ /* 0x082fe40000000000 */
[----:B------:R-:W-:Y:S02]  /*1ba0*/  IABS R13, R14 ;  /* 0x0000000e000d7213 */ /* 0x000fe40000000000 */
[----:B------:R-:W1:Y:S01]  /*1bb0*/  I2F.RP R9, R10 ;  /* 0x0000000a00097306 */ /* 0x000e620000209400 */
[----:B--2---:R-:W-:-:S02]  /*1bc0*/  IABS R12, R8 ;  /* 0x00000008000c7213 */ /* 0x004fc40000000000 */
[----:B------:R-:W-:-:S05]  /*1bd0*/  ISETP.GE.AND P3, PT, R8, RZ, PT ;  /* 0x000000ff0800720c */ /* 0x000fca0003f66270 */
[----:B-1----:R-:W1:Y:S02]  /*1be0*/  MUFU.RCP R9, R9 ;  /* 0x0000000900097308 */ /* 0x002e640000001000 */
[----:B-1----:R-:W-:Y:S01]  /*1bf0*/  VIADD R6, R9, 0xffffffe ;  /* 0x0ffffffe09067836 */ /* 0x002fe20000000000 */
[----:B------:R-:W-:-:S05]  /*1c00*/  IADD3 R9, PT, PT, RZ, -R13, RZ ;  /* 0x8000000dff097210 */ /* 0x000fca0007ffe0ff */
[----:B------:R1:W2:Y:S02]  /*1c10*/  F2I.FTZ.U32.TRUNC.NTZ R7, R6 ;  /* 0x0000000600077305 */ /* 0x0002a4000021f000 */
[----:B-1----:R-:W-:Y:S02]  /*1c20*/  IMAD.MOV.U32 R6, RZ, RZ, RZ ;  /* 0x000000ffff067224 */ /* 0x002fe400078e00ff */
[----:B--2---:R-:W-:-:S04]  /*1c30*/  IMAD.MOV R11, RZ, RZ, -R7 ;  /* 0x000000ffff0b7224 */ /* 0x004fc800078e0a07 */
[----:B------:R-:W-:-:S04]  /*1c40*/  IMAD R11, R11, R10, RZ ;  /* 0x0000000a0b0b7224 */ /* 0x000fc800078e02ff */
[----:B------:R-:W-:-:S04]  /*1c50*/  IMAD.HI.U32 R7, R7, R11, R6 ;  /* 0x0000000b07077227 */ /* 0x000fc800078e0006 */
[----:B------:R-:W-:Y:S02]  /*1c60*/  IMAD.U32 R6, RZ, RZ, UR4 ;  /* 0x00000004ff067e24 */ /* 0x000fe4000f8e00ff */
[----:B------:R-:W-:-:S04]  /*1c70*/  IMAD.HI.U32 R7, R7, R12, RZ ;  /* 0x0000000c07077227 */ /* 0x000fc800078e00ff */
[----:B------:R-:W-:-:S05]  /*1c80*/  IMAD R7, R7, R9, R12 ;  /* 0x0000000907077224 */ /* 0x000fca00078e020c */
[----:B------:R-:W-:-:S13]  /*1c90*/  ISETP.GT.U32.AND P1, PT, R10, R7, PT ;  /* 0x000000070a00720c */ /* 0x000fda0003f24070 */
[----:B------:R-:W-:Y:S01]  /*1ca0*/  @!P1 IMAD.IADD R7, R7, 0x1, -R10 ;  /* 0x0000000107079824 */ /* 0x000fe200078e0a0a */
[----:B------:R-:W-:-:S04]  /*1cb0*/  ISETP.NE.AND P1, PT, R14, RZ, PT ;  /* 0x000000ff0e00720c */ /* 0x000fc80003f25270 */
[----:B------:R-:W-:-:S13]  /*1cc0*/  ISETP.GT.U32.AND P2, PT, R10, R7, PT ;  /* 0x000000070a00720c */ /* 0x000fda0003f44070 */
[----:B------:R-:W-:-:S04]  /*1cd0*/  @!P2 IMAD.IADD R7, R7, 0x1, -R10 ;  /* 0x000000010707a824 */ /* 0x000fc800078e0a0a */
[----:B------:R-:W-:Y:S02]  /*1ce0*/  IMAD.MOV.U32 R9, RZ, RZ, R7 ;  /* 0x000000ffff097224 */ /* 0x000fe400078e0007 */
[----:B------:R-:W-:Y:S02]  /*1cf0*/  IMAD.U32 R7, RZ, RZ, UR5 ;  /* 0x00000005ff077e24 */ /* 0x000fe4000f8e00ff */
[----:B------:R-:W-:Y:S01]  /*1d00*/  @!P3 IMAD.MOV R9, RZ, RZ, -R9 ;  /* 0x000000ffff09b224 */ /* 0x000fe200078e0a09 */
[----:B------:R-:W-:Y:S01]  /*1d10*/  @!P1 LOP3.LUT R9, RZ, R14, RZ, 0x33, !PT ;  /* 0x0000000eff099212 */ /* 0x000fe200078e33ff */
[----:B------:R-:W-:-:S05]  /*1d20*/  IMAD.WIDE R6, R3, 0x4, R6 ;  /* 0x0000000403067825 */ /* 0x000fca00078e0206 */
[----:B------:R1:W-:Y:S02]  /*1d30*/  STG.E desc[UR22][R6.64], R9 ;  /* 0x0000000906007986 */ /* 0x0003e4000c101916 */
.L_x_25:
[----:B------:R-:W-:Y:S05]  /*1d40*/  BSYNC.RECONVERGENT B0 ;  /* 0x0000000000007941 */ /* 0x000fea0003800200 */
.L_x_24:
[----:B------:R-:W-:Y:S01]  /*1d50*/  VIADD R4, R4, 0x200 ;  /* 0x0000020004047836 */ /* 0x000fe20000000000 */
[----:B------:R-:W-:Y:S01]  /*1d60*/  IADD3 R3, PT, PT, R3, 0x80, RZ ;  /* 0x0000008003037810 */ /* 0x000fe20007ffe0ff */
[----:B------:R-:W-:Y:S01]  /*1d70*/  VIADD R2, R2, 0x200 ;  /* 0x0000020002027836 */ /* 0x000fe20000000000 */
[----:B------:R-:W-:Y:S06]  /*1d80*/  @P0 BRA `(.L_x_26) ;  /* 0xfffffffc00640947 */ /* 0x000fec000383ffff */
[----:B------:R-:W-:Y:S05]  /*1d90*/  EXIT ;  /* 0x000000000000794d */ /* 0x000fea0003800000 */
.L_x_23:
        /* <DEDUP_REMOVED lines=11> */
[----:B--2---:R-:W-:-:S02]  /*1e50*/  IMAD R3, R6, 0x200, R3 ;  /* 0x0000020006037824 */ /* 0x004fc400078e0203 */
[----:B------:R-:W-:Y:S01]  /*1e60*/  IMAD.MOV R6, RZ, RZ, -R6 ;  /* 0x000000ffff067224 */ /* 0x000fe200078e0a06 */
[----:B------:R-:W-:Y:S01]  /*1e70*/  ULEA.HI.X UR5, UR20, UR5, UR6, 0x2, UP0 ;  /* 0x0000000514057291 */ /* 0x000fe200080f1406 */
[----:B-1----:R-:W-:Y:S02]  /*1e80*/  LEA R4, R5, R2, 0x18 ;  /* 0x0000000205047211 */ /* 0x002fe400078ec0ff */
[C---:B---3--:R-:W-:Y:S01]  /*1e90*/  LEA R5, R0.reuse, UR7, 0x2 ;  /* 0x0000000700057c11 */ /* 0x048fe2000f8e10ff */
[----:B------:R-:W-:-:S04]  /*1ea0*/  IMAD R3, R0, 0x4, R3 ;  /* 0x0000000400037824 */ /* 0x000fc800078e0203 */
[----:B------:R-:W-:Y:S01]  /*1eb0*/  IMAD.IADD R2, R4, 0x1, R5 ;  /* 0x0000000104027824 */ /* 0x000fe200078e0205 */
[----:B------:R-:W-:-:S07]  /*1ec0*/  IADD3 R3, PT, PT, R3, 0x80, R4 ;  /* 0x0000008003037810 */ /* 0x000fce0007ffe004 */
.L_x_27:
[----:B-1----:R-:W1:Y:S01]  /*1ed0*/  LDS R13, [R3] ;  /* 0x00000000030d7984 */ /* 0x002e620000000800 */
[----:B------:R-:W-:-:S03]  /*1ee0*/  VIADD R6, R6, 0x1 ;  /* 0x0000000106067836 */ /* 0x000fc60000000000 */
[----:B------:R-:W2:Y:S01]  /*1ef0*/  LDS R7, [R2] ;  /* 0x0000000002077984 */ /* 0x000ea20000000800 */
[-C--:B-1----:R-:W-:Y:S02]  /*1f00*/  IABS R10, R13.reuse ;  /* 0x0000000d000a7213 */ /* 0x082fe40000000000 */
[----:B------:R-:W-:Y:S02]  /*1f10*/  IABS R11, R13 ;  /* 0x0000000d000b7213 */ /* 0x000fe40000000000 */
[----:B------:R-:W1:Y:S01]  /*1f20*/  I2F.RP R8, R10 ;  /* 0x0000000a00087306 */ /* 0x000e620000209400 */
[----:B--2---:R-:W-:Y:S02]  /*1f30*/  IABS R12, R7 ;  /* 0x00000007000c7213 */ /* 0x004fe40000000000 */
        /* <DEDUP_REMOVED lines=21> */
[----:B------:R-:W-:Y:S01]  /*2090*/  IMAD.WIDE R4, R0, 0x4, R4 ;  /* 0x0000000400047825 */ /* 0x000fe200078e0204 */
[----:B------:R-:W-:-:S04]  /*20a0*/  ISETP.NE.AND P0, PT, R6, RZ, PT ;  /* 0x000000ff0600720c */ /* 0x000fc80003f05270 */
[----:B------:R1:W-:Y:S09]  /*20b0*/  STG.E desc[UR22][R4.64], R7 ;  /* 0x0000000704007986 */ /* 0x0003f2000c101916 */
[----:B------:R-:W-:Y:S05]  /*20c0*/  @!P0 EXIT ;  /* 0x000000000000894d */ /* 0x000fea0003800000 */
[----:B------:R-:W-:Y:S01]  /*20d0*/  VIADD R3, R3, 0x200 ;  /* 0x0000020003037836 */ /* 0x000fe20000000000 */
[----:B------:R-:W-:Y:S01]  /*20e0*/  IADD3 R2, PT, PT, R2, 0x200, RZ ;  /* 0x0000020002027810 */ /* 0x000fe20007ffe0ff */
[----:B------:R-:W-:Y:S01]  /*20f0*/  VIADD R0, R0, 0x80 ;  /* 0x0000008000007836 */ /* 0x000fe20000000000 */
[----:B------:R-:W-:Y:S06]  /*2100*/  BRA `(.L_x_27) ;  /* 0xfffffffc00707947 */ /* 0x000fec000383ffff */
        .weak           $__internal_0_$__cuda_sm20_div_u64
        .type           $__internal_0_$__cuda_sm20_div_u64,@function
        .size           $__internal_0_$__cuda_sm20_div_u64,(.L_x_227 - $__internal_0_$__cuda_sm20_div_u64)
$__internal_0_$__cuda_sm20_div_u64:
[----:B------:R-:W-:Y:S02]  /*2110*/  IMAD.MOV.U32 R16, RZ, RZ, R8 ;  /* 0x000000ffff107224 */ /* 0x000fe400078e0008 */
[----:B------:R-:W-:-:S04]  /*2120*/  IMAD.U32 R17, RZ, RZ, UR4 ;  /* 0x00000004ff117e24 */ /* 0x000fc8000f8e00ff */
[----:B------:R-:W1:Y:S08]  /*2130*/  I2F.U64.RP R16, R16 ;  /* 0x0000001000107312 */ /* 0x000e700000309000 */
[----:B-1----:R-:W1:Y:S02]  /*2140*/  MUFU.RCP R10, R16 ;  /* 0x00000010000a7308 */ /* 0x002e640000001000 */
[----:B-1----:R-:W-:-:S06]  /*2150*/  VIADD R10, R10, 0x1ffffffe ;  /* 0x1ffffffe0a0a7836 */ /* 0x002fcc0000000000 */
[----:B------:R-:W1:Y:S02]  /*2160*/  F2I.U64.TRUNC R10, R10 ;  /* 0x0000000a000a7311 */ /* 0x000e64000020d800 */
[----:B-1----:R-:W-:-:S04]  /*2170*/  IMAD.WIDE.U32 R12, R10, R8, RZ ;  /* 0x000000080a0c7225 */ /* 0x002fc800078e00ff */
[----:B------:R-:W-:Y:S01]  /*2180*/  IMAD R13, R10, UR4, R13 ;  /* 0x000000040a0d7c24 */ /* 0x000fe2000f8e020d */
[----:B------:R-:W-:-:S03]  /*2190*/  IADD3 R19, P0, PT, RZ, -R12, RZ ;  /* 0x8000000cff137210 */ /* 0x000fc60007f1e0ff */
[----:B------:R-:W-:Y:S02]  /*21a0*/  IMAD R13, R11, R8, R13 ;  /* 0x000000080b0d7224 */ /* 0x000fe400078e020d */
[----:B------:R-:W-:-:S04]  /*21b0*/  IMAD.HI.U32 R12, R10, R19, RZ ;  /* 0x000000130a0c7227 */ /* 0x000fc800078e00ff */
[----:B------:R-:W-:Y:S02]  /*21c0*/  IMAD.X R21, RZ, RZ, ~R13, P0 ;  /* 0x000000ffff157224 */ /* 0x000fe400000e0e0d */
[----:B------:R-:W-:Y:S02]  /*21d0*/  IMAD.MOV.U32 R13, RZ, RZ, R10 ;  /* 0x000000ffff0d7224 */ /* 0x000fe400078e000a */
[-C--:B------:R-:W-:Y:S02]  /*21e0*/  IMAD R17, R11, R21.reuse, RZ ;  /* 0x000000150b117224 */ /* 0x080fe400078e02ff */
[----:B------:R-:W-:-:S04]  /*21f0*/  IMAD.WIDE.U32 R12, P0, R10, R21, R12 ;  /* 0x000000150a0c7225 */ /* 0x000fc8000780000c */
[----:B------:R-:W-:-:S04]  /*2200*/  IMAD.HI.U32 R21, R11, R21, RZ ;  /* 0x000000150b157227 */ /* 0x000fc800078e00ff */
[----:B------:R-:W-:-:S05]  /*2210*/  IMAD.HI.U32 R12, P1, R11, R19, R12 ;  /* 0x000000130b0c7227 */ /* 0x000fca000782000c */
[----:B------:R-:W-:Y:S01]  /*2220*/  IADD3 R13, P2, PT, R17, R12, RZ ;  /* 0x0000000c110d7210 */ /* 0x000fe20007f5e0ff */
[----:B------:R-:W-:-:S04]  /*2230*/  IMAD.X R12, R21, 0x1, R11, P0 ;  /* 0x00000001150c7824 */ /* 0x000fc800000e060b */
[----:B------:R-:W-:Y:S01]  /*2240*/  IMAD.WIDE.U32 R10, R13, R8, RZ ;  /* 0x000000080d0a7225 */ /* 0x000fe200078e00ff */
[----:B------:R-:W-:-:S03]  /*2250*/  IADD3.X R17, PT, PT, RZ, RZ, R12, P2, P1 ;  /* 0x000000ffff117210 */ /* 0x000fc600017e240c */
[----:B------:R-:W-:Y:S01]  /*2260*/  IMAD R11, R13, UR4, R11 ;  /* 0x000000040d0b7c24 */ /* 0x000fe2000f8e020b */
[----:B------:R-:W-:-:S03]  /*2270*/  IADD3 R19, P0, PT, RZ, -R10, RZ ;  /* 0x8000000aff137210 */ /* 0x000fc60007f1e0ff */
[----:B------:R-:W-:Y:S02]  /*2280*/  IMAD R11, R17, R8, R11 ;  /* 0x00000008110b7224 */ /* 0x000fe400078e020b */
[----:B------:R-:W-:-:S04]  /*2290*/  IMAD.HI.U32 R12, R13, R19, RZ ;  /* 0x000000130d0c7227 */ /* 0x000fc800078e00ff */
[----:B------:R-:W-:-:S04]  /*22a0*/  IMAD.X R10, RZ, RZ, ~R11, P0 ;  /* 0x000000ffff0a7224 */ /* 0x000fc800000e0e0b */
[----:B------:R-:W-:-:S04]  /*22b0*/  IMAD.WIDE.U32 R12, P0, R13, R10, R12 ;  /* 0x0000000a0d0c7225 */ /* 0x000fc8000780000c */
[C---:B------:R-:W-:Y:S02]  /*22c0*/  IMAD R11, R17.reuse, R10, RZ ;  /* 0x0000000a110b7224 */ /* 0x040fe400078e02ff */
[----:B------:R-:W-:-:S04]  /*22d0*/  IMAD.HI.U32 R12, P1, R17, R19, R12 ;  /* 0x00000013110c7227 */ /* 0x000fc8000782000c */
[----:B------:R-:W-:Y:S01]  /*22e0*/  IMAD.HI.U32 R10, R17, R10, RZ ;  /* 0x0000000a110a7227 */ /* 0x000fe200078e00ff */
[----:B------:R-:W-:-:S03]  /*22f0*/  IADD3 R12, P2, PT, R11, R12, RZ ;  /* 0x0000000c0b0c7210 */ /* 0x000fc60007f5e0ff */
[----:B------:R-:W-:Y:S01]  /*2300*/  IMAD.MOV.U32 R11, RZ, RZ, RZ ;  /* 0x000000ffff0b7224 */ /* 0x000fe200078e00ff */
[----:B------:R-:W-:Y:S01]  /*2310*/  IADD3.X R17, PT, PT, R10, R17, RZ, P0, !PT ;  /* 0x000000110a117210 */ /* 0x000fe200007fe4ff */
[----:B------:R-:W-:-:S03]  /*2320*/  IMAD.HI.U32 R10, R12, R9, RZ ;  /* 0x000000090c0a7227 */ /* 0x000fc600078e00ff */
[----:B------:R-:W-:Y:S01]  /*2330*/  IADD3.X R16, PT, PT, RZ, RZ, R17, P2, P1 ;  /* 0x000000ffff107210 */ /* 0x000fe200017e2411 */
[----:B------:R-:W-:-:S04]  /*2340*/  IMAD.WIDE.U32 R10, R12, R15, R10 ;  /* 0x0000000f0c0a7225 */ /* 0x000fc800078e000a */
[C---:B------:R-:W-:Y:S02]  /*2350*/  IMAD R13, R16.reuse, R15, RZ ;  /* 0x0000000f100d7224 */ /* 0x040fe400078e02ff */
[----:B------:R-:W-:-:S04]  /*2360*/  IMAD.HI.U32 R10, P0, R16, R9, R10 ;  /* 0x00000009100a7227 */ /* 0x000fc8000780000a */
[----:B------:R-:W-:Y:S01]  /*2370*/  IMAD.HI.U32 R12, R16, R15, RZ ;  /* 0x0000000f100c7227 */ /* 0x000fe200078e00ff */
[----:B------:R-:W-:-:S03]  /*2380*/  IADD3 R13, P1, PT, R13, R10, RZ ;  /* 0x0000000a0d0d7210 */ /* 0x000fc60007f3e0ff */
[----:B------:R-:W-:Y:S02]  /*2390*/  IMAD.X R12, RZ, RZ, R12, P0 ;  /* 0x000000ffff0c7224 */ /* 0x000fe400000e060c */
[----:B------:R-:W-:-:S04]  /*23a0*/  IMAD.WIDE.U32 R10, R13, R8, RZ ;  /* 0x000000080d0a7225 */ /* 0x000fc800078e00ff */
[----:B------:R-:W-:Y:S01]  /*23b0*/  IMAD.X R17, RZ, RZ, R12, P1 ;  /* 0x000000ffff117224 */ /* 0x000fe200008e060c */
[----:B------:R-:W-:Y:S01]  /*23c0*/  IADD3 R19, P1, PT, -R10, R9, RZ ;  /* 0x000000090a137210 */ /* 0x000fe20007f3e1ff */
[----:B------:R-:W-:-:S03]  /*23d0*/  IMAD R11, R13, UR4, R11 ;  /* 0x000000040d0b7c24 */ /* 0x000fc6000f8e020b */
[-C--:B------:R-:W-:Y:S01]  /*23e0*/  ISETP.GE.U32.AND P0, PT, R19, R8.reuse, PT ;  /* 0x000000081300720c */ /* 0x080fe20003f06070 */
[----:B------:R-:W-:-:S04]  /*23f0*/  IMAD R10, R17, R8, R11 ;  /* 0x00000008110a7224 */ /* 0x000fc800078e020b */
[----:B------:R-:W-:Y:S01]  /*2400*/  IMAD.X R16, R15, 0x1, ~R10, P1 ;  /* 0x000000010f107824 */ /* 0x000fe200008e0e0a */
[----:B------:R-:W-:Y:S01]  /*2410*/  IADD3 R10, P2, PT, R13, 0x1, RZ ;  /* 0x000000010d0a7810 */ /* 0x000fe20007f5e0ff */
[----:B------:R-:W-:Y:S01]  /*2420*/  IMAD.MOV.U32 R15, RZ, RZ, 0x0 ;  /* 0x00000000ff0f7424 */ /* 0x000fe200078e00ff */
[-C--:B------:R-:W-:Y:S02]  /*2430*/  IADD3 R9, P1, PT, -R8, R19.reuse, RZ ;  /* 0x0000001308097210 */ /* 0x080fe40007f3e1ff */
[C---:B------:R-:W-:Y:S01]  /*2440*/  ISETP.GE.U32.AND.EX P0, PT, R16.reuse, UR4, PT, P0 ;  /* 0x0000000410007c0c */ /* 0x040fe2000bf06100 */
[----:B------:R-:W-:Y:S01]  /*2450*/  IMAD.X R12, RZ, RZ, R17, P2 ;  /* 0x000000ffff0c7224 */ /* 0x000fe200010e0611 */
[----:B------:R-:W-:Y:S02]  /*2460*/  IADD3.X R11, PT, PT, R16, ~UR4, RZ, P1, !PT ;  /* 0x80000004100b7c10 */ /* 0x000fe40008ffe4ff */
[----:B------:R-:W-:Y:S02]  /*2470*/  SEL R9, R9, R19, P0 ;  /* 0x0000001309097207 */ /* 0x000fe40000000000 */
[----:B------:R-:W-:-:S02]  /*2480*/  SEL R13, R10, R13, P0 ;  /* 0x0000000d0a0d7207 */ /* 0x000fc40000000000 */
[----:B------:R-:W-:Y:S02]  /*2490*/  SEL R11, R11, R16, P0 ;  /* 0x000000100b0b7207 */ /* 0x000fe40000000000 */
[----:B------:R-:W-:Y:S02]  /*24a0*/  SEL R12, R12, R17, P0 ;  /* 0x000000110c0c7207 */ /* 0x000fe40000000000 */
[----:B------:R-:W-:Y:S02]  /*24b0*/  ISETP.GE.U32.AND P0, PT, R9, R8, PT ;  /* 0x000000080900720c */ /* 0x000fe40003f06070 */
[----:B------:R-:W-:Y:S02]  /*24c0*/  IADD3 R10, P2, PT, R13, 0x1, RZ ;  /* 0x000000010d0a7810 */ /* 0x000fe40007f5e0ff */
[----:B------:R-:W-:Y:S02]  /*24d0*/  ISETP.GE.U32.AND.EX P0, PT, R11, UR4, PT, P0 ;  /* 0x000000040b007c0c */ /* 0x000fe4000bf06100 */
[----:B------:R-:W-:Y:S01]  /*24e0*/  ISETP.NE.U32.AND P1, PT, R8, RZ, PT ;  /* 0x000000ff0800720c */ /* 0x000fe20003f25070 */
[----:B------:R-:W-:Y:S01]  /*24f0*/  IMAD.X R11, RZ, RZ, R12, P2 ;  /* 0x000000ffff0b7224 */ /* 0x000fe200010e060c */
[----:B------:R-:W-:-:S02]  /*2500*/  SEL R10, R10, R13, P0 ;  /* 0x0000000d0a0a7207 */ /* 0x000fc40000000000 */
[----:B------:R-:W-:Y:S02]  /*2510*/  ISETP.NE.AND.EX P1, PT, RZ, UR4, PT, P1 ;  /* 0x00000004ff007c0c */ /* 0x000fe4000bf25310 */
[----:B------:R-:W-:Y:S02]  /*2520*/  SEL R11, R11, R12, P0 ;  /* 0x0000000c0b0b7207 */ /* 0x000fe40000000000 */
[----:B------:R-:W-:Y:S02]  /*2530*/  SEL R10, R10, 0xffffffff, P1 ;  /* 0xffffffff0a0a7807 */ /* 0x000fe40000800000 */
[----:B------:R-:W-:Y:S01]  /*2540*/  SEL R11, R11, 0xffffffff, P1 ;  /* 0xffffffff0b0b7807 */ /* 0x000fe20000800000 */
[----:B------:R-:W-:Y:S06]  /*2550*/  RET.REL.NODEC R14 `(_ZN3cub18CUB_300001_SM_10006detail9transform16transform_kernelINS2_10policy_hubILb0EN4cuda3std3__45tupleIJN6thrust24THRUST_300001_SM_1000_NS6detail15normal_iteratorINSA_10device_ptrIiEEEESF_EEEE10policy1000ElNS7_7modulusIiEESF_JPiSL_EEEvT0_iT1_T2_DpNS2_10kernel_argIT3_EE) ;  /* 0xffffffd80ea87950 */ /* 0x000fec0003c3ffff */
.L_x_28:
[----:B------:R-:W-:-:S00]  /*2560*/  BRA `(.L_x_28) ;  /* 0xfffffffc00fc7947 */ /* 0x000fc0000383ffff */
[----:B------:R-:W-:-:S00]  /*2570*/  NOP ;  /* 0x0000000000007918 */ /* 0x000fc00000000000 */
        /* <DEDUP_REMOVED lines=8> */
.L_x_227:


//--------------------- .text._ZN3cub18CUB_300001_SM_10006detail9transform16transform_kernelINS2_10policy_hubILb0EN4cuda3std3__45tupleIJN6thrust24THRUST_300001_SM_1000_NS6detail15normal_iteratorINSA_10device_ptrIiEEEESF_EEEE10policy1000EiNS7_7modulusIiEESF_JPiSL_EEEvT0_iT1_T2_DpNS2_10kernel_argIT3_EE --------------------------
	.section	.text._ZN3cub18CUB_300001_SM_10006detail9transform16transform_kernelINS2_10policy_hubILb0EN4cuda3std3__45tupleIJN6thrust24THRUST_300001_SM_1000_NS6detail15normal_iteratorINSA_10device_ptrIiEEEESF_EEEE10policy1000EiNS7_7modulusIiEESF_JPiSL_EEEvT0_iT1_T2_DpNS2_10kernel_argIT3_EE,"ax",@progbits
	.align	128
        .global         _ZN3cub18CUB_300001_SM_10006detail9transform16transform_kernelINS2_10policy_hubILb0EN4cuda3std3__45tupleIJN6thrust24THRUST_300001_SM_1000_NS6detail15normal_iteratorINSA_10device_ptrIiEEEESF_EEEE10policy1000EiNS7_7modulusIiEESF_JPiSL_EEEvT0_iT1_T2_DpNS2_10kernel_argIT3_EE
        .type           _ZN3cub18CUB_300001_SM_10006detail9transform16transform_kernelINS2_10policy_hubILb0EN4cuda3std3__45tupleIJN6thrust24THRUST_300001_SM_1000_NS6detail15normal_iteratorINSA_10device_ptrIiEEEESF_EEEE10policy1000EiNS7_7modulusIiEESF_JPiSL_EEEvT0_iT1_T2_DpNS2_10kernel_argIT3_EE,@function
        .size           _ZN3cub18CUB_300001_SM_10006detail9transform16transform_kernelINS2_10policy_hubILb0EN4cuda3std3__45tupleIJN6thrust24THRUST_300001_SM_1000_NS6detail15normal_iteratorINSA_10device_ptrIiEEEESF_EEEE10policy1000EiNS7_7modulusIiEESF_JPiSL_EEEvT0_iT1_T2_DpNS2_10kernel_argIT3_EE,(.L_x_228 - _ZN3cub18CUB_300001_SM_10006detail9transform16transform_kernelINS2_10policy_hubILb0EN4cuda3std3__45tupleIJN6thrust24THRUST_300001_SM_1000_NS6detail15normal_iteratorINSA_10device_ptrIiEEEESF_EEEE10policy1000EiNS7_7modulusIiEESF_JPiSL_EEEvT0_iT1_T2_DpNS2_10kernel_argIT3_EE)
        .other          _ZN3cub18CUB_300001_SM_10006detail9transform16transform_kernelINS2_10policy_hubILb0EN4cuda3std3__45tupleIJN6thrust24THRUST_300001_SM_1000_NS6detail15normal_iteratorINSA_10device_ptrIiEEEESF_EEEE10policy1000EiNS7_7modulusIiEESF_JPiSL_EEEvT0_iT1_T2_DpNS2_10kernel_argIT3_EE,@"STO_CUDA_ENTRY STV_DEFAULT"
_ZN3cub18CUB_300001_SM_10006detail9transform16transform_kernelINS2_10policy_hubILb0EN4cuda3std3__45tupleIJN6thrust24THRUST_300001_SM_1000_NS6detail15normal_iteratorINSA_10device_ptrIiEEEESF_EEEE10policy1000EiNS7_7modulusIiEESF_JPiSL_EEEvT0_iT1_T2_DpNS2_10kernel_argIT3_EE:
.text._ZN3cub18CUB_300001_SM_10006detail9transform16transform_kernelINS2_10policy_hubILb0EN4cuda3std3__45tupleIJN6thrust24THRUST_300001_SM_1000_NS6detail15normal_iteratorINSA_10device_ptrIiEEEESF_EEEE10policy1000EiNS7_7modulusIiEESF_JPiSL_EEEvT0_iT1_T2_DpNS2_10kernel_argIT3_EE:
[----:B------:R-:W-:Y:S08]  /*0000*/  LDC R1, c[0x0][0x37c] ;  /* 0x0000df00ff017b82 */ /* 0x000ff00000000800 */
[----:B------:R-:W1:Y:S01]  /*0010*/  S2UR UR5, SR_CTAID.X ;  /* 0x00000000000579c3 */ /* 0x000e620000002500 */
[----:B------:R-:W2:Y:S01]  /*0020*/  LDCU UR7, c[0x0][0x370] ;  /* 0x00006e00ff0777ac */ /* 0x000ea20008000800 */
[----:B------:R-:W3:Y:S01]  /*0030*/  LDCU.64 UR16, c[0x0][0x380] ;  /* 0x00007000ff1077ac */ /* 0x000ee20008000a00 */
[----:B------:R-:W4:Y:S01]  /*0040*/  LDCU.64 UR20, c[0x0][0x358] ;  /* 0x00006b00ff1477ac */ /* 0x000f220008000a00 */
[----:B---3--:R-:W-:-:S02]  /*0050*/  USHF.L.U32 UR24, UR17, 0x7, URZ ;  /* 0x0000000711187899 */ /* 0x008fc400080006ff */
[----:B-1----:R-:W-:Y:S02]  /*0060*/  UIADD3 UR4, UPT, UPT, UR5, 0x2, URZ ;  /* 0x0000000205047890 */ /* 0x002fe4000fffe0ff */
[----:B------:R-:W-:Y:S02]  /*0070*/  UIMAD UR22, UR24, UR5, URZ ;  /* 0x00000005181672a4 */ /* 0x000fe4000f8e02ff */
[----:B--2---:R-:W-:Y:S02]  /*0080*/  UISETP.GE.U32.AND UP0, UPT, UR4, UR7, UPT ;  /* 0x000000070400728c */ /* 0x004fe4000bf06070 */
[----:B------:R-:W-:Y:S02]  /*0090*/  UIADD3 UR6, UPT, UPT, -UR22, UR16, URZ ;  /* 0x0000001016067290 */ /* 0x000fe4000fffe1ff */
[----:B------:R-:W-:Y:S02]  /*00a0*/  UISETP.EQ.OR UP0, UPT, UR5, URZ, UP0 ;  /* 0x000000ff0500728c */ /* 0x000fe40008702670 */
[----:B------:R-:W-:-:S04]  /*00b0*/  UISETP.LT.AND UP1, UPT, UR24, UR6, UPT ;  /* 0x000000061800728c */ /* 0x000fc8000bf21270 */
[----:B------:R-:W-:-:S03]  /*00c0*/  USEL UR23, UR24, UR6, UP1 ;  /* 0x0000000618177287 */ /* 0x000fc60008800000 */
[----:B----4-:R-:W-:Y:S09]  /*00d0*/  BRA.U UP0, `(.L_x_29) ;  /* 0x0000000100dc7547 */ /* 0x010ff2000b800000 */
        /* <DEDUP_REMOVED lines=20> */
[----:B------:R-:W-:Y:S02]  /*0220*/  ULOP3.LUT UR13, UR13, 0xfffffff0, URZ, 0xc0, !UPT ;  /* 0xfffffff00d0d7892 */ /* 0x000fe4000f8ec0ff */
[----:B------:R-:W-:Y:S02]  /*0230*/  ULOP3.LUT UR12, UR12, 0xfffffff0, URZ, 0xc0, !UPT ;  /* 0xfffffff00c0c7892 */ /* 0x000fe4000f8ec0ff */
[----:B------:R-:W-:Y:S02]  /*0240*/  ULEA UR14, UR16, UR14, 0x18 ;  /* 0x0000000e100e7291 */ /* 0x000fe4000f8ec0ff */
[----:B------:R-:W-:Y:S01]  /*0250*/  USHF.R.U32.HI UR7, URZ, 0x4, UR13 ;  /* 0x00000004ff077899 */ /* 0x000fe2000801160d */
        /* <DEDUP_REMOVED lines=8> */
[----:B------:R-:W-:-:S02]  /*02e0*/  UIADD3 UR13, UPT, UPT, UR13, UR12, URZ ;  /* 0x0000000c0d0d7290 */ /* 0x000fc4000fffe0ff */
[----:B------:R-:W-:Y:S02]  /*02f0*/  ULEA UR16, UR17, UR14, 0x9 ;  /* 0x0000000e11107291 */ /* 0x000fe4000f8e48ff */
[----:B------:R-:W-:Y:S02]  /*0300*/  USHF.R.U32.HI UR12, URZ, 0x4, UR12 ;  /* 0x00000004ff0c7899 */ /* 0x000fe4000801160c */
[----:B----4-:R-:W-:Y:S01]  /*0310*/  UIMAD.WIDE UR4, UR22, 0x4, UR4 ;  /* 0x00000004160478a5 */ /* 0x010fe2000f8e0204 */
[----:B------:R-:W-:Y:S01]  /*0320*/  IMAD.U32 R0, RZ, RZ, UR13 ;  /* 0x0000000dff007e24 */ /* 0x000fe2000f8e00ff */
[----:B------:R-:W-:Y:S02]  /*0330*/  UPRMT UR7, UR7, 0x5410, URZ ;  /* 0x0000541007077896 */ /* 0x000fe400080000ff */
[----:B--2---:R-:W-:Y:S02]  /*0340*/  UIMAD.WIDE UR8, UR22, 0x4, UR8 ;  /* 0x00000004160878a5 */ /* 0x004fe4000f8e0208 */
[----:B------:R-:W-:-:S02]  /*0350*/  UIADD3 UR18, UPT, UPT, UR16, 0x80, URZ ;  /* 0x0000008010127890 */ /* 0x000fc4000fffe0ff */
[----:B------:R-:W-:Y:S01]  /*0360*/  UPRMT UR12, UR12, 0x5410, URZ ;  /* 0x000054100c0c7896 */ /* 0x000fe200080000ff */
[----:B------:R-:W-:Y:S02]  /*0370*/  UMOV UR19, UR15 ;  /* 0x0000000f00137c82 */ /* 0x000fe40008000000 */
[----:B---3--:R1:W-:Y:S06]  /*0380*/  UBLKCP.S.G [UR14], [UR4], UR7 ;  /* 0x0000000e040073ba */ /* 0x0083ec0008000207 */
[----:B------:R1:W-:Y:S01]  /*0390*/  UBLKCP.S.G [UR18], [UR8], UR12 ;  /* 0x00000012080073ba */ /* 0x0003e2000800020c */
[----:B------:R1:W-:Y:S01]  /*03a0*/  SYNCS.ARRIVE.TRANS64 RZ, [UR15], R0 ;  /* 0x00000000ffff79a7 */ /* 0x0003e2000800000f */
[----:B------:R-:W-:Y:S01]  /*03b0*/  NOP ;  /* 0x0000000000007918 */ /* 0x000fe20000000000 */
.L_x_31:
[----:B-1----:R-:W-:Y:S05]  /*03c0*/  BSYNC.RECONVERGENT B0 ;  /* 0x0000000000007941 */ /* 0x002fea0003800200 */
.L_x_30:
[----:B------:R-:W1:Y:S08]  /*03d0*/  S2UR UR5, SR_CgaCtaId ;  /* 0x00000000000579c3 */ /* 0x000e700000008800 */
[----:B------:R-:W-:Y:S01]  /*03e0*/  BAR.SYNC.DEFER_BLOCKING 0x0 ;  /* 0x0000000000007b1d */ /* 0x000fe20000010000 */
[----:B------:R-:W-:-:S05]  /*03f0*/  SHF.L.U32 R0, RZ, 0x1f, RZ ;  /* 0x0000001fff007819 */ /* 0x000fca00000006ff */
[----:B------:R-:W-:Y:S02]  /*0400*/  UMOV UR4, 0x400 ;  /* 0x0000040000047882 */ /* 0x000fe40000000000 */
[----:B-1----:R-:W-:-:S12]  /*0410*/  ULEA UR4, UR5, UR4, 0x18 ;  /* 0x0000000405047291 */ /* 0x002fd8000f8ec0ff */
.L_x_32:
[----:B------:R-:W1:Y:S02]  /*0420*/  SYNCS.PHASECHK.TRANS64.TRYWAIT P0, [UR4], R0 ;  /* 0x00000000ff0075a7 */ /* 0x000e640008001104 */
[----:B-1----:R-:W-:Y:S05]  /*0430*/  @!P0 BRA `(.L_x_32) ;  /* 0xfffffffc00f88947 */ /* 0x002fea000383ffff */
[----:B------:R-:W-:Y:S05]  /*0440*/  BRA `(.L_x_33) ;  /* 0x0000001400687947 */ /* 0x000fea0003800000 */
.L_x_29:
[----:B------:R-:W1:Y:S01]  /*0450*/  S2R R2, SR_TID.Y ;  /* 0x0000000000027919 */ /* 0x000e620000002200 */
[----:B------:R-:W2:Y:S01]  /*0460*/  LDCU UR10, c[0x0][0x360] ;  /* 0x00006c00ff0a77ac */ /* 0x000ea20008000800 */
[----:B------:R-:W-:Y:S01]  /*0470*/  BSSY.RECONVERGENT B0, `(.L_x_34) ;  /* 0x00000b1000007945 */ /* 0x000fe20003800200 */
[----:B------:R-:W1:Y:S01]  /*0480*/  S2R R3, SR_TID.Z ;  /* 0x0000000000037919 */ /* 0x000e620000002300 */
[----:B------:R-:W2:Y:S01]  /*0490*/  LDCU UR11, c[0x0][0x364] ;  /* 0x00006c80ff0b77ac */ /* 0x000ea20008000800 */
[----:B------:R-:W3:Y:S01]  /*04a0*/  LDC R0, c[0x0][0x368] ;  /* 0x0000da00ff007b82 */ /* 0x000ee20000000800 */
[----:B------:R-:W4:Y:S01]  /*04b0*/  S2R R5, SR_TID.X ;  /* 0x0000000000057919 */ /* 0x000f220000002100 */
[----:B------:R-:W-:Y:S02]  /*04c0*/  USHF.L.U32 UR4, UR23, 0x2, URZ ;  /* 0x0000000217047899 */ /* 0x000fe400080006ff */
[----:B------:R-:W-:Y:S02]  /*04d0*/  USHF.R.S32.HI UR12, URZ, 0x1f, UR22 ;  /* 0x0000001fff0c7899 */ /* 0x000fe40008011416 */
[----:B------:R-:W-:-:S04]  /*04e0*/  USHF.R.S32.HI UR5, URZ, 0x1f, UR4 ;  /* 0x0000001fff057899 */ /* 0x000fc80008011404 */
[----:B------:R-:W-:Y:S02]  /*04f0*/  USHF.R.U32.HI UR13, URZ, 0x2, UR5 ;  /* 0x00000002ff0d7899 */ /* 0x000fe40008011605 */
[----:B------:R-:W-:Y:S02]  /*0500*/  USHF.R.U64 UR7, UR4, 0x2, UR5 ;  /* 0x0000000204077899 */ /* 0x000fe40008001205 */
[----:B--2---:R-:W-:Y:S02]  /*0510*/  UIMAD UR4, UR10, UR11, URZ ;  /* 0x0000000b0a0472a4 */ /* 0x004fe4000f8e02ff */
[----:B-1----:R-:W-:Y:S02]  /*0520*/  IMAD R2, R3, UR11, R2 ;  /* 0x0000000b03027c24 */ /* 0x002fe4000f8e0202 */
[----:B------:R-:W-:Y:S02]  /*0530*/  IMAD.U32 R3, RZ, RZ, UR13 ;  /* 0x0000000dff037e24 */ /* 0x000fe4000f8e00ff */
[----:B----4-:R-:W-:-:S02]  /*0540*/  IMAD R2, R2, UR10, R5 ;  /* 0x0000000a02027c24 */ /* 0x010fc4000f8e0205 */
[----:B---3--:R-:W-:Y:S01]  /*0550*/  IMAD R5, R0, UR4, RZ ;  /* 0x0000000400057c24 */ /* 0x008fe2000f8e02ff */
[----:B------:R-:W-:Y:S02]  /*0560*/  UMOV UR4, URZ ;  /* 0x000000ff00047c82 */ /* 0x000fe40008000000 */
[----:B------:R-:W-:-:S04]  /*0570*/  ISETP.LT.U32.AND P0, PT, R2, UR7, PT ;  /* 0x0000000702007c0c */ /* 0x000fc8000bf01070 */
[----:B------:R-:W-:Y:S01]  /*0580*/  ISETP.GT.U32.AND.EX P0, PT, R3, RZ, PT, P0 ;  /* 0x000000ff0300720c */ /* 0x000fe20003f04100 */
[----:B------:R-:W-:-:S12]  /*0590*/  IMAD.MOV.U32 R3, RZ, RZ, RZ ;  /* 0x000000ffff037224 */ /* 0x000fd800078e00ff */
[----:B------:R-:W-:Y:S05]  /*05a0*/  @!P0 BRA `(.L_x_35) ;  /* 0x0000000800748947 */ /* 0x000fea0003800000 */
[----:B------:R-:W-:Y:S01]  /*05b0*/  IMAD.IADD R7, R5, 0x1, R2 ;  /* 0x0000000105077824 */ /* 0x000fe200078e0202 */
[----:B------:R-:W-:Y:S01]  /*05c0*/  MOV R6, UR7 ;  /* 0x0000000700067c02 */ /* 0x000fe20008000f00 */
[----:B------:R-:W-:Y:S01]  /*05d0*/  IMAD.U32 R4, RZ, RZ, UR13 ;  /* 0x0000000dff047e24 */ /* 0x000fe2000f8e00ff */
[----:B------:R-:W-:Y:S01]  /*05e0*/  BSSY.RECONVERGENT B1, `(.L_x_36) ;  /* 0x0000029000017945 */ /* 0x000fe20003800200 */
[----:B------:R-:W-:Y:S01]  /*05f0*/  IMAD.U32 R8, RZ, RZ, UR13 ;  /* 0x0000000dff087e24 */ /* 0x000fe2000f8e00ff */
[C---:B------:R-:W-:Y:S01]  /*0600*/  ISETP.LT.U32.AND P1, PT, R7.reuse, UR7, PT ;  /* 0x0000000707007c0c */ /* 0x040fe2000bf21070 */
[----:B------:R-:W-:Y:S01]  /*0610*/  IMAD.MOV.U32 R9, RZ, RZ, -0x1 ;  /* 0xffffffffff097424 */ /* 0x000fe200078e00ff */
[----:B------:R-:W-:Y:S02]  /*0620*/  ISETP.LT.U32.AND P0, PT, R7, UR7, PT ;  /* 0x0000000707007c0c */ /* 0x000fe4000bf01070 */
[----:B------:R-:W-:Y:S02]  /*0630*/  ISETP.GT.U32.AND.EX P1, PT, R4, RZ, PT, P1 ;  /* 0x000000ff0400720c */ /* 0x000fe40003f24110 */
[----:B------:R-:W-:Y:S01]  /*0640*/  ISETP.GT.U32.AND.EX P0, PT, R8, RZ, PT, P0 ;  /* 0x000000ff0800720c */ /* 0x000fe20003f04100 */
[----:B------:R-:W-:Y:S01]  /*0650*/  IMAD.U32 R8, RZ, RZ, UR13 ;  /* 0x0000000dff087e24 */ /* 0x000fe2000f8e00ff */
[----:B------:R-:W-:-:S02]  /*0660*/  SEL R6, R6, R7, P1 ;  /* 0x0000000706067207 */ /* 0x000fc40000800000 */
[----:B------:R-:W-:Y:S02]  /*0670*/  SEL R4, RZ, 0x1, !P0 ;  /* 0x00000001ff047807 */ /* 0x000fe40004000000 */
        /* <DEDUP_REMOVED lines=13> */
[----:B------:R-:W-:-:S04]  /*0750*/  IMAD.HI.U32 R7, R7, R9, R6 ;  /* 0x0000000907077227 */ /* 0x000fc800078e0006 */
[----:B------:R-:W-:Y:S02]  /*0760*/  IMAD.MOV.U32 R9, RZ, RZ, RZ ;  /* 0x000000ffff097224 */ /* 0x000fe400078e00ff */
[----:B------:R-:W-:-:S04]  /*0770*/  IMAD.HI.U32 R7, R7, R12, RZ ;  /* 0x0000000c07077227 */ /* 0x000fc800078e00ff */
[----:B------:R-:W-:-:S04]  /*0780*/  IMAD.MOV R10, RZ, RZ, -R7 ;  /* 0x000000ffff0a7224 */ /* 0x000fc800078e0a07 */
[----:B------:R-:W-:-:S05]  /*0790*/  IMAD R10, R5, R10, R12 ;  /* 0x0000000a050a7224 */ /* 0x000fca00078e020c */
[----:B------:R-:W-:-:S13]  /*07a0*/  ISETP.GE.U32.AND P0, PT, R10, R5, PT ;  /* 0x000000050a00720c */ /* 0x000fda0003f06070 */
[----:B------:R-:W-:Y:S01]  /*07b0*/  @P0 IADD3 R10, PT, PT, -R5, R10, RZ ;  /* 0x0000000a050a0210 */ /* 0x000fe20007ffe1ff */
[----:B------:R-:W-:-:S03]  /*07c0*/  @P0 VIADD R7, R7, 0x1 ;  /* 0x0000000107070836 */ /* 0x000fc60000000000 */
[----:B------:R-:W-:-:S13]  /*07d0*/  ISETP.GE.U32.AND P1, PT, R10, R5, PT ;  /* 0x000000050a00720c */ /* 0x000fda0003f26070 */
[----:B------:R-:W-:Y:S01]  /*07e0*/  @P1 VIADD R7, R7, 0x1 ;  /* 0x0000000107071836 */ /* 0x000fe20000000000 */
[----:B------:R-:W-:-:S05]  /*07f0*/  @!P2 LOP3.LUT R7, RZ, R5, RZ, 0x33, !PT ;  /* 0x00000005ff07a212 */ /* 0x000fca00078e33ff */
[----:B------:R-:W-:Y:S01]  /*0800*/  IMAD.MOV.U32 R8, RZ, RZ, R7 ;  /* 0x000000ffff087224 */ /* 0x000fe200078e0007 */
[----:B------:R-:W-:Y:S06]  /*0810*/  BRA `(.L_x_38) ;  /* 0x0000000000147947 */ /* 0x000fec0003800000 */
.L_x_37:
[----:B------:R-:W-:Y:S01]  /*0820*/  IMAD.MOV.U32 R9, RZ, RZ, R12 ;  /* 0x000000ffff097224 */ /* 0x000fe200078e000c */
[----:B------:R-:W-:-:S07]  /*0830*/  MOV R8, 0x850 ;  /* 0x0000085000087802 */ /* 0x000fce0000000f00 */
[----:B------:R-:W-:Y:S05]  /*0840*/  CALL.REL.NOINC `($__internal_1_$__cuda_sm20_div_u64) ;  /* 0x0000001800307944 */ /* 0x000fea0003c00000 */
[----:B------:R-:W-:Y:S01]  /*0850*/  IMAD.MOV.U32 R8, RZ, RZ, R6 ;  /* 0x000000ffff087224 */ /* 0x000fe200078e0006 */
[----:B------:R-:W-:-:S07]  /*0860*/  MOV R9, R7 ;  /* 0x0000000700097202 */ /* 0x000fce0000000f00 */
.L_x_38:
[----:B------:R-:W-:Y:S05]  /*0870*/  BSYNC.RECONVERGENT B1 ;  /* 0x0000000000017941 */ /* 0x000fea0003800200 */
.L_x_36:
[----:B------:R-:W-:Y:S01]  /*0880*/  IADD3 R12, P0, PT, R8, R4, RZ ;  /* 0x00000004080c7210 */ /* 0x000fe20007f1e0ff */
[----:B------:R-:W1:Y:S01]  /*0890*/  LDC R6, c[0x0][0x3a0] ;  /* 0x0000e800ff067b82 */ /* 0x000e620000000800 */
[----:B------:R-:W-:Y:S01]  /*08a0*/  BSSY.RECONVERGENT B1, `(.L_x_39) ;  /* 0x0000030000017945 */ /* 0x000fe20003800200 */
[----:B------:R-:W-:Y:S01]  /*08b0*/  IMAD.MOV.U32 R27, RZ, RZ, R2 ;  /* 0x000000ffff1b7224 */ /* 0x000fe200078e0002 */
[C---:B------:R-:W-:Y:S01]  /*08c0*/  LOP3.LUT R4, R12.reuse, 0x3, RZ, 0xc0, !PT ;  /* 0x000000030c047812 */ /* 0x040fe200078ec0ff */
[----:B------:R-:W-:Y:S01]  /*08d0*/  IMAD.X R8, RZ, RZ, R9, P0 ;  /* 0x000000ffff087224 */ /* 0x000fe200000e0609 */
[----:B------:R-:W-:Y:S02]  /*08e0*/  ISETP.GE.U32.AND P0, PT, R12, 0x3, PT ;  /* 0x000000030c00780c */ /* 0x000fe40003f06070 */
[----:B------:R-:W-:Y:S01]  /*08f0*/  ISETP.NE.U32.AND P1, PT, R4, 0x3, PT ;  /* 0x000000030400780c */ /* 0x000fe20003f25070 */
[----:B------:R-:W-:Y:S01]  /*0900*/  IMAD.MOV.U32 R4, RZ, RZ, R3 ;  /* 0x000000ffff047224 */ /* 0x000fe200078e0003 */
[----:B------:R-:W-:-:S02]  /*0910*/  ISETP.GE.U32.AND.EX P0, PT, R8, RZ, PT, P0 ;  /* 0x000000ff0800720c */ /* 0x000fc40003f06100 */
[----:B------:R-:W-:Y:S02]  /*0920*/  ISETP.NE.AND.EX P1, PT, RZ, RZ, PT, P1 ;  /* 0x000000ffff00720c */ /* 0x000fe40003f25310 */
[----:B-1----:R-:W-:-:S11]  /*0930*/  SHF.R.S32.HI R11, RZ, 0x1f, R6 ;  /* 0x0000001fff0b7819 */ /* 0x002fd60000011406 */
[----:B------:R-:W-:Y:S05]  /*0940*/  @!P1 BRA `(.L_x_40) ;  /* 0x0000000000949947 */ /* 0x000fea0003800000 */
[----:B------:R-:W1:Y:S01]  /*0950*/  S2UR UR8, SR_CgaCtaId ;  /* 0x00000000000879c3 */ /* 0x000e620000008800 */
[----:B------:R-:W2:Y:S01]  /*0960*/  LDCU.64 UR14, c[0x0][0x398] ;  /* 0x00007300ff0e77ac */ /* 0x000ea20008000a00 */
[----:B------:R-:W-:Y:S02]  /*0970*/  VIADD R12, R12, 0x1 ;  /* 0x000000010c0c7836 */ /* 0x000fe40000000000 */
[----:B------:R-:W-:Y:S01]  /*0980*/  IMAD R8, R0, UR11, RZ ;  /* 0x0000000b00087c24 */ /* 0x000fe2000f8e02ff */
[----:B------:R-:W-:Y:S01]  /*0990*/  USHF.L.U32 UR5, UR22, 0x2, URZ ;  /* 0x0000000216057899 */ /* 0x000fe200080006ff */
[----:B------:R-:W-:Y:S01]  /*09a0*/  IMAD.MOV.U32 R27, RZ, RZ, R2 ;  /* 0x000000ffff1b7224 */ /* 0x000fe200078e0002 */
[----:B------:R-:W-:Y:S01]  /*09b0*/  USHF.L.U64.HI UR9, UR22, 0x2, UR12 ;  /* 0x0000000216097899 */ /* 0x000fe2000801020c */
[----:B------:R-:W-:Y:S01]  /*09c0*/  LOP3.LUT R12, R12, 0x3, RZ, 0xc0, !PT ;  /* 0x000000030c0c7812 */ /* 0x000fe200078ec0ff */
[----:B------:R-:W-:Y:S02]  /*09d0*/  IMAD R10, R8, UR10, RZ ;  /* 0x0000000a080a7c24 */ /* 0x000fe4000f8e02ff */
[----:B------:R-:W-:Y:S01]  /*09e0*/  LEA R7, P1, R2, UR5, 0x2 ;  /* 0x0000000502077c11 */ /* 0x000fe2000f8210ff */
[----:B------:R-:W-:-:S02]  /*09f0*/  UMOV UR5, 0x400 ;  /* 0x0000040000057882 */ /* 0x000fc40000000000 */
[----:B------:R-:W-:Y:S01]  /*0a00*/  UIADD3 UR5, UPT, UPT, UR5, 0x80, URZ ;  /* 0x0000008005057890 */ /* 0x000fe2000fffe0ff */
[----:B------:R-:W-:Y:S02]  /*0a10*/  LEA.HI.X R4, R2, UR9, R3, 0x2, P1 ;  /* 0x0000000902047c11 */ /* 0x000fe400088f1403 */
[----:B------:R-:W-:Y:S02]  /*0a20*/  IADD3 R12, P1, PT, RZ, -R12, RZ ;  /* 0x8000000cff0c7210 */ /* 0x000fe40007f3e0ff */
[----:B--2---:R-:W-:-:S03]  /*0a30*/  IADD3 R14, P2, P3, R7, UR14, R6 ;  /* 0x0000000e070e7c10 */ /* 0x004fc6000fb5e006 */
[----:B------:R-:W-:Y:S01]  /*0a40*/  IMAD.X R13, RZ, RZ, -0x1, P1 ;  /* 0xffffffffff0d7424 */ /* 0x000fe200008e06ff */
[----:B------:R-:W-:Y:S01]  /*0a50*/  IADD3.X R15, PT, PT, R4, UR15, R11, P2, P3 ;  /* 0x0000000f040f7c10 */ /* 0x000fe200097e640b */
[----:B-1----:R-:W-:Y:S01]  /*0a60*/  ULEA UR5, UR8, UR5, 0x18 ;  /* 0x0000000508057291 */ /* 0x002fe2000f8ec0ff */
[----:B------:R-:W-:-:S05]  /*0a70*/  MOV R4, R3 ;  /* 0x0000000300047202 */ /* 0x000fca0000000f00 */
[----:B------:R-:W-:-:S04]  /*0a80*/  VIADD R7, R6, UR5 ;  /* 0x0000000506077c36 */ /* 0x000fc80008000000 */
[----:B------:R-:W-:-:S07]  /*0a90*/  IMAD R7, R2, 0x4, R7 ;  /* 0x0000000402077824 */ /* 0x000fce00078e0207 */
.L_x_41:
        /* <DEDUP_REMOVED lines=11> */
[----:B------:R1:W-:Y:S01]  /*0b50*/  LDGSTS.E [R7], desc[UR20][R8.64] ;  /* 0x0000000008077fae */ /* 0x0003e2000b9a1014 */
[----:B------:R-:W-:Y:S02]  /*0b60*/  LEA.HI.X R15, R5, R15, RZ, 0x2, P3 ;  /* 0x0000000f050f7211 */ /* 0x000fe400018f14ff */
[----:B------:R-:W-:-:S02]  /*0b70*/  ISETP.NE.AND.EX P1, PT, R13, RZ, PT, P1 ;  /* 0x000000ff0d00720c */ /* 0x000fc40003f25310 */
[----:B-1----:R-:W-:-:S11]  /*0b80*/  LEA R7, R10, R7, 0x2 ;  /* 0x000000070a077211 */ /* 0x002fd600078e10ff */
[----:B------:R-:W-:Y:S05]  /*0b90*/  @P1 BRA `(.L_x_41) ;  /* 0xfffffffc00c01947 */ /* 0x000fea000383ffff */
.L_x_40:
[----:B------:R-:W-:Y:S05]  /*0ba0*/  BSYNC.RECONVERGENT B1 ;  /* 0x0000000000017941 */ /* 0x000fea0003800200 */
.L_x_39:
[----:B------:R-:W-:Y:S05]  /*0bb0*/  @!P0 BRA `(.L_x_35) ;  /* 0x0000000000f08947 */ /* 0x000fea0003800000 */
[----:B------:R-:W1:Y:S01]  /*0bc0*/  LDCU.64 UR14, c[0x0][0x398] ;  /* 0x00007300ff0e77ac */ /* 0x000e620008000a00 */
[----:B------:R-:W2:Y:S01]  /*0bd0*/  S2UR UR9, SR_CgaCtaId ;  /* 0x00000000000979c3 */ /* 0x000ea20000008800 */
[----:B------:R-:W-:Y:S01]  /*0be0*/  IMAD.SHL.U32 R9, R5, 0x4, RZ ;  /* 0x0000000405097824 */ /* 0x000fe200078e00ff */
[----:B------:R-:W-:Y:S01]  /*0bf0*/  UMOV UR8, 0x400 ;  /* 0x0000040000087882 */ /* 0x000fe20000000000 */
[----:B------:R-:W-:Y:S01]  /*0c00*/  IMAD R21, R0, UR11, RZ ;  /* 0x0000000b00157c24 */ /* 0x000fe2000f8e02ff */
[----:B------:R-:W-:Y:S01]  /*0c10*/  UIADD3 UR8, UPT, UPT, UR8, 0x80, URZ ;  /* 0x0000008008087890 */ /* 0x000fe2000fffe0ff */
[----:B------:R-:W-:Y:S02]  /*0c20*/  UMOV UR5, URZ ;  /* 0x000000ff00057c82 */ /* 0x000fe40008000000 */
[----:B------:R-:W-:Y:S01]  /*0c30*/  IMAD R21, R21, UR10, RZ ;  /* 0x0000000a15157c24 */ /* 0x000fe2000f8e02ff */
[----:B-1----:R-:W-:Y:S01]  /*0c40*/  IADD3 R25, P0, PT, R6, UR14, RZ ;  /* 0x0000000e06197c10 */ /* 0x002fe2000ff1e0ff */
[----:B------:R-:W-:-:S03]  /*0c50*/  USHF.L.U64.HI UR14, UR22, 0x2, UR12 ;  /* 0x00000002160e7899 */ /* 0x000fc6000801020c */
[----:B------:R-:W-:Y:S01]  /*0c60*/  IADD3.X R7, PT, PT, R11, UR15, RZ, P0, !PT ;  /* 0x0000000f0b077c10 */ /* 0x000fe200087fe4ff */
[----:B------:R-:W-:Y:S02]  /*0c70*/  USHF.L.U32 UR15, UR22, 0x2, URZ ;  /* 0x00000002160f7899 */ /* 0x000fe400080006ff */
[C---:B------:R-:W-:Y:S01]  /*0c80*/  IADD3 R8, P0, PT, R27.reuse, UR22, RZ ;  /* 0x000000161b087c10 */ /* 0x040fe2000ff1e0ff */
[----:B--2---:R-:W-:Y:S01]  /*0c90*/  ULEA UR8, UR9, UR8, 0x18 ;  /* 0x0000000809087291 */ /* 0x004fe2000f8ec0ff */
[----:B------:R-:W-:Y:S02]  /*0ca0*/  SHF.R.U32.HI R11, RZ, 0x1e, R5 ;  /* 0x0000001eff0b7819 */ /* 0x000fe40000011605 */
[----:B------:R-:W-:Y:S01]  /*0cb0*/  IADD3.X R15, PT, PT, R4, UR12, RZ, P0, !PT ;  /* 0x0000000c040f7c10 */ /* 0x000fe200087fe4ff */
[----:B------:R-:W-:Y:S01]  /*0cc0*/  IMAD.SHL.U32 R14, R8, 0x4, RZ ;  /* 0x00000004080e7824 */ /* 0x000fe200078e00ff */
[----:B------:R-:W-:Y:S01]  /*0cd0*/  LEA R10, P0, R27, UR15, 0x2 ;  /* 0x0000000f1b0a7c11 */ /* 0x000fe2000f8010ff */
[----:B------:R-:W-:Y:S01]  /*0ce0*/  VIADD R6, R6, UR8 ;  /* 0x0000000806067c36 */ /* 0x000fe20008000000 */
[----:B------:R-:W-:-:S02]  /*0cf0*/  SHF.L.U64.HI R15, R8, 0x2, R15 ;  /* 0x00000002080f7819 */ /* 0x000fc4000001020f */
[C---:B------:R-:W-:Y:S01]  /*0d00*/  LEA.HI.X R12, R27.reuse, UR14, R4, 0x2, P0 ;  /* 0x0000000e1b0c7c11 */ /* 0x040fe200080f1404 */
[----:B------:R-:W-:Y:S01]  /*0d10*/  IMAD R8, R27, 0x4, R6 ;  /* 0x000000041b087824 */ /* 0x000fe200078e0206 */
[-C--:B------:R-:W-:Y:S01]  /*0d20*/  IADD3 R20, P1, PT, R9, R10.reuse, RZ ;  /* 0x0000000a09147210 */ /* 0x080fe20007f3e0ff */
[C---:B------:R-:W-:Y:S01]  /*0d30*/  IMAD.WIDE.U32 R14, R5.reuse, 0xc, R14 ;  /* 0x0000000c050e7825 */ /* 0x040fe200078e000e */
[----:B------:R-:W-:-:S03]  /*0d40*/  LEA R13, P0, R5, R10, 0x3 ;  /* 0x0000000a050d7211 */ /* 0x000fc600078018ff */
[----:B------:R-:W-:Y:S01]  /*0d50*/  IMAD.X R26, R11, 0x1, R12, P1 ;  /* 0x000000010b1a7824 */ /* 0x000fe200008e060c */
[----:B------:R-:W-:Y:S01]  /*0d60*/  LEA.HI.X R24, R5, R12, RZ, 0x3, P0 ;  /* 0x0000000c05187211 */ /* 0x000fe200000f1cff */
[--C-:B------:R-:W-:Y:S01]  /*0d70*/  IMAD R22, R21, 0x4, R8.reuse ;  /* 0x0000000415167824 */ /* 0x100fe200078e0208 */
[----:B------:R-:W-:Y:S01]  /*0d80*/  IADD3 R28, PT, PT, R15, UR5, RZ ;  /* 0x000000050f1c7c10 */ /* 0x000fe2000fffe0ff */
[C-C-:B------:R-:W-:Y:S02]  /*0d90*/  IMAD R23, R21.reuse, 0x8, R8.reuse ;  /* 0x0000000815177824 */ /* 0x140fe400078e0208 */
[----:B------:R-:W-:-:S07]  /*0da0*/  IMAD R6, R21, 0xc, R8 ;  /* 0x0000000c15067824 */ /* 0x000fce00078e0208 */
.L_x_42:
[----:B------:R-:W-:-:S05]  /*0db0*/  IADD3 R18, P0, PT, R25, R10, RZ ;  /* 0x0000000a19127210 */ /* 0x000fca0007f1e0ff */
[----:B------:R-:W-:Y:S01]  /*0dc0*/  IMAD.X R19, R7, 0x1, R12, P0 ;  /* 0x0000000107137824 */ /* 0x000fe200000e060c */
[----:B------:R-:W-:-:S04]  /*0dd0*/  IADD3 R16, P0, PT, R25, R20, RZ ;  /* 0x0000001419107210 */ /* 0x000fc80007f1e0ff */
[----:B------:R-:W-:Y:S01]  /*0de0*/  @!PT LDS RZ, [RZ] ;  /* 0x00000000fffff984 */ /* 0x000fe20000000800 */
[----:B------:R-:W-:Y:S01]  /*0df0*/  @!PT LDS RZ, [RZ] ;  /* 0x00000000fffff984 */ /* 0x000fe20000000800 */
[----:B------:R-:W-:Y:S01]  /*0e00*/  @!PT LDS RZ, [RZ] ;  /* 0x00000000fffff984 */ /* 0x000fe20000000800 */
[----:B------:R1:W-:Y:S01]  /*0e10*/  LDGSTS.E [R8], desc[UR20][R18.64] ;  /* 0x0000000012087fae */ /* 0x0003e2000b9a1014 */
[----:B------:R-:W-:-:S05]  /*0e20*/  IMAD.X R17, R7, 0x1, R26, P0 ;  /* 0x0000000107117824 */ /* 0x000fca00000e061a */
[----:B------:R2:W-:Y:S01]  /*0e30*/  LDGSTS.E [R22], desc[UR20][R16.64] ;  /* 0x0000000010167fae */ /* 0x0005e2000b9a1014 */
[----:B-1----:R-:W-:Y:S02]  /*0e40*/  LEA R8, R21, R8, 0x4 ;  /* 0x0000000815087211 */ /* 0x002fe400078e20ff */
[----:B--2---:R-:W-:Y:S01]  /*0e50*/  IADD3 R16, P0, PT, R25, R13, RZ ;  /* 0x0000000d19107210 */ /* 0x004fe20007f1e0ff */
[----:B------:R-:W-:-:S04]  /*0e60*/  IMAD R22, R21, 0x10, R22 ;  /* 0x0000001015167824 */ /* 0x000fc800078e0216 */
[----:B------:R-:W-:Y:S01]  /*0e70*/  IMAD.X R17, R7, 0x1, R24, P0 ;  /* 0x0000000107117824 */ /* 0x000fe200000e0618 */
[----:B------:R-:W-:-:S04]  /*0e80*/  IADD3 R18, P0, PT, R25, R14, RZ ;  /* 0x0000000e19127210 */ /* 0x000fc80007f1e0ff */
[----:B------:R-:W-:Y:S01]  /*0e90*/  IADD3.X R19, PT, PT, R7, R28, RZ, P0, !PT ;  /* 0x0000001c07137210 */ /* 0x000fe200007fe4ff */
[----:B------:R1:W-:Y:S01]  /*0ea0*/  LDGSTS.E [R23], desc[UR20][R16.64] ;  /* 0x0000000010177fae */ /* 0x0003e2000b9a1014 */
[----:B------:R-:W-:-:S03]  /*0eb0*/  IADD3 R27, P0, PT, R9, R27, RZ ;  /* 0x0000001b091b7210 */ /* 0x000fc60007f1e0ff */
[----:B------:R2:W-:Y:S02]  /*0ec0*/  LDGSTS.E [R6], desc[UR20][R18.64] ;  /* 0x0000000012067fae */ /* 0x0005e4000b9a1014 */
[----:B------:R-:W-:Y:S01]  /*0ed0*/  IMAD.X R4, R11, 0x1, R4, P0 ;  /* 0x000000010b047824 */ /* 0x000fe200000e0604 */
[----:B------:R-:W-:-:S04]  /*0ee0*/  ISETP.GE.U32.AND P0, PT, R27, UR7, PT ;  /* 0x000000071b007c0c */ /* 0x000fc8000bf06070 */
[----:B------:R-:W-:Y:S01]  /*0ef0*/  ISETP.GE.U32.AND.EX P0, PT, R4, UR13, PT, P0 ;  /* 0x0000000d04007c0c */ /* 0x000fe2000bf06100 */
[----:B-1----:R-:W-:Y:S02]  /*0f00*/  IMAD.MOV.U32 R16, RZ, RZ, R25 ;  /* 0x000000ffff107224 */ /* 0x002fe400078e0019 */
[----:B------:R-:W-:Y:S02]  /*0f10*/  IMAD.MOV.U32 R17, RZ, RZ, R7 ;  /* 0x000000ffff117224 */ /* 0x000fe400078e0007 */
[----:B------:R-:W-:Y:S02]  /*0f20*/  IMAD R23, R21, 0x10, R23 ;  /* 0x0000001015177824 */ /* 0x000fe400078e0217 */
[----:B------:R-:W-:-:S04]  /*0f30*/  IMAD.WIDE.U32 R16, R5, 0x10, R16 ;  /* 0x0000001005107825 */ /* 0x000fc800078e0010 */
[----:B------:R-:W-:Y:S02]  /*0f40*/  IMAD.MOV.U32 R25, RZ, RZ, R16 ;  /* 0x000000ffff197224 */ /* 0x000fe400078e0010 */
[----:B------:R-:W-:Y:S02]  /*0f50*/  IMAD.MOV.U32 R7, RZ, RZ, R17 ;  /* 0x000000ffff077224 */ /* 0x000fe400078e0011 */
[----:B--2---:R-:W-:Y:S01]  /*0f60*/  IMAD R6, R21, 0x10, R6 ;  /* 0x0000001015067824 */ /* 0x004fe200078e0206 */
[----:B------:R-:W-:Y:S06]  /*0f70*/  @!P0 BRA `(.L_x_42) ;  /* 0xfffffffc008c8947 */ /* 0x000fec000383ffff */
.L_x_35:
[----:B------:R-:W-:Y:S05]  /*0f80*/  BSYNC.RECONVERGENT B0 ;  /* 0x0000000000007941 */ /* 0x000fea0003800200 */
.L_x_34:
[----:B------:R-:W-:Y:S01]  /*0f90*/  IMAD.U32 R4, RZ, RZ, UR13 ;  /* 0x0000000dff047e24 */ /* 0x000fe2000f8e00ff */
[----:B------:R-:W-:Y:S01]  /*0fa0*/  ISETP.LT.U32.AND P0, PT, R2, UR7, PT ;  /* 0x0000000702007c0c */ /* 0x000fe2000bf01070 */
[----:B------:R-:W0:Y:S01]  /*0fb0*/  LDGDEPBAR ;  /* 0x00000000000079af */ /* 0x000e220000000000 */
[----:B------:R-:W-:Y:S02]  /*0fc0*/  BSSY.RECONVERGENT B0, `(.L_x_43) ;  /* 0x000009f000007945 */ /* 0x000fe40003800200 */
[----:B------:R-:W-:-:S13]  /*0fd0*/  ISETP.GT.U32.AND.EX P0, PT, R4, R3, PT, P0 ;  /* 0x000000030400720c */ /* 0x000fda0003f04100 */
[----:B------:R-:W-:Y:S05]  /*0fe0*/  @!P0 BRA `(.L_x_44) ;  /* 0x0000000800708947 */ /* 0x000fea0003800000 */
[----:B------:R-:W-:Y:S01]  /*0ff0*/  IMAD.IADD R9, R5, 0x1, R2 ;  /* 0x0000000105097824 */ /* 0x000fe200078e0202 */
[----:B------:R-:W-:Y:S01]  /*1000*/  MOV R4, UR13 ;  /* 0x0000000d00047c02 */ /* 0x000fe20008000f00 */
[----:B------:R-:W-:Y:S01]  /*1010*/  IMAD.U32 R7, RZ, RZ, UR13 ;  /* 0x0000000dff077e24 */ /* 0x000fe2000f8e00ff */
[----:B------:R-:W-:Y:S01]  /*1020*/  BSSY.RECONVERGENT B1, `(.L_x_45) ;  /* 0x0000027000017945 */ /* 0x000fe20003800200 */
[----:B------:R-:W-:Y:S01]  /*1030*/  IMAD.U32 R6, RZ, RZ, UR7 ;  /* 0x00000007ff067e24 */ /* 0x000fe2000f8e00ff */
[C---:B------:R-:W-:Y:S01]  /*1040*/  ISETP.LT.U32.AND P0, PT, R9.reuse, UR7, PT ;  /* 0x0000000709007c0c */ /* 0x040fe2000bf01070 */
[----:B------:R-:W-:Y:S01]  /*1050*/  IMAD.U32 R10, RZ, RZ, UR13 ;  /* 0x0000000dff0a7e24 */ /* 0x000fe2000f8e00ff */
[----:B------:R-:W-:Y:S02]  /*1060*/  ISETP.LT.U32.AND P1, PT, R9, UR7, PT ;  /* 0x0000000709007c0c */ /* 0x000fe4000bf21070 */
[----:B------:R-:W-:Y:S02]  /*1070*/  ISETP.GT.U32.AND.EX P0, PT, R4, RZ, PT, P0 ;  /* 0x000000ff0400720c */ /* 0x000fe40003f04100 */
[----:B------:R-:W-:Y:S01]  /*1080*/  ISETP.GT.U32.AND.EX P1, PT, R7, RZ, PT, P1 ;  /* 0x000000ff0700720c */ /* 0x000fe20003f24110 */
[----:B------:R-:W-:Y:S01]  /*1090*/  IMAD.MOV.U32 R7, RZ, RZ, -0x1 ;  /* 0xffffffffff077424 */ /* 0x000fe200078e00ff */
        /* <DEDUP_REMOVED lines=8> */
[----:B------:R-:W-:Y:S01]  /*1120*/  IADD3 R11, PT, PT, RZ, -R5, RZ ;  /* 0x80000005ff0b7210 */ /* 0x000fe20007ffe0ff */
[----:B------:R-:W-:Y:S01]  /*1130*/  IMAD.MOV.U32 R6, RZ, RZ, RZ ;  /* 0x000000ffff067224 */ /* 0x000fe200078e00ff */
[----:B------:R-:W-:-:S05]  /*1140*/  ISETP.NE.U32.AND P2, PT, R5, RZ, PT ;  /* 0x000000ff0500720c */ /* 0x000fca0003f45070 */
[----:B-1----:R-:W1:Y:S02]  /*1150*/  MUFU.RCP R10, R10 ;  /* 0x0000000a000a7308 */ /* 0x002e640000001000 */
[----:B-1----:R-:W-:-:S06]  /*1160*/  VIADD R7, R10, 0xffffffe ;  /* 0x0ffffffe0a077836 */ /* 0x002fcc0000000000 */
[----:B------:R-:W1:Y:S02]  /*1170*/  F2I.FTZ.U32.TRUNC.NTZ R7, R7 ;  /* 0x0000000700077305 */ /* 0x000e64000021f000 */
[----:B-1----:R-:W-:-:S04]  /*1180*/  IMAD R11, R11, R7, RZ ;  /* 0x000000070b0b7224 */ /* 0x002fc800078e02ff */
[----:B------:R-:W-:-:S06]  /*1190*/  IMAD.HI.U32 R6, R7, R11, R6 ;  /* 0x0000000b07067227 */ /* 0x000fcc00078e0006 */
[----:B------:R-:W-:-:S04]  /*11a0*/  IMAD.HI.U32 R8, R6, R9, RZ ;  /* 0x0000000906087227 */ /* 0x000fc800078e00ff */
[----:B------:R-:W-:-:S04]  /*11b0*/  IMAD.MOV R6, RZ, RZ, -R8 ;  /* 0x000000ffff067224 */ /* 0x000fc800078e0a08 */
[----:B------:R-:W-:Y:S02]  /*11c0*/  IMAD R6, R5, R6, R9 ;  /* 0x0000000605067224 */ /* 0x000fe400078e0209 */
[----:B------:R-:W-:-:S03]  /*11d0*/  HFMA2 R9, -RZ, RZ, 0, 0 ;  /* 0x00000000ff097431 */ /* 0x000fc600000001ff */
[----:B------:R-:W-:-:S13]  /*11e0*/  ISETP.GE.U32.AND P0, PT, R6, R5, PT ;  /* 0x000000050600720c */ /* 0x000fda0003f06070 */
[----:B------:R-:W-:Y:S02]  /*11f0*/  @P0 IMAD.IADD R6, R6, 0x1, -R5 ;  /* 0x0000000106060824 */ /* 0x000fe400078e0a05 */
[----:B------:R-:W-:-:S03]  /*1200*/  @P0 VIADD R8, R8, 0x1 ;  /* 0x0000000108080836 */ /* 0x000fc60000000000 */
[----:B------:R-:W-:-:S13]  /*1210*/  ISETP.GE.U32.AND P1, PT, R6, R5, PT ;  /* 0x000000050600720c */ /* 0x000fda0003f26070 */
[----:B------:R-:W-:Y:S01]  /*1220*/  @P1 VIADD R8, R8, 0x1 ;  /* 0x0000000108081836 */ /* 0x000fe20000000000 */
[----:B------:R-:W-:Y:S01]  /*1230*/  @!P2 LOP3.LUT R8, RZ, R5, RZ, 0x33, !PT ;  /* 0x00000005ff08a212 */ /* 0x000fe200078e33ff */
[----:B------:R-:W-:Y:S06]  /*1240*/  BRA `(.L_x_47) ;  /* 0x0000000000107947 */ /* 0x000fec0003800000 */
.L_x_46:
[----:B------:R-:W-:-:S07]  /*1250*/  MOV R8, 0x1270 ;  /* 0x0000127000087802 */ /* 0x000fce0000000f00 */
[----:B------:R-:W-:Y:S05]  /*1260*/  CALL.REL.NOINC `($__internal_1_$__cuda_sm20_div_u64) ;  /* 0x0000000c00a87944 */ /* 0x000fea0003c00000 */
[----:B------:R-:W-:Y:S02]  /*1270*/  IMAD.MOV.U32 R8, RZ, RZ, R6 ;  /* 0x000000ffff087224 */ /* 0x000fe400078e0006 */
[----:B------:R-:W-:-:S07]  /*1280*/  IMAD.MOV.U32 R9, RZ, RZ, R7 ;  /* 0x000000ffff097224 */ /* 0x000fce00078e0007 */
.L_x_47:
[----:B------:R-:W-:Y:S05]  /*1290*/  BSYNC.RECONVERGENT B1 ;  /* 0x0000000000017941 */ /* 0x000fea0003800200 */
.L_x_45:
[----:B------:R-:W-:Y:S01]  /*12a0*/  IADD3 R4, P0, PT, R8, R4, RZ ;  /* 0x0000000408047210 */ /* 0x000fe20007f1e0ff */
[----:B------:R-:W1:Y:S01]  /*12b0*/  LDC R6, c[0x0][0x3b0] ;  /* 0x0000ec00ff067b82 */ /* 0x000e620000000800 */
[----:B------:R-:W-:Y:S02]  /*12c0*/  BSSY.RECONVERGENT B1, `(.L_x_48) ;  /* 0x0000031000017945 */ /* 0x000fe40003800200 */
[C---:B------:R-:W-:Y:S01]  /*12d0*/  LOP3.LUT R7, R4.reuse, 0x3, RZ, 0xc0, !PT ;  /* 0x0000000304077812 */ /* 0x040fe200078ec0ff */
[----:B------:R-:W-:Y:S01]  /*12e0*/  IMAD.X R8, RZ, RZ, R9, P0 ;  /* 0x000000ffff087224 */ /* 0x000fe200000e0609 */
[----:B------:R-:W-:Y:S02]  /*12f0*/  ISETP.GE.U32.AND P0, PT, R4, 0x3, PT ;  /* 0x000000030400780c */ /* 0x000fe40003f06070 */
[----:B------:R-:W-:Y:S02]  /*1300*/  ISETP.NE.U32.AND P1, PT, R7, 0x3, PT ;  /* 0x000000030700780c */ /* 0x000fe40003f25070 */
[----:B------:R-:W-:Y:S01]  /*1310*/  ISETP.GE.U32.AND.EX P0, PT, R8, RZ, PT, P0 ;  /* 0x000000ff0800720c */ /* 0x000fe20003f06100 */
[----:B------:R-:W-:Y:S01]  /*1320*/  IMAD.U32 R8, RZ, RZ, UR22 ;  /* 0x00000016ff087e24 */ /* 0x000fe2000f8e00ff */
[----:B------:R-:W-:-:S04]  /*1330*/  ISETP.NE.AND.EX P1, PT, RZ, RZ, PT, P1 ;  /* 0x000000ffff00720c */ /* 0x000fc80003f25310 */
[----:B------:R-:W-:Y:S02]  /*1340*/  SHF.R.S32.HI R8, RZ, 0x1f, R8 ;  /* 0x0000001fff087819 */ /* 0x000fe40000011408 */
[----:B-1----:R-:W-:-:S07]  /*1350*/  SHF.R.S32.HI R16, RZ, 0x1f, R6 ;  /* 0x0000001fff107819 */ /* 0x002fce0000011406 */
[----:B------:R-:W-:Y:S05]  /*1360*/  @!P1 BRA `(.L_x_49) ;  /* 0x0000000000989947 */ /* 0x000fea0003800000 */
[----:B------:R-:W1:Y:S01]  /*1370*/  S2UR UR8, SR_CgaCtaId ;  /* 0x00000000000879c3 */ /* 0x000e620000008800 */
[----:B------:R-:W2:Y:S01]  /*1380*/  LDCU.64 UR14, c[0x0][0x3a8] ;  /* 0x00007500ff0e77ac */ /* 0x000ea20008000a00 */
[----:B------:R-:W-:Y:S01]  /*1390*/  IMAD.U32 R7, RZ, RZ, UR22 ;  /* 0x00000016ff077e24 */ /* 0x000fe2000f8e00ff */
[----:B------:R-:W-:Y:S01]  /*13a0*/  IADD3 R9, PT, PT, R4, 0x1, RZ ;  /* 0x0000000104097810 */ /* 0x000fe20007ffe0ff */
[----:B------:R-:W-:Y:S01]  /*13b0*/  IMAD R10, R0, UR11, RZ ;  /* 0x0000000b000a7c24 */ /* 0x000fe2000f8e02ff */
[----:B------:R-:W-:Y:S01]  /*13c0*/  UMOV UR5, 0x400 ;  /* 0x0000040000057882 */ /* 0x000fe20000000000 */
[----:B------:R-:W-:Y:S01]  /*13d0*/  USHF.L.U32 UR9, UR22, 0x2, URZ ;  /* 0x0000000216097899 */ /* 0x000fe200080006ff */
[----:B------:R-:W-:Y:S01]  /*13e0*/  SHF.L.U64.HI R4, R7, 0x2, R8 ;  /* 0x0000000207047819 */ /* 0x000fe20000010208 */
[----:B------:R-:W3:Y:S01]  /*13f0*/  LDC R11, c[0x0][0x384] ;  /* 0x0000e100ff0b7b82 */ /* 0x000ee20000000800 */
[----:B------:R-:W-:Y:S01]  /*1400*/  UIADD3 UR5, UPT, UPT, UR5, 0x80, URZ ;  /* 0x0000008005057890 */ /* 0x000fe2000fffe0ff */
[----:B------:R-:W-:Y:S01]  /*1410*/  LOP3.LUT R9, R9, 0x3, RZ, 0xc0, !PT ;  /* 0x0000000309097812 */ /* 0x000fe200078ec0ff */
[----:B------:R-:W-:Y:S01]  /*1420*/  IMAD R14, R10, UR10, RZ ;  /* 0x0000000a0a0e7c24 */ /* 0x000fe2000f8e02ff */
[----:B------:R-:W-:-:S02]  /*1430*/  LEA R7, P1, R2, UR9, 0x2 ;  /* 0x0000000902077c11 */ /* 0x000fc4000f8210ff */
[----:B------:R-:W-:Y:S02]  /*1440*/  IADD3 R9, P3, PT, RZ, -R9, RZ ;  /* 0x80000009ff097210 */ /* 0x000fe40007f7e0ff */
[----:B------:R-:W-:Y:S02]  /*1450*/  LEA.HI.X R13, R2, R4, R3, 0x2, P1 ;  /* 0x00000004020d7211 */ /* 0x000fe400008f1403 */
[----:B--2---:R-:W-:-:S04]  /*1460*/  IADD3 R12, P1, P2, R7, UR14, R6 ;  /* 0x0000000e070c7c10 */ /* 0x004fc8000fa3e006 */
[----:B------:R-:W-:Y:S01]  /*1470*/  IADD3.X R13, PT, PT, R13, UR15, R16, P1, P2 ;  /* 0x0000000f0d0d7c10 */ /* 0x000fe20008fe4410 */
[----:B-1----:R-:W-:-:S06]  /*1480*/  ULEA UR5, UR8, UR5, 0x18 ;  /* 0x0000000508057291 */ /* 0x002fcc000f8ec0ff */
[----:B------:R-:W-:-:S04]  /*1490*/  VIADD R4, R6, UR5 ;  /* 0x0000000506047c36 */ /* 0x000fc80008000000 */
[----:B---3--:R-:W-:Y:S02]  /*14a0*/  IMAD R7, R11, 0x200, R4 ;  /* 0x000002000b077824 */ /* 0x008fe400078e0204 */
[----:B------:R-:W-:Y:S02]  /*14b0*/  IMAD.X R4, RZ, RZ, -0x1, P3 ;  /* 0xffffffffff047424 */ /* 0x000fe400018e06ff */
[----:B------:R-:W-:-:S07]  /*14c0*/  IMAD R7, R2, 0x4, R7 ;  /* 0x0000000402077824 */ /* 0x000fce00078e0207 */
.L_x_50:
[----:B------:R-:W-:Y:S01]  /*14d0*/  IADD3 R9, P1, PT, R9, 0x1, RZ ;  /* 0x0000000109097810 */ /* 0x000fe20007f3e0ff */
[----:B------:R-:W-:Y:S01]  /*14e0*/  IMAD.MOV.U32 R10, RZ, RZ, R12 ;  /* 0x000000ffff0a7224 */ /* 0x000fe200078e000c */
[----:B------:R-:W-:Y:S02]  /*14f0*/  MOV R11, R13 ;  /* 0x0000000d000b7202 */ /* 0x000fe40000000f00 */
[----:B------:R-:W-:Y:S01]  /*1500*/  IADD3 R2, P2, PT, R5, R2, RZ ;  /* 0x0000000205027210 */ /* 0x000fe20007f5e0ff */
[----:B------:R-:W-:Y:S01]  /*1510*/  IMAD.X R4, RZ, RZ, R4, P1 ;  /* 0x000000ffff047224 */ /* 0x000fe200008e0604 */
[----:B------:R-:W-:Y:S01]  /*1520*/  ISETP.NE.U32.AND P1, PT, R9, RZ, PT ;  /* 0x000000ff0900720c */ /* 0x000fe20003f25070 */
[----:B------:R-:W-:Y:S01]  /*1530*/  @!PT LDS RZ, [RZ] ;  /* 0x00000000fffff984 */ /* 0x000fe20000000800 */
[----:B------:R-:W-:Y:S01]  /*1540*/  @!PT LDS RZ, [RZ] ;  /* 0x00000000fffff984 */ /* 0x000fe20000000800 */
[----:B------:R-:W-:Y:S01]  /*1550*/  @!PT LDS RZ, [RZ] ;  /* 0x00000000fffff984 */ /* 0x000fe20000000800 */
[----:B------:R1:W-:Y:S01]  /*1560*/  LDGSTS.E [R7+0x80], desc[UR20][R10.64] ;  /* 0x000800000a077fae */ /* 0x0003e2000b9a1014 */
[----:B------:R-:W-:Y:S01]  /*1570*/  LEA R12, P3, R5, R12, 0x2 ;  /* 0x0000000c050c7211 */ /* 0x000fe200078610ff */
[----:B------:R-:W-:Y:S01]  /*1580*/  IMAD.X R3, RZ, RZ, R3, P2 ;  /* 0x000000ffff037224 */ /* 0x000fe200010e0603 */
[----:B------:R-:W-:-:S02]  /*1590*/  ISETP.NE.AND.EX P1, PT, R4, RZ, PT, P1 ;  /* 0x000000ff0400720c */ /* 0x000fc40003f25310 */
[----:B------:R-:W-:Y:S01]  /*15a0*/  LEA.HI.X R13, R5, R13, RZ, 0x2, P3 ;  /* 0x0000000d050d7211 */ /* 0x000fe200018f14ff */
[----:B-1----:R-:W-:-:S10]  /*15b0*/  IMAD R7, R14, 0x4, R7 ;  /* 0x000000040e077824 */ /* 0x002fd400078e0207 */
[----:B------:R-:W-:Y:S05]  /*15c0*/  @P1 BRA `(.L_x_50) ;  /* 0xfffffffc00c01947 */ /* 0x000fea000383ffff */
.L_x_49:
[----:B------:R-:W-:Y:S05]  /*15d0*/  BSYNC.RECONVERGENT B1 ;  /* 0x0000000000017941 */ /* 0x000fea0003800200 */
.L_x_48:
[----:B------:R-:W-:Y:S05]  /*15e0*/  @!P0 BRA `(.L_x_44) ;  /* 0x0000000000f08947 */ /* 0x000fea0003800000 */
[----:B------:R-:W1:Y:S01]  /*15f0*/  S2UR UR8, SR_CgaCtaId ;  /* 0x00000000000879c3 */ /* 0x000e620000008800 */
[----:B------:R-:W2:Y:S01]  /*1600*/  LDCU.64 UR14, c[0x0][0x3a8] ;  /* 0x00007500ff0e77ac */ /* 0x000ea20008000a00 */
[----:B------:R-:W-:Y:S01]  /*1610*/  IMAD.U32 R9, RZ, RZ, UR22 ;  /* 0x00000016ff097e24 */ /* 0x000fe2000f8e00ff */
[----:B------:R-:W-:Y:S01]  /*1620*/  SHF.R.U32.HI R20, RZ, 0x1e, R5 ;  /* 0x0000001eff147819 */ /* 0x000fe20000011605 */
[----:B------:R-:W-:Y:S01]  /*1630*/  IMAD R22, R0, UR11, RZ ;  /* 0x0000000b00167c24 */ /* 0x000fe2000f8e02ff */
[----:B------:R-:W-:Y:S01]  /*1640*/  UMOV UR5, 0x400 ;  /* 0x0000040000057882 */ /* 0x000fe20000000000 */
[----:B------:R-:W-:Y:S01]  /*1650*/  IMAD.SHL.U32 R17, R5, 0x4, RZ ;  /* 0x0000000405117824 */ /* 0x000fe200078e00ff */
[----:B------:R-:W-:Y:S01]  /*1660*/  UIADD3 UR5, UPT, UPT, UR5, 0x80, URZ ;  /* 0x0000008005057890 */ /* 0x000fe2000fffe0ff */
[----:B------:R-:W3:Y:S01]  /*1670*/  LDC R7, c[0x0][0x384] ;  /* 0x0000e100ff077b82 */ /* 0x000ee20000000800 */
[----:B------:R-:W-:Y:S01]  /*1680*/  SHF.L.U64.HI R18, R9, 0x2, R8 ;  /* 0x0000000209127819 */ /* 0x000fe20000010208 */
[----:B------:R-:W-:Y:S01]  /*1690*/  IMAD R22, R22, UR10, RZ ;  /* 0x0000000a16167c24 */ /* 0x000fe2000f8e02ff */
[----:B--2---:R-:W-:-:S04]  /*16a0*/  IADD3 R4, P0, PT, R6, UR14, RZ ;  /* 0x0000000e06047c10 */ /* 0x004fc8000ff1e0ff */
[----:B------:R-:W-:Y:S01]  /*16b0*/  IADD3.X R16, PT, PT, R16, UR15, RZ, P0, !PT ;  /* 0x0000000f10107c10 */ /* 0x000fe200087fe4ff */
[----:B-1----:R-:W-:Y:S02]  /*16c0*/  ULEA UR5, UR8, UR5, 0x18 ;  /* 0x0000000508057291 */ /* 0x002fe4000f8ec0ff */
[----:B------:R-:W-:-:S04]  /*16d0*/  USHF.L.U32 UR8, UR22, 0x2, URZ ;  /* 0x0000000216087899 */ /* 0x000fc800080006ff */
[----:B------:R-:W-:Y:S01]  /*16e0*/  VIADD R6, R6, UR5 ;  /* 0x0000000506067c36 */ /* 0x000fe20008000000 */
[----:B------:R-:W-:-:S04]  /*16f0*/  UMOV UR5, URZ ;  /* 0x000000ff00057c82 */ /* 0x000fc80008000000 */
[----:B---3--:R-:W-:Y:S02]  /*1700*/  LEA R23, R7, R6, 0x9 ;  /* 0x0000000607177211 */ /* 0x008fe400078e48ff */
[----:B------:R-:W-:-:S03]  /*1710*/  IADD3 R6, P0, PT, R2, UR22, RZ ;  /* 0x0000001602067c10 */ /* 0x000fc6000ff1e0ff */
[----:B------:R-:W-:Y:S02]  /*1720*/  IMAD R23, R2, 0x4, R23 ;  /* 0x0000000402177824 */ /* 0x000fe400078e0217 */
[----:B------:R-:W-:Y:S01]  /*1730*/  IMAD.X R7, R8, 0x1, R3, P0 ;  /* 0x0000000108077824 */ /* 0x000fe200000e0603 */
[----:B------:R-:W-:Y:S01]  /*1740*/  LEA R0, P0, R2, UR8, 0x2 ;  /* 0x0000000802007c11 */ /* 0x000fe2000f8010ff */
[C-C-:B------:R-:W-:Y:S02]  /*1750*/  IMAD R25, R22.reuse, 0x4, R23.reuse ;  /* 0x0000000416197824 */ /* 0x140fe400078e0217 */
[----:B------:R-:W-:Y:S01]  /*1760*/  IMAD R27, R22, 0x8, R23 ;  /* 0x00000008161b7824 */ /* 0x000fe200078e0217 */
[C---:B------:R-:W-:Y:S01]  /*1770*/  SHF.L.U64.HI R7, R6.reuse, 0x2, R7 ;  /* 0x0000000206077819 */ /* 0x040fe20000010207 */
[----:B------:R-:W-:Y:S01]  /*1780*/  IMAD.SHL.U32 R6, R6, 0x4, RZ ;  /* 0x0000000406067824 */ /* 0x000fe200078e00ff */
[----:B------:R-:W-:Y:S01]  /*1790*/  LEA.HI.X R18, R2, R18, R3, 0x2, P0 ;  /* 0x0000001202127211 */ /* 0x000fe200000f1403 */
[----:B------:R-:W-:Y:S01]  /*17a0*/  IMAD R29, R22, 0xc, R23 ;  /* 0x0000000c161d7824 */ /* 0x000fe200078e0217 */
[-C--:B------:R-:W-:Y:S01]  /*17b0*/  IADD3 R21, P0, PT, R17, R0.reuse, RZ ;  /* 0x0000000011157210 */ /* 0x080fe20007f1e0ff */
[C---:B------:R-:W-:Y:S01]  /*17c0*/  IMAD.WIDE.U32 R6, R5.reuse, 0xc, R6 ;  /* 0x0000000c05067825 */ /* 0x040fe200078e0006 */
[----:B------:R-:W-:-:S03]  /*17d0*/  LEA R19, P1, R5, R0, 0x3 ;  /* 0x0000000005137211 */ /* 0x000fc600078218ff */
[----:B------:R-:W-:Y:S01]  /*17e0*/  IMAD.X R24, R20, 0x1, R18, P0 ;  /* 0x0000000114187824 */ /* 0x000fe200000e0612 */
[----:B------:R-:W-:Y:S02]  /*17f0*/  LEA.HI.X R26, R5, R18, RZ, 0x3, P1 ;  /* 0x00000012051a7211 */ /* 0x000fe400008f1cff */
[----:B------:R-:W-:-:S07]  /*1800*/  IADD3 R28, PT, PT, R7, UR5, RZ ;  /* 0x00000005071c7c10 */ /* 0x000fce000fffe0ff */
.L_x_51:
[C---:B------:R-:W-:Y:S02]  /*1810*/  IADD3 R12, P0, PT, R4.reuse, R0, RZ ;  /* 0x00000000040c7210 */ /* 0x040fe40007f1e0ff */
[----:B------:R-:W-:-:S03]  /*1820*/  IADD3 R8, P1, PT, R4, R21, RZ ;  /* 0x0000001504087210 */ /* 0x000fc60007f3e0ff */
[----:B------:R-:W-:Y:S01]  /*1830*/  IMAD.X R13, R16, 0x1, R18, P0 ;  /* 0x00000001100d7824 */ /* 0x000fe200000e0612 */
[----:B------:R-:W-:Y:S01]  /*1840*/  IADD3 R10, P0, PT, R4, R19, RZ ;  /* 0x00000013040a7210 */ /* 0x000fe20007f1e0ff */
[----:B------:R-:W-:Y:S01]  /*1850*/  IMAD.X R9, R16, 0x1, R24, P1 ;  /* 0x0000000110097824 */ /* 0x000fe200008e0618 */
[----:B------:R-:W-:Y:S02]  /*1860*/  IADD3 R14, P1, PT, R4, R6, RZ ;  /* 0x00000006040e7210 */ /* 0x000fe40007f3e0ff */
[----:B------:R-:W-:Y:S01]  /*1870*/  @!PT LDS RZ, [RZ] ;  /* 0x00000000fffff984 */ /* 0x000fe20000000800 */
[----:B------:R-:W-:Y:S01]  /*1880*/  @!PT LDS RZ, [RZ] ;  /* 0x00000000fffff984 */ /* 0x000fe20000000800 */
[----:B------:R-:W-:Y:S01]  /*1890*/  @!PT LDS RZ, [RZ] ;  /* 0x00000000fffff984 */ /* 0x000fe20000000800 */
[----:B------:R1:W-:Y:S01]  /*18a0*/  LDGSTS.E [R23+0x80], desc[UR20][R12.64] ;  /* 0x000800000c177fae */ /* 0x0003e2000b9a1014 */
[C---:B------:R-:W-:Y:S01]  /*18b0*/  IMAD.X R11, R16.reuse, 0x1, R26, P0 ;  /* 0x00000001100b7824 */ /* 0x040fe200000e061a */
[----:B------:R-:W-:Y:S02]  /*18c0*/  IADD3 R2, P0, PT, R17, R2, RZ ;  /* 0x0000000211027210 */ /* 0x000fe40007f1e0ff */
[----:B------:R-:W-:Y:S01]  /*18d0*/  IADD3.X R15, PT, PT, R16, R28, RZ, P1, !PT ;  /* 0x0000001c100f7210 */ /* 0x000fe20000ffe4ff */
[----:B------:R2:W-:Y:S01]  /*18e0*/  LDGSTS.E [R25+0x80], desc[UR20][R8.64] ;  /* 0x0008000008197fae */ /* 0x0005e2000b9a1014 */
[C---:B------:R-:W-:Y:S01]  /*18f0*/  LEA R4, P1, R5.reuse, R4, 0x4 ;  /* 0x0000000405047211 */ /* 0x040fe200078220ff */
[----:B------:R-:W-:Y:S01]  /*1900*/  IMAD.X R3, R20, 0x1, R3, P0 ;  /* 0x0000000114037824 */ /* 0x000fe200000e0603 */
[----:B------:R-:W-:Y:S01]  /*1910*/  ISETP.GE.U32.AND P0, PT, R2, UR7, PT ;  /* 0x0000000702007c0c */ /* 0x000fe2000bf06070 */
[----:B------:R3:W-:Y:S01]  /*1920*/  LDGSTS.E [R27+0x80], desc[UR20][R10.64] ;  /* 0x000800000a1b7fae */ /* 0x0007e2000b9a1014 */
[----:B------:R-:W-:-:S02]  /*1930*/  LEA.HI.X R16, R5, R16, RZ, 0x4, P1 ;  /* 0x0000001005107211 */ /* 0x000fc400008f24ff */
[----:B------:R-:W-:Y:S01]  /*1940*/  ISETP.GE.U32.AND.EX P0, PT, R3, UR13, PT, P0 ;  /* 0x0000000d03007c0c */ /* 0x000fe2000bf06100 */
[----:B------:R4:W-:Y:S01]  /*1950*/  LDGSTS.E [R29+0x80], desc[UR20][R14.64] ;  /* 0x000800000e1d7fae */ /* 0x0009e2000b9a1014 */
[C---:B-1----:R-:W-:Y:S02]  /*1960*/  IMAD R23, R22.reuse, 0x10, R23 ;  /* 0x0000001016177824 */ /* 0x042fe400078e0217 */
[C---:B--2---:R-:W-:Y:S02]  /*1970*/  IMAD R25, R22.reuse, 0x10, R25 ;  /* 0x0000001016197824 */ /* 0x044fe400078e0219 */
[C---:B---3--:R-:W-:Y:S02]  /*1980*/  IMAD R27, R22.reuse, 0x10, R27 ;  /* 0x00000010161b7824 */ /* 0x048fe400078e021b */
[----:B----4-:R-:W-:-:S05]  /*1990*/  IMAD R29, R22, 0x10, R29 ;  /* 0x00000010161d7824 */ /* 0x010fca00078e021d */
[----:B------:R-:W-:Y:S05]  /*19a0*/  @!P0 BRA `(.L_x_51) ;  /* 0xfffffffc00988947 */ /* 0x000fea000383ffff */
.L_x_44:
[----:B------:R-:W-:Y:S05]  /*19b0*/  BSYNC.RECONVERGENT B0 ;  /* 0x0000000000007941 */ /* 0x000fea0003800200 */
.L_x_43:
[----:B------:R-:W0:Y:S01]  /*19c0*/  LDGDEPBAR ;  /* 0x00000000000079af */ /* 0x000e220000000000 */
[----:B------:R-:W-:-:S04]  /*19d0*/  DEPBAR.LE SB0, 0x0 ;  /* 0x000080000000791a */ /* 0x000fc80000000000 */
[----:B------:R-:W-:Y:S06]  /*19e0*/  BAR.SYNC.DEFER_BLOCKING 0x0 ;  /* 0x0000000000007b1d */ /* 0x000fec0000010000 */
.L_x_33:
[----:B------:R-:W-:-:S09]  /*19f0*/  UISETP.GT.AND UP0, UPT, UR24, UR6, UPT ;  /* 0x000000061800728c */ /* 0x000fd2000bf04270 */
[----:B------:R-:W-:Y:S05]  /*1a00*/  BRA.U UP0, `(.L_x_52) ;  /* 0x0000000100d87547 */ /* 0x000fea000b800000 */
        /* <DEDUP_REMOVED lines=8> */
[----:B------:R-:W4:Y:S02]  /*1a90*/  LDCU.64 UR4, c[0x0][0x390] ;  /* 0x00007200ff0477ac */ /* 0x000f240008000a00 */
[----:B------:R-:W-:Y:S01]  /*1aa0*/  IADD3 R2, PT, PT, R2, 0x80, RZ ;  /* 0x0000008002027810 */ /* 0x000fe20007ffe0ff */
[----:B----4-:R-:W-:Y:S01]  /*1ab0*/  UIMAD.WIDE UR4, UR22, 0x4, UR4 ;  /* 0x00000004160478a5 */ /* 0x010fe2000f8e0204 */
[----:B--2---:R-:W-:Y:S02]  /*1ac0*/  IMAD R3, R6, 0x200, R3 ;  /* 0x0000020006037824 */ /* 0x004fe400078e0203 */
[----:B------:R-:W-:Y:S01]  /*1ad0*/  IMAD.MOV R6, RZ, RZ, -R6 ;  /* 0x000000ffff067224 */ /* 0x000fe200078e0a06 */
[----:B-1----:R-:W-:-:S02]  /*1ae0*/  LEA R5, R5, R2, 0x18 ;  /* 0x0000000205057211 */ /* 0x002fc400078ec0ff */
[C---:B---3--:R-:W-:Y:S01]  /*1af0*/  LEA R2, R0.reuse, UR6, 0x2 ;  /* 0x0000000600027c11 */ /* 0x048fe2000f8e10ff */
[----:B------:R-:W-:-:S04]  /*1b00*/  IMAD R3, R0, 0x4, R3 ;  /* 0x0000000400037824 */ /* 0x000fc800078e0203 */
[----:B------:R-:W-:Y:S01]  /*1b10*/  IMAD.IADD R2, R5, 0x1, R2 ;  /* 0x0000000105027824 */ /* 0x000fe200078e0202 */
[----:B------:R-:W-:-:S07]  /*1b20*/  IADD3 R3, PT, PT, R3, 0x80, R5 ;  /* 0x0000008003037810 */ /* 0x000fce0007ffe005 */
.L_x_53:
        /* <DEDUP_REMOVED lines=9> */
[----:B-1----:R-:W-:Y:S02]  /*1bc0*/  VIADD R4, R8, 0xffffffe ;  /* 0x0ffffffe08047836 */ /* 0x002fe40000000000 */
[----:B------:R-:W-:-:S04]  /*1bd0*/  IMAD.MOV R8, RZ, RZ, -R11 ;  /* 0x000000ffff087224 */ /* 0x000fc800078e0a0b */
[----:B------:R1:W2:Y:S02]  /*1be0*/  F2I.FTZ.U32.TRUNC.NTZ R5, R4 ;  /* 0x0000000400057305 */ /* 0x0002a4000021f000 */
[----:B-1----:R-:W-:Y:S01]  /*1bf0*/  IMAD.MOV.U32 R4, RZ, RZ, RZ ;  /* 0x000000ffff047224 */ /* 0x002fe200078e00ff */
[----:B--2---:R-:W-:-:S05]  /*1c00*/  IADD3 R9, PT, PT, RZ, -R5, RZ ;  /* 0x80000005ff097210 */ /* 0x004fca0007ffe0ff */
[----:B------:R-:W-:-:S04]  /*1c10*/  IMAD R9, R9, R10, RZ ;  /* 0x0000000a09097224 */ /* 0x000fc800078e02ff */
[----:B------:R-:W-:Y:S01]  /*1c20*/  IMAD.HI.U32 R5, R5, R9, R4 ;  /* 0x0000000905057227 */ /* 0x000fe200078e0004 */
[----:B------:R-:W-:-:S05]  /*1c30*/  MOV R4, UR4 ;  /* 0x0000000400047c02 */ /* 0x000fca0008000f00 */
        /* <DEDUP_REMOVED lines=19> */
.L_x_52:
        /* <DEDUP_REMOVED lines=10> */
[----:B----4-:R-:W-:Y:S01]  /*1e10*/  UIMAD.WIDE UR4, UR22, 0x4, UR4 ;  /* 0x00000004160478a5 */ /* 0x010fe2000f8e0204 */
[----:B--2---:R-:W-:-:S02]  /*1e20*/  IMAD R3, R6, 0x200, R3 ;  /* 0x0000020006037824 */ /* 0x004fc400078e0203 */
[----:B------:R-:W-:Y:S01]  /*1e30*/  IMAD.MOV R6, RZ, RZ, -R6 ;  /* 0x000000ffff067224 */ /* 0x000fe200078e0a06 */
[----:B-1----:R-:W-:Y:S02]  /*1e40*/  LEA R4, R5, R2, 0x18 ;  /* 0x0000000205047211 */ /* 0x002fe400078ec0ff */
[C---:B---3--:R-:W-:Y:S01]  /*1e50*/  LEA R5, R0.reuse, UR6, 0x2 ;  /* 0x0000000600057c11 */ /* 0x048fe2000f8e10ff */
[----:B------:R-:W-:-:S04]  /*1e60*/  IMAD R3, R0, 0x4, R3 ;  /* 0x0000000400037824 */ /* 0x000fc800078e0203 */
[----:B------:R-:W-:Y:S01]  /*1e70*/  IMAD.IADD R2, R4, 0x1, R5 ;  /* 0x0000000104027824 */ /* 0x000fe200078e0205 */
[----:B------:R-:W-:-:S07]  /*1e80*/  IADD3 R3, PT, PT, R3, 0x80, R4 ;  /* 0x0000008003037810 */ /* 0x000fce0007ffe004 */
.L_x_56:
[----:B------:R-:W-:Y:S01]  /*1e90*/  ISETP.GE.AND P1, PT, R0, UR23, PT ;  /* 0x0000001700007c0c */ /* 0x000fe2000bf26270 */
[----:B------:R-:W-:Y:S01]  /*1ea0*/  BSSY.RECONVERGENT B0, `(.L_x_54) ;  /* 0x0000021000007945 */ /* 0x000fe20003800200 */
[----:B------:R-:W-:-:S04]  /*1eb0*/  IADD3 R6, PT, PT, R6, 0x1, RZ ;  /* 0x0000000106067810 */ /* 0x000fc80007ffe0ff */
        /* <DEDUP_REMOVED lines=10> */
[----:B-1----:R-:W-:Y:S02]  /*1f60*/  VIADD R4, R8, 0xffffffe ;  /* 0x0ffffffe08047836 */ /* 0x002fe40000000000 */
[----:B------:R-:W-:-:S04]  /*1f70*/  IMAD.MOV R8, RZ, RZ, -R11 ;  /* 0x000000ffff087224 */ /* 0x000fc800078e0a0b */
        /* <DEDUP_REMOVED lines=12> */
[----:B------:R-:W-:-:S05]  /*2040*/  @!P2 IADD3 R5, PT, PT, R5, -R10, RZ ;  /* 0x8000000a0505a210 */ /* 0x000fca0007ffe0ff */
[----:B------:R-:W-:Y:S02]  /*2050*/  IMAD.MOV.U32 R7, RZ, RZ, R5 ;  /* 0x000000ffff077224 */ /* 0x000fe400078e0005 */
[----:B------:R-:W-:Y:S02]  /*2060*/  IMAD.U32 R5, RZ, RZ, UR5 ;  /* 0x00000005ff057e24 */ /* 0x000fe4000f8e00ff */
[----:B------:R-:W-:Y:S01]  /*2070*/  @!P3 IMAD.MOV R7, RZ, RZ, -R7 ;  /* 0x000000ffff07b224 */ /* 0x000fe200078e0a07 */
[----:B------:R-:W-:Y:S01]  /*2080*/  @!P1 LOP3.LUT R7, RZ, R13, RZ, 0x33, !PT ;  /* 0x0000000dff079212 */ /* 0x000fe200078e33ff */
[----:B------:R-:W-:-:S05]  /*2090*/  IMAD.WIDE R4, R0, 0x4, R4 ;  /* 0x0000000400047825 */ /* 0x000fca00078e0204 */
[----:B------:R1:W-:Y:S02]  /*20a0*/  STG.E desc[UR20][R4.64], R7 ;  /* 0x0000000704007986 */ /* 0x0003e4000c101914 */
.L_x_55:
[----:B------:R-:W-:Y:S05]  /*20b0*/  BSYNC.RECONVERGENT B0 ;  /* 0x0000000000007941 */ /* 0x000fea0003800200 */
.L_x_54:
[----:B------:R-:W-:Y:S01]  /*20c0*/  VIADD R3, R3, 0x200 ;  /* 0x0000020003037836 */ /* 0x000fe20000000000 */
[----:B------:R-:W-:Y:S01]  /*20d0*/  IADD3 R2, PT, PT, R2, 0x200, RZ ;  /* 0x0000020002027810 */ /* 0x000fe20007ffe0ff */
[----:B------:R-:W-:Y:S01]  /*20e0*/  VIADD R0, R0, 0x80 ;  /* 0x0000008000007836 */ /* 0x000fe20000000000 */
[----:B------:R-:W-:Y:S06]  /*20f0*/  @P0 BRA `(.L_x_56) ;  /* 0xfffffffc00640947 */ /* 0x000fec000383ffff */
[----:B------:R-:W-:Y:S05]  /*2100*/  EXIT ;  /* 0x000000000000794d */ /* 0x000fea0003800000 */
        .weak           $__internal_1_$__cuda_sm20_div_u64
        .type           $__internal_1_$__cuda_sm20_div_u64,@function
        .size           $__internal_1_$__cuda_sm20_div_u64,(.L_x_228 - $__internal_1_$__cuda_sm20_div_u64)
$__internal_1_$__cuda_sm20_div_u64:
[----:B------:R-:W-:Y:S02]  /*2110*/  IMAD.U32 R15, RZ, RZ, UR4 ;  /* 0x00000004ff0f7e24 */ /* 0x000fe4000f8e00ff */
[----:B------:R-:W-:-:S04]  /*2120*/  IMAD.MOV.U32 R14, RZ, RZ, R5 ;  /* 0x000000ffff0e7224 */ /* 0x000fc800078e0005 */
        /* <DEDUP_REMOVED lines=9> */
[----:B------:R-:W-:Y:S01]  /*21c0*/  IMAD.X R19, RZ, RZ, ~R13, P0 ;  /* 0x000000ffff137224 */ /* 0x000fe200000e0e0d */
[----:B------:R-:W-:-:S03]  /*21d0*/  MOV R13, R6 ;  /* 0x00000006000d7202 */ /* 0x000fc60000000f00 */
[-C--:B------:R-:W-:Y:S02]  /*21e0*/  IMAD R15, R7, R19.reuse, RZ ;  /* 0x00000013070f7224 */ /* 0x080fe400078e02ff */
[----:B------:R-:W-:-:S04]  /*21f0*/  IMAD.WIDE.U32 R12, P0, R6, R19, R12 ;  /* 0x00000013060c7225 */ /* 0x000fc8000780000c */
[----:B------:R-:W-:-:S04]  /*2200*/  IMAD.HI.U32 R11, R7, R19, RZ ;  /* 0x00000013070b7227 */ /* 0x000fc800078e00ff */
[----:B------:R-:W-:-:S04]  /*2210*/  IMAD.HI.U32 R12, P1, R7, R17, R12 ;  /* 0x00000011070c7227 */ /* 0x000fc8000782000c */
[----:B------:R-:W-:Y:S01]  /*2220*/  IMAD.X R11, R11, 0x1, R7, P0 ;  /* 0x000000010b0b7824 */ /* 0x000fe200000e0607 */
[----:B------:R-:W-:-:S04]  /*2230*/  IADD3 R13, P2, PT, R15, R12, RZ ;  /* 0x0000000c0f0d7210 */ /* 0x000fc80007f5e0ff */
[----:B------:R-:W-:Y:S01]  /*2240*/  IADD3.X R11, PT, PT, RZ, RZ, R11, P2, P1 ;  /* 0x000000ffff0b7210 */ /* 0x000fe200017e240b */
[----:B------:R-:W-:-:S04]  /*2250*/  IMAD.WIDE.U32 R6, R13, R5, RZ ;  /* 0x000000050d067225 */ /* 0x000fc800078e00ff */
        /* <DEDUP_REMOVED lines=10> */
[----:B------:R-:W-:Y:S02]  /*2300*/  IMAD.X R11, R6, 0x1, R11, P0 ;  /* 0x00000001060b7824 */ /* 0x000fe400000e060b */
[----:B------:R-:W-:-:S03]  /*2310*/  IMAD.HI.U32 R6, R13, R9, RZ ;  /* 0x000000090d067227 */ /* 0x000fc600078e00ff */
[----:B------:R-:W-:Y:S01]  /*2320*/  IADD3.X R11, PT, PT, RZ, RZ, R11, P2, P1 ;  /* 0x000000ffff0b7210 */ /* 0x000fe200017e240b */
[----:B------:R-:W-:Y:S02]  /*2330*/  IMAD.MOV.U32 R7, RZ, RZ, RZ ;  /* 0x000000ffff077224 */ /* 0x000fe400078e00ff */
[----:B------:R-:W-:-:S04]  /*2340*/  IMAD.WIDE.U32 R6, R13, R10, R6 ;  /* 0x0000000a0d067225 */ /* 0x000fc800078e0006 */
[C---:B------:R-:W-:Y:S02]  /*2350*/  IMAD R13, R11.reuse, R10, RZ ;  /* 0x0000000a0b0d7224 */ /* 0x040fe400078e02ff */
[----:B------:R-:W-:-:S04]  /*2360*/  IMAD.HI.U32 R6, P0, R11, R9, R6 ;  /* 0x000000090b067227 */ /* 0x000fc80007800006 */
[----:B------:R-:W-:Y:S01]  /*2370*/  IMAD.HI.U32 R11, R11, R10, RZ ;  /* 0x0000000a0b0b7227 */ /* 0x000fe200078e00ff */
[----:B------:R-:W-:-:S03]  /*2380*/  IADD3 R12, P1, PT, R13, R6, RZ ;  /* 0x000000060d0c7210 */ /* 0x000fc60007f3e0ff */
[----:B------:R-:W-:Y:S02]  /*2390*/  IMAD.X R11, RZ, RZ, R11, P0 ;  /* 0x000000ffff0b7224 */ /* 0x000fe400000e060b */
[----:B------:R-:W-:-:S03]  /*23a0*/  IMAD.WIDE.U32 R6, R12, R5, RZ ;  /* 0x000000050c067225 */ /* 0x000fc600078e00ff */
[----:B------:R-:W-:Y:S01]  /*23b0*/  IADD3.X R14, PT, PT, RZ, R11, RZ, P1, !PT ;  /* 0x0000000bff0e7210 */ /* 0x000fe20000ffe4ff */
[----:B------:R-:W-:Y:S01]  /*23c0*/  IMAD R7, R12, UR4, R7 ;  /* 0x000000040c077c24 */ /* 0x000fe2000f8e0207 */
[----:B------:R-:W-:Y:S02]  /*23d0*/  IADD3 R16, P1, PT, -R6, R9, RZ ;  /* 0x0000000906107210 */ /* 0x000fe40007f3e1ff */
[----:B------:R-:W-:Y:S01]  /*23e0*/  IADD3 R9, P2, PT, R12, 0x1, RZ ;  /* 0x000000010c097810 */ /* 0x000fe20007f5e0ff */
[-C--:B------:R-:W-:Y:S01]  /*23f0*/  IMAD R7, R14, R5.reuse, R7 ;  /* 0x000000050e077224 */ /* 0x080fe200078e0207 */
[----:B------:R-:W-:-:S03]  /*2400*/  ISETP.GE.U32.AND P0, PT, R16, R5, PT ;  /* 0x000000051000720c */ /* 0x000fc60003f06070 */
[----:B------:R-:W-:Y:S01]  /*2410*/  IMAD.X R11, R10, 0x1, ~R7, P1 ;  /* 0x000000010a0b7824 */ /* 0x000fe200008e0e07 */
[----:B------:R-:W-:Y:S01]  /*2420*/  IADD3 R6, P1, PT, -R5, R16, RZ ;  /* 0x0000001005067210 */ /* 0x000fe20007f3e1ff */
[----:B------:R-:W-:-:S03]  /*2430*/  IMAD.X R7, RZ, RZ, R14, P2 ;  /* 0x000000ffff077224 */ /* 0x000fc600010e060e */
[C---:B------:R-:W-:Y:S02]  /*2440*/  ISETP.GE.U32.AND.EX P0, PT, R11.reuse, UR4, PT, P0 ;  /* 0x000000040b007c0c */ /* 0x040fe4000bf06100 */
[----:B------:R-:W-:Y:S02]  /*2450*/  IADD3.X R10, PT, PT, R11, ~UR4, RZ, P1, !PT ;  /* 0x800000040b0a7c10 */ /* 0x000fe40008ffe4ff */
[----:B------:R-:W-:Y:S02]  /*2460*/  SEL R6, R6, R16, P0 ;  /* 0x0000001006067207 */ /* 0x000fe40000000000 */
[----:B------:R-:W-:Y:S02]  /*2470*/  SEL R9, R9, R12, P0 ;  /* 0x0000000c09097207 */ /* 0x000fe40000000000 */
[----:B------:R-:W-:Y:S02]  /*2480*/  SEL R10, R10, R11, P0 ;  /* 0x0000000b0a0a7207 */ /* 0x000fe40000000000 */
[----:B------:R-:W-:-:S02]  /*2490*/  SEL R14, R7, R14, P0 ;  /* 0x0000000e070e7207 */ /* 0x000fc40000000000 */
[----:B------:R-:W-:Y:S02]  /*24a0*/  ISETP.GE.U32.AND P0, PT, R6, R5, PT ;  /* 0x000000050600720c */ /* 0x000fe40003f06070 */
[----:B------:R-:W-:Y:S02]  /*24b0*/  IADD3 R6, P2, PT, R9, 0x1, RZ ;  /* 0x0000000109067810 */ /* 0x000fe40007f5e0ff */
[----:B------:R-:W-:Y:S02]  /*24c0*/  ISETP.GE.U32.AND.EX P0, PT, R10, UR4, PT, P0 ;  /* 0x000000040a007c0c */ /* 0x000fe4000bf06100 */
[----:B------:R-:W-:Y:S01]  /*24d0*/  ISETP.NE.U32.AND P1, PT, R5, RZ, PT ;  /* 0x000000ff0500720c */ /* 0x000fe20003f25070 */
[----:B------:R-:W-:Y:S01]  /*24e0*/  IMAD.X R7, RZ, RZ, R14, P2 ;  /* 0x000000ffff077224 */ /* 0x000fe200010e060e */
[----:B------:R-:W-:Y:S01]  /*24f0*/  SEL R6, R6, R9, P0 ;  /* 0x0000000906067207 */ /* 0x000fe20000000000 */
[----:B------:R-:W-:Y:S01]  /*2500*/  IMAD.MOV.U32 R9, RZ, RZ, 0x0 ;  /* 0x00000000ff097424 */ /* 0x000fe200078e00ff */
[----:B------:R-:W-:-:S02]  /*2510*/  ISETP.NE.AND.EX P1, PT, RZ, UR4, PT, P1 ;  /* 0x00000004ff007c0c */ /* 0x000fc4000bf25310 */
[----:B------:R-:W-:Y:S02]  /*2520*/  SEL R7, R7, R14, P0 ;  /* 0x0000000e07077207 */ /* 0x000fe40000000000 */
[----:B------:R-:W-:Y:S02]  /*2530*/  SEL R6, R6, 0xffffffff, P1 ;  /* 0xffffffff06067807 */ /* 0x000fe40000800000 */
[----:B------:R-:W-:Y:S01]  /*2540*/  SEL R7, R7, 0xffffffff, P1 ;  /* 0xffffffff07077807 */ /* 0x000fe20000800000 */
[----:B------:R-:W-:Y:S06]  /*2550*/  RET.REL.NODEC R8 `(_ZN3cub18CUB_300001_SM_10006detail9transform16transform_kernelINS2_10policy_hubILb0EN4cuda3std3__45tupleIJN6thrust24THRUST_300001_SM_1000_NS6detail15normal_iteratorINSA_10device_ptrIiEEEESF_EEEE10policy1000EiNS7_7modulusIiEESF_JPiSL_EEEvT0_iT1_T2_DpNS2_10kernel_argIT3_EE) ;  /* 0xffffffd808a87950 */ /* 0x000fec0003c3ffff */
.L_x_57:
        /* <DEDUP_REMOVED lines=10> */
.L_x_228:


//--------------------- .text._ZN3cub18CUB_300001_SM_10006detail9transform16transform_kernelINS2_10policy_hubILb0EN4cuda3std3__45tupleIJN6thrust24THRUST_300001_SM_1000_NS6detail15normal_iteratorINSA_10device_ptrIiEEEESF_EEEE10policy1000ElNS7_10multipliesIiEESF_JPiSL_EEEvT0_iT1_T2_DpNS2_10kernel_argIT3_EE --------------------------
	.section	.text._ZN3cub18CUB_300001_SM_10006detail9transform16transform_kernelINS2_10policy_hubILb0EN4cuda3std3__45tupleIJN6thrust24THRUST_300001_SM_1000_NS6detail15normal_iteratorINSA_10device_ptrIiEEEESF_EEEE10policy1000ElNS7_10multipliesIiEESF_JPiSL_EEEvT0_iT1_T2_DpNS2_10kernel_argIT3_EE,"ax",@progbits
	.align	128
        .global         _ZN3cub18CUB_300001_SM_10006detail9transform16transform_kernelINS2_10policy_hubILb0EN4cuda3std3__45tupleIJN6thrust24THRUST_300001_SM_1000_NS6detail15normal_iteratorINSA_10device_ptrIiEEEESF_EEEE10policy1000ElNS7_10multipliesIiEESF_JPiSL_EEEvT0_iT1_T2_DpNS2_10kernel_argIT3_EE
        .type           _ZN3cub18CUB_300001_SM_10006detail9transform16transform_kernelINS2_10policy_hubILb0EN4cuda3std3__45tupleIJN6thrust24THRUST_300001_SM_1000_NS6detail15normal_iteratorINSA_10device_ptrIiEEEESF_EEEE10policy1000ElNS7_10multipliesIiEESF_JPiSL_EEEvT0_iT1_T2_DpNS2_10kernel_argIT3_EE,@function
        .size           _ZN3cub18CUB_300001_SM_10006detail9transform16transform_kernelINS2_10policy_hubILb0EN4cuda3std3__45tupleIJN6thrust24THRUST_300001_SM_1000_NS6detail15normal_iteratorINSA_10device_ptrIiEEEESF_EEEE10policy1000ElNS7_10multipliesIiEESF_JPiSL_EEEvT0_iT1_T2_DpNS2_10kernel_argIT3_EE,(.L_x_229 - _ZN3cub18CUB_300001_SM_10006detail9transform16transform_kernelINS2_10policy_hubILb0EN4cuda3std3__45tupleIJN6thrust24THRUST_300001_SM_1000_NS6detail15normal_iteratorINSA_10device_ptrIiEEEESF_EEEE10policy1000ElNS7_10multipliesIiEESF_JPiSL_EEEvT0_iT1_T2_DpNS2_10kernel_argIT3_EE)
        .other          _ZN3cub18CUB_300001_SM_10006detail9transform16transform_kernelINS2_10policy_hubILb0EN4cuda3std3__45tupleIJN6thrust24THRUST_300001_SM_1000_NS6detail15normal_iteratorINSA_10device_ptrIiEEEESF_EEEE10policy1000ElNS7_10multipliesIiEESF_JPiSL_EEEvT0_iT1_T2_DpNS2_10kernel_argIT3_EE,@"STO_CUDA_ENTRY STV_DEFAULT"
_ZN3cub18CUB_300001_SM_10006detail9transform16transform_kernelINS2_10policy_hubILb0EN4cuda3std3__45tupleIJN6thrust24THRUST_300001_SM_1000_NS6detail15normal_iteratorINSA_10device_ptrIiEEEESF_EEEE10policy1000ElNS7_10multipliesIiEESF_JPiSL_EEEvT0_iT1_T2_DpNS2_10kernel_argIT3_EE:
.text._ZN3cub18CUB_300001_SM_10006detail9transform16transform_kernelINS2_10policy_hubILb0EN4cuda3std3__45tupleIJN6thrust24THRUST_300001_SM_1000_NS6detail15normal_iteratorINSA_10device_ptrIiEEEESF_EEEE10policy1000ElNS7_10multipliesIiEESF_JPiSL_EEEvT0_iT1_T2_DpNS2_10kernel_argIT3_EE:
        /* <DEDUP_REMOVED lines=68> */
.L_x_60:
[----:B-1----:R-:W-:Y:S05]  /*0440*/  BSYNC.RECONVERGENT B0 ;  /* 0x0000000000007941 */ /* 0x002fea0003800200 */
.L_x_59:
[----:B------:R-:W1:Y:S08]  /*0450*/  S2UR UR5, SR_CgaCtaId ;  /* 0x00000000000579c3 */ /* 0x000e700000008800 */
[----:B------:R-:W-:Y:S01]  /*0460*/  BAR.SYNC.DEFER_BLOCKING 0x0 ;  /* 0x0000000000007b1d */ /* 0x000fe20000010000 */
[----:B------:R-:W-:-:S05]  /*0470*/  SHF.L.U32 R2, RZ, 0x1f, RZ ;  /* 0x0000001fff027819 */ /* 0x000fca00000006ff */
[----:B------:R-:W-:Y:S02]  /*0480*/  UMOV UR4, 0x400 ;  /* 0x0000040000047882 */ /* 0x000fe40000000000 */
[----:B-1----:R-:W-:-:S12]  /*0490*/  ULEA UR4, UR5, UR4, 0x18 ;  /* 0x0000000405047291 */ /* 0x002fd8000f8ec0ff */
.L_x_61:
[----:B------:R-:W1:Y:S02]  /*04a0*/  SYNCS.PHASECHK.TRANS64.TRYWAIT P0, [UR4], R2 ;  /* 0x00000002ff0075a7 */ /* 0x000e640008001104 */
[----:B-1----:R-:W-:Y:S05]  /*04b0*/  @!P0 BRA `(.L_x_61) ;  /* 0xfffffffc00f88947 */ /* 0x002fea000383ffff */
[----:B------:R-:W-:Y:S05]  /*04c0*/  BRA `(.L_x_62) ;  /* 0x0000001400407947 */ /* 0x000fea0003800000 */
.L_x_58:
        /* <DEDUP_REMOVED lines=47> */
[----:B------:R-:W-:Y:S02]  /*07c0*/  @P0 IMAD.IADD R11, R11, 0x1, -R8 ;  /* 0x000000010b0b0824 */ /* 0x000fe400078e0a08 */
[----:B------:R-:W-:-:S03]  /*07d0*/  @P0 VIADD R10, R10, 0x1 ;  /* 0x000000010a0a0836 */ /* 0x000fc60000000000 */
[----:B------:R-:W-:Y:S01]  /*07e0*/  ISETP.GE.U32.AND P1, PT, R11, R8, PT ;  /* 0x000000080b00720c */ /* 0x000fe20003f26070 */
[----:B------:R-:W-:-:S12]  /*07f0*/  IMAD.MOV.U32 R11, RZ, RZ, RZ ;  /* 0x000000ffff0b7224 */ /* 0x000fd800078e00ff */
[----:B------:R-:W-:Y:S02]  /*0800*/  @P1 IADD3 R10, PT, PT, R10, 0x1, RZ ;  /* 0x000000010a0a1810 */ /* 0x000fe40007ffe0ff */
[----:B------:R-:W-:Y:S01]  /*0810*/  @!P2 LOP3.LUT R10, RZ, R8, RZ, 0x33, !PT ;  /* 0x00000008ff0aa212 */ /* 0x000fe200078e33ff */
[----:B------:R-:W-:Y:S06]  /*0820*/  BRA `(.L_x_67) ;  /* 0x00000000000c7947 */ /* 0x000fec0003800000 */
.L_x_66:
[----:B------:R-:W-:Y:S01]  /*0830*/  IMAD.MOV.U32 R9, RZ, RZ, R14 ;  /* 0x000000ffff097224 */ /* 0x000fe200078e000e */
[----:B------:R-:W-:-:S07]  /*0840*/  MOV R14, 0x860 ;  /* 0x00000860000e7802 */ /* 0x000fce0000000f00 */
[----:B------:R-:W-:Y:S05]  /*0850*/  CALL.REL.NOINC `($__internal_2_$__cuda_sm20_div_u64) ;  /* 0x0000001400707944 */ /* 0x000fea0003c00000 */
.L_x_67:
[----:B------:R-:W-:Y:S05]  /*0860*/  BSYNC.RECONVERGENT B1 ;  /* 0x0000000000017941 */ /* 0x000fea0003800200 */
.L_x_65:
        /* <DEDUP_REMOVED lines=16> */
[----:B------:R-:W-:Y:S01]  /*0970*/  MOV R29, R3 ;  /* 0x00000003001d7202 */ /* 0x000fe20000000f00 */
[----:B------:R-:W-:Y:S01]  /*0980*/  IMAD.U32 R14, RZ, RZ, UR20 ;  /* 0x00000014ff0e7e24 */ /* 0x000fe2000f8e00ff */
[----:B------:R-:W-:Y:S01]  /*0990*/  UMOV UR5, 0x400 ;  /* 0x0000040000057882 */ /* 0x000fe20000000000 */
[----:B------:R-:W-:Y:S01]  /*09a0*/  IMAD.U32 R15, RZ, RZ, UR21 ;  /* 0x00000015ff0f7e24 */ /* 0x000fe2000f8e00ff */
[----:B------:R-:W-:Y:S01]  /*09b0*/  SHF.L.U64.HI R15, R3, 0x2, R6 ;  /* 0x00000002030f7819 */ /* 0x000fe20000010206 */
[----:B------:R-:W-:Y:S01]  /*09c0*/  IMAD.U32 R12, RZ, RZ, UR6 ;  /* 0x00000006ff0c7e24 */ /* 0x000fe2000f8e00ff */
[----:B------:R-:W-:Y:S01]  /*09d0*/  LEA R10, P1, R14, R7, 0x2 ;  /* 0x000000070e0a7211 */ /* 0x000fe200078210ff */
[----:B------:R-:W-:Y:S01]  /*09e0*/  VIADD R9, R9, 0x1 ;  /* 0x0000000109097836 */ /* 0x000fe20000000000 */
[----:B------:R-:W-:Y:S01]  /*09f0*/  UIADD3 UR5, UPT, UPT, UR5, 0x80, URZ ;  /* 0x0000008005057890 */ /* 0x000fe2000fffe0ff */
[----:B------:R-:W-:Y:S01]  /*0a00*/  IMAD R7, R2, UR10, RZ ;  /* 0x0000000a02077c24 */ /* 0x000fe2000f8e02ff */
[----:B------:R-:W-:-:S02]  /*0a10*/  LEA.HI.X R14, R14, R15, R12, 0x2, P1 ;  /* 0x0000000f0e0e7211 */ /* 0x000fc400008f140c */
        /* <DEDUP_REMOVED lines=10> */
.L_x_70:
        /* <DEDUP_REMOVED lines=13> */
[----:B------:R-:W-:Y:S01]  /*0b90*/  ISETP.NE.AND.EX P1, PT, R16, RZ, PT, P1 ;  /* 0x000000ff1000720c */ /* 0x000fe20003f25310 */
[----:B-1----:R-:W-:-:S12]  /*0ba0*/  IMAD R12, R7, 0x4, R12 ;  /* 0x00000004070c7824 */ /* 0x002fd800078e020c */
[----:B------:R-:W-:Y:S05]  /*0bb0*/  @P1 BRA `(.L_x_70) ;  /* 0xfffffffc00c01947 */ /* 0x000fea000383ffff */
.L_x_69:
[----:B------:R-:W-:Y:S05]  /*0bc0*/  BSYNC.RECONVERGENT B1 ;  /* 0x0000000000017941 */ /* 0x000fea0003800200 */
.L_x_68:
[----:B------:R-:W-:Y:S05]  /*0bd0*/  @!P0 BRA `(.L_x_64) ;  /* 0x0000000000f08947 */ /* 0x000fea0003800000 */
[----:B------:R-:W1:Y:S01]  /*0be0*/  S2UR UR8, SR_CgaCtaId ;  /* 0x00000000000879c3 */ /* 0x000e620000008800 */
[----:B------:R-:W2:Y:S01]  /*0bf0*/  LDCU.64 UR12, c[0x0][0x398] ;  /* 0x00007300ff0c77ac */ /* 0x000ea20008000a00 */
[C---:B------:R-:W-:Y:S01]  /*0c00*/  IMAD.SHL.U32 R9, R29.reuse, 0x4, RZ ;  /* 0x000000041d097824 */ /* 0x040fe200078e00ff */
[----:B------:R-:W-:Y:S01]  /*0c10*/  MOV R14, UR20 ;  /* 0x00000014000e7c02 */ /* 0x000fe20008000f00 */
[----:B------:R-:W-:Y:S01]  /*0c20*/  IMAD.U32 R15, RZ, RZ, UR21 ;  /* 0x00000015ff0f7e24 */ /* 0x000fe2000f8e00ff */
[C---:B------:R-:W-:Y:S01]  /*0c30*/  SHF.L.U64.HI R15, R29.reuse, 0x2, R10 ;  /* 0x000000021d0f7819 */ /* 0x040fe2000001020a */
[----:B------:R-:W-:Y:S01]  /*0c40*/  IMAD.U32 R12, RZ, RZ, UR6 ;  /* 0x00000006ff0c7e24 */ /* 0x000fe2000f8e00ff */
[----:B------:R-:W-:Y:S01]  /*0c50*/  LEA R9, P0, R14, R9, 0x2 ;  /* 0x000000090e097211 */ /* 0x000fe200078010ff */
[----:B------:R-:W-:Y:S01]  /*0c60*/  UMOV UR7, 0x400 ;  /* 0x0000040000077882 */ /* 0x000fe20000000000 */
[----:B------:R-:W-:Y:S01]  /*0c70*/  IMAD.SHL.U32 R18, R8, 0x4, RZ ;  /* 0x0000000408127824 */ /* 0x000fe200078e00ff */
[----:B------:R-:W-:Y:S01]  /*0c80*/  UIADD3 UR7, UPT, UPT, UR7, 0x80, URZ ;  /* 0x0000008007077890 */ /* 0x000fe2000fffe0ff */
[----:B------:R-:W-:Y:S01]  /*0c90*/  LEA.HI.X R12, R14, R15, R12, 0x2, P0 ;  /* 0x0000000f0e0c7211 */ /* 0x000fe200000f140c */
[----:B------:R-:W-:Y:S01]  /*0ca0*/  IMAD R24, R2, UR10, RZ ;  /* 0x0000000a02187c24 */ /* 0x000fe2000f8e02ff */
[----:B------:R-:W-:Y:S01]  /*0cb0*/  IADD3 R14, P0, PT, R29, UR20, RZ ;  /* 0x000000141d0e7c10 */ /* 0x000fe2000ff1e0ff */
[----:B------:R-:W-:Y:S01]  /*0cc0*/  UMOV UR5, URZ ;  /* 0x000000ff00057c82 */ /* 0x000fe20008000000 */
[----:B------:R-:W-:Y:S01]  /*0cd0*/  SHF.R.U32.HI R19, RZ, 0x1e, R8 ;  /* 0x0000001eff137819 */ /* 0x000fe20000011608 */
[----:B------:R-:W-:Y:S01]  /*0ce0*/  IMAD R24, R24, UR9, RZ ;  /* 0x0000000918187c24 */ /* 0x000fe2000f8e02ff */
[----:B------:R-:W-:-:S02]  /*0cf0*/  IADD3.X R15, PT, PT, R10, UR6, RZ, P0, !PT ;  /* 0x000000060a0f7c10 */ /* 0x000fc400087fe4ff */
[----:B--2---:R-:W-:Y:S02]  /*0d00*/  IADD3 R7, P1, PT, R13, UR12, RZ ;  /* 0x0000000c0d077c10 */ /* 0x004fe4000ff3e0ff */
[C---:B------:R-:W-:Y:S01]  /*0d10*/  SHF.L.U64.HI R15, R14.reuse, 0x2, R15 ;  /* 0x000000020e0f7819 */ /* 0x040fe2000001020f */
[----:B------:R-:W-:Y:S01]  /*0d20*/  IMAD.SHL.U32 R14, R14, 0x4, RZ ;  /* 0x000000040e0e7824 */ /* 0x000fe200078e00ff */
[----:B------:R-:W-:Y:S01]  /*0d30*/  IADD3.X R11, PT, PT, R11, UR13, RZ, P1, !PT ;  /* 0x0000000d0b0b7c10 */ /* 0x000fe20008ffe4ff */
[----:B-1----:R-:W-:Y:S01]  /*0d40*/  ULEA UR7, UR8, UR7, 0x18 ;  /* 0x0000000708077291 */ /* 0x002fe2000f8ec0ff */
[-C--:B------:R-:W-:Y:S01]  /*0d50*/  IADD3 R22, P1, PT, R18, R9.reuse, RZ ;  /* 0x0000000912167210 */ /* 0x080fe20007f3e0ff */
[C---:B------:R-:W-:Y:S01]  /*0d60*/  IMAD.WIDE.U32 R14, R8.reuse, 0xc, R14 ;  /* 0x0000000c080e7825 */ /* 0x040fe200078e000e */
[----:B------:R-:W-:-:S03]  /*0d70*/  LEA R20, P0, R8, R9, 0x3 ;  /* 0x0000000908147211 */ /* 0x000fc600078018ff */
[----:B------:R-:W-:Y:S01]  /*0d80*/  VIADD R16, R13, UR7 ;  /* 0x000000070d107c36 */ /* 0x000fe20008000000 */
[----:B------:R-:W-:Y:S01]  /*0d90*/  LEA.HI.X R26, R8, R12, RZ, 0x3, P0 ;  /* 0x0000000c081a7211 */ /* 0x000fe200000f1cff */
[----:B------:R-:W-:Y:S02]  /*0da0*/  IMAD.X R28, R19, 0x1, R12, P1 ;  /* 0x00000001131c7824 */ /* 0x000fe400008e060c */
[----:B------:R-:W-:Y:S02]  /*0db0*/  IMAD R13, R29, 0x4, R16 ;  /* 0x000000041d0d7824 */ /* 0x000fe400078e0210 */
[----:B------:R-:W-:Y:S02]  /*0dc0*/  VIADD R23, R15, UR5 ;  /* 0x000000050f177c36 */ /* 0x000fe40008000000 */
[C-C-:B------:R-:W-:Y:S02]  /*0dd0*/  IMAD R21, R24.reuse, 0x4, R13.reuse ;  /* 0x0000000418157824 */ /* 0x140fe400078e020d */
[----:B------:R-:W-:-:S02]  /*0de0*/  IMAD R25, R24, 0x8, R13 ;  /* 0x0000000818197824 */ /* 0x000fc400078e020d */
[----:B------:R-:W-:-:S07]  /*0df0*/  IMAD R27, R24, 0xc, R13 ;  /* 0x0000000c181b7824 */ /* 0x000fce00078e020d */
.L_x_71:
[----:B------:R-:W-:-:S04]  /*0e00*/  IADD3 R16, P0, PT, R7, R9, RZ ;  /* 0x0000000907107210 */ /* 0x000fc80007f1e0ff */
[----:B------:R-:W-:-:S05]  /*0e10*/  IADD3.X R17, PT, PT, R11, R12, RZ, P0, !PT ;  /* 0x0000000c0b117210 */ /* 0x000fca00007fe4ff */
        /* <DEDUP_REMOVED lines=8> */
[----:B-1----:R-:W-:Y:S01]  /*0ea0*/  IADD3 R16, P0, PT, R7, R20, RZ ;  /* 0x0000001407107210 */ /* 0x002fe20007f1e0ff */
[----:B------:R-:W-:-:S04]  /*0eb0*/  IMAD R21, R24, 0x10, R21 ;  /* 0x0000001018157824 */ /* 0x000fc800078e0215 */
        /* <DEDUP_REMOVED lines=14> */
.L_x_64:
[----:B------:R-:W-:Y:S05]  /*0fa0*/  BSYNC.RECONVERGENT B0 ;  /* 0x0000000000007941 */ /* 0x000fea0003800200 */
.L_x_63:
        /* <DEDUP_REMOVED lines=24> */
[----:B-1----:R-:W-:-:S06]  /*1130*/  IADD3 R11, PT, PT, R13, 0xffffffe, RZ ;  /* 0x0ffffffe0d0b7810 */ /* 0x002fcc0007ffe0ff */
        /* <DEDUP_REMOVED lines=8> */
[----:B------:R-:W-:Y:S02]  /*11c0*/  @P0 IMAD.IADD R9, R9, 0x1, -R8 ;  /* 0x0000000109090824 */ /* 0x000fe400078e0a08 */
[----:B------:R-:W-:-:S03]  /*11d0*/  @P0 VIADD R10, R10, 0x1 ;  /* 0x000000010a0a0836 */ /* 0x000fc60000000000 */
[----:B------:R-:W-:-:S13]  /*11e0*/  ISETP.GE.U32.AND P1, PT, R9, R8, PT ;  /* 0x000000080900720c */ /* 0x000fda0003f26070 */
[----:B------:R-:W-:Y:S01]  /*11f0*/  @P1 VIADD R10, R10, 0x1 ;  /* 0x000000010a0a1836 */ /* 0x000fe20000000000 */
[----:B------:R-:W-:Y:S01]  /*1200*/  @!P2 LOP3.LUT R10, RZ, R8, RZ, 0x33, !PT ;  /* 0x00000008ff0aa212 */ /* 0x000fe200078e33ff */
[----:B------:R-:W-:Y:S06]  /*1210*/  BRA `(.L_x_76) ;  /* 0x00000000000c7947 */ /* 0x000fec0003800000 */
.L_x_75:
[----:B------:R-:W-:Y:S01]  /*1220*/  IMAD.MOV.U32 R9, RZ, RZ, R12 ;  /* 0x000000ffff097224 */ /* 0x000fe200078e000c */
[----:B------:R-:W-:-:S07]  /*1230*/  MOV R14, 0x1250 ;  /* 0x00001250000e7802 */ /* 0x000fce0000000f00 */
[----:B------:R-:W-:Y:S05]  /*1240*/  CALL.REL.NOINC `($__internal_2_$__cuda_sm20_div_u64) ;  /* 0x0000000800f47944 */ /* 0x000fea0003c00000 */
.L_x_76:
[----:B------:R-:W-:Y:S05]  /*1250*/  BSYNC.RECONVERGENT B1 ;  /* 0x0000000000017941 */ /* 0x000fea0003800200 */
.L_x_74:
        /* <DEDUP_REMOVED lines=13> */
[----:B------:R-:W-:Y:S01]  /*1330*/  IMAD.U32 R10, RZ, RZ, UR20 ;  /* 0x00000014ff0a7e24 */ /* 0x000fe2000f8e00ff */
[----:B------:R-:W-:Y:S01]  /*1340*/  SHF.L.U32 R15, R3, 0x2, RZ ;  /* 0x00000002030f7819 */ /* 0x000fe200000006ff */
[----:B------:R-:W-:Y:S01]  /*1350*/  VIADD R9, R7, 0x1 ;  /* 0x0000000107097836 */ /* 0x000fe20000000000 */
[----:B------:R-:W-:Y:S01]  /*1360*/  UMOV UR5, 0x400 ;  /* 0x0000040000057882 */ /* 0x000fe20000000000 */
[----:B------:R-:W-:Y:S01]  /*1370*/  IMAD.U32 R16, RZ, RZ, UR6 ;  /* 0x00000006ff107e24 */ /* 0x000fe2000f8e00ff */
[----:B------:R-:W-:Y:S01]  /*1380*/  UIADD3 UR5, UPT, UPT, UR5, 0x80, URZ ;  /* 0x0000008005057890 */ /* 0x000fe2000fffe0ff */
[----:B------:R-:W3:Y:S01]  /*1390*/  LDC R14, c[0x0][0x388] ;  /* 0x0000e200ff0e7b82 */ /* 0x000ee20000000800 */
        /* <DEDUP_REMOVED lines=8> */
[----:B--2---:R-:W-:-:S04]  /*1420*/  IADD3 R15, P1, P2, R15, UR12, R12 ;  /* 0x0000000c0f0f7c10 */ /* 0x004fc8000fa3e00c */
[----:B------:R-:W-:Y:S01]  /*1430*/  IADD3.X R16, PT, PT, R16, UR13, R13, P1, P2 ;  /* 0x0000000d10107c10 */ /* 0x000fe20008fe440d */
[----:B-1----:R-:W-:-:S06]  /*1440*/  ULEA UR5, UR7, UR5, 0x18 ;  /* 0x0000000507057291 */ /* 0x002fcc000f8ec0ff */
[----:B------:R-:W-:-:S04]  /*1450*/  VIADD R7, R12, UR5 ;  /* 0x000000050c077c36 */ /* 0x000fc80008000000 */
[----:B---3--:R-:W-:Y:S02]  /*1460*/  IMAD R10, R14, 0x200, R7 ;  /* 0x000002000e0a7824 */ /* 0x008fe400078e0207 */
[----:B------:R-:W-:Y:S02]  /*1470*/  IMAD.X R14, RZ, RZ, -0x1, P3 ;  /* 0xffffffffff0e7424 */ /* 0x000fe400018e06ff */
[----:B------:R-:W-:-:S07]  /*1480*/  IMAD R7, R3, 0x4, R10 ;  /* 0x0000000403077824 */ /* 0x000fce00078e020a */
.L_x_79:
        /* <DEDUP_REMOVED lines=10> */
[----:B------:R1:W-:Y:S01]  /*1530*/  LDGSTS.E [R7+0x80], desc[UR22][R10.64] ;  /* 0x000800000a077fae */ /* 0x0003e2000b9a1016 */
[----:B------:R-:W-:Y:S02]  /*1540*/  IADD3.X R6, PT, PT, RZ, R6, RZ, P2, !PT ;  /* 0x00000006ff067210 */ /* 0x000fe400017fe4ff */
[----:B------:R-:W-:-:S02]  /*1550*/  ISETP.NE.AND.EX P1, PT, R14, RZ, PT, P1 ;  /* 0x000000ff0e00720c */ /* 0x000fc40003f25310 */
[----:B------:R-:W-:Y:S01]  /*1560*/  LEA.HI.X R16, R8, R16, RZ, 0x2, P3 ;  /* 0x0000001008107211 */ /* 0x000fe200018f14ff */
[----:B-1----:R-:W-:-:S10]  /*1570*/  IMAD R7, R18, 0x4, R7 ;  /* 0x0000000412077824 */ /* 0x002fd400078e0207 */
[----:B------:R-:W-:Y:S05]  /*1580*/  @P1 BRA `(.L_x_79) ;  /* 0xfffffffc00c01947 */ /* 0x000fea000383ffff */
.L_x_78:
[----:B------:R-:W-:Y:S05]  /*1590*/  BSYNC.RECONVERGENT B1 ;  /* 0x0000000000017941 */ /* 0x000fea0003800200 */
.L_x_77:
[----:B------:R-:W-:Y:S05]  /*15a0*/  @!P0 BRA `(.L_x_73) ;  /* 0x0000000000f88947 */ /* 0x000fea0003800000 */
[----:B------:R-:W1:Y:S01]  /*15b0*/  S2UR UR7, SR_CgaCtaId ;  /* 0x00000000000779c3 */ /* 0x000e620000008800 */
[----:B------:R-:W-:Y:S01]  /*15c0*/  UMOV UR5, 0x400 ;  /* 0x0000040000057882 */ /* 0x000fe20000000000 */
[----:B------:R-:W2:Y:S01]  /*15d0*/  LDCU.64 UR12, c[0x0][0x3a8] ;  /* 0x00007500ff0c77ac */ /* 0x000ea20008000a00 */
[C---:B------:R-:W-:Y:S01]  /*15e0*/  IADD3 R14, P0, PT, R3.reuse, UR20, RZ ;  /* 0x00000014030e7c10 */ /* 0x040fe2000ff1e0ff */
[C---:B------:R-:W-:Y:S01]  /*15f0*/  IMAD.SHL.U32 R9, R3.reuse, 0x4, RZ ;  /* 0x0000000403097824 */ /* 0x040fe200078e00ff */
[----:B------:R-:W-:Y:S01]  /*1600*/  UIADD3 UR5, UPT, UPT, UR5, 0x80, URZ ;  /* 0x0000008005057890 */ /* 0x000fe2000fffe0ff */
[----:B------:R-:W-:Y:S02]  /*1610*/  IMAD.U32 R10, RZ, RZ, UR20 ;  /* 0x00000014ff0a7e24 */ /* 0x000fe4000f8e00ff */
[----:B------:R-:W3:Y:S01]  /*1620*/  LDC R16, c[0x0][0x388] ;  /* 0x0000e200ff107b82 */ /* 0x000ee20000000800 */
[----:B------:R-:W-:Y:S01]  /*1630*/  IMAD.U32 R11, RZ, RZ, UR21 ;  /* 0x00000015ff0b7e24 */ /* 0x000fe2000f8e00ff */
[----:B------:R-:W-:Y:S01]  /*1640*/  SHF.L.U64.HI R11, R3, 0x2, R6 ;  /* 0x00000002030b7819 */ /* 0x000fe20000010206 */
[----:B------:R-:W-:Y:S01]  /*1650*/  IMAD.U32 R17, RZ, RZ, UR6 ;  /* 0x00000006ff117e24 */ /* 0x000fe2000f8e00ff */
[----:B------:R-:W-:Y:S01]  /*1660*/  LEA R9, P2, R10, R9, 0x2 ;  /* 0x000000090a097211 */ /* 0x000fe200078410ff */
[----:B------:R-:W-:-:S03]  /*1670*/  IMAD R21, R2, UR10, RZ ;  /* 0x0000000a02157c24 */ /* 0x000fc6000f8e02ff */
[----:B------:R-:W-:Y:S01]  /*1680*/  LEA.HI.X R10, R10, R11, R17, 0x2, P2 ;  /* 0x0000000b0a0a7211 */ /* 0x000fe200010f1411 */
[----:B------:R-:W-:Y:S01]  /*1690*/  IMAD R21, R21, UR9, RZ ;  /* 0x0000000915157c24 */ /* 0x000fe2000f8e02ff */
        /* <DEDUP_REMOVED lines=14> */
[----:B------:R-:W-:Y:S01]  /*1780*/  IMAD.SHL.U32 R14, R14, 0x4, RZ ;  /* 0x000000040e0e7824 */ /* 0x000fe200078e00ff */
[----:B------:R-:W-:Y:S01]  /*1790*/  IADD3.X R26, PT, PT, R13, R10, RZ, P0, !PT ;  /* 0x0000000a0d1a7210 */ /* 0x000fe200007fe4ff */
[----:B------:R-:W-:Y:S02]  /*17a0*/  IMAD R24, R21, 0x4, R2 ;  /* 0x0000000415187824 */ /* 0x000fe400078e0202 */
[----:B------:R-:W-:-:S04]  /*17b0*/  IMAD.WIDE.U32 R14, R8, 0xc, R14 ;  /* 0x0000000c080e7825 */ /* 0x000fc800078e000e */
[----:B------:R-:W-:Y:S02]  /*17c0*/  VIADD R23, R15, UR5 ;  /* 0x000000050f177c36 */ /* 0x000fe40008000000 */
[C-C-:B------:R-:W-:Y:S02]  /*17d0*/  IMAD R25, R21.reuse, 0x8, R2.reuse ;  /* 0x0000000815197824 */ /* 0x140fe400078e0202 */
[----:B------:R-:W-:-:S07]  /*17e0*/  IMAD R27, R21, 0xc, R2 ;  /* 0x0000000c151b7824 */ /* 0x000fce00078e0202 */
.L_x_80:
        /* <DEDUP_REMOVED lines=22> */
[----:B------:R-:W-:Y:S02]  /*1950*/  ISETP.GE.U32.AND.EX P0, PT, R6, R5, PT, P0 ;  /* 0x000000050600720c */ /* 0x000fe40003f06100 */
[C---:B-1----:R-:W-:Y:S01]  /*1960*/  LEA R25, R21.reuse, R25, 0x4 ;  /* 0x0000001915197211 */ /* 0x042fe200078e20ff */
[----:B--2---:R-:W-:-:S10]  /*1970*/  IMAD R27, R21, 0x10, R27 ;  /* 0x00000010151b7824 */ /* 0x004fd400078e021b */
[----:B------:R-:W-:Y:S05]  /*1980*/  @!P0 BRA `(.L_x_80) ;  /* 0xfffffffc00988947 */ /* 0x000fea000383ffff */
.L_x_73:
[----:B------:R-:W-:Y:S05]  /*1990*/  BSYNC.RECONVERGENT B0 ;  /* 0x0000000000007941 */ /* 0x000fea0003800200 */
.L_x_72:
[----:B------:R-:W0:Y:S01]  /*19a0*/  LDGDEPBAR ;  /* 0x00000000000079af */ /* 0x000e220000000000 */
[----:B------:R-:W-:-:S04]  /*19b0*/  DEPBAR.LE SB0, 0x0 ;  /* 0x000080000000791a */ /* 0x000fc80000000000 */
[----:B------:R-:W-:Y:S06]  /*19c0*/  BAR.SYNC.DEFER_BLOCKING 0x0 ;  /* 0x0000000000007b1d */ /* 0x000fec0000010000 */
.L_x_62:
        /* <DEDUP_REMOVED lines=21> */
.L_x_82:
[----:B------:R-:W-:Y:S01]  /*1b20*/  ISETP.GE.AND P0, PT, R5, R0, PT ;  /* 0x000000000500720c */ /* 0x000fe20003f06270 */
[----:B------:R-:W-:Y:S02]  /*1b30*/  IMAD.U32 R2, RZ, RZ, UR4 ;  /* 0x00000004ff027e24 */ /* 0x000fe4000f8e00ff */
[----:B------:R-:W-:Y:S02]  /*1b40*/  IMAD.U32 R3, RZ, RZ, UR5 ;  /* 0x00000005ff037e24 */ /* 0x000fe4000f8e00ff */
[----:B------:R-:W-:-:S08]  /*1b50*/  VIADD R4, R4, 0x1 ;  /* 0x0000000104047836 */ /* 0x000fd00000000000 */
[----:B------:R1:W-:Y:S01]  /*1b60*/  @!P0 LDS R8, [R7] ;  /* 0x0000000007088984 */ /* 0x0003e20000000800 */
[----:B------:R-:W-:-:S03]  /*1b70*/  @!P0 IMAD.WIDE R2, R5, 0x4, R2 ;  /* 0x0000000405028825 */ /* 0x000fc600078e0202 */
[----:B------:R2:W3:Y:S01]  /*1b80*/  @!P0 LDS R9, [R6] ;  /* 0x0000000006098984 */ /* 0x0004e20000000800 */
[----:B------:R-:W-:Y:S01]  /*1b90*/  VIADD R5, R5, 0x80 ;  /* 0x0000008005057836 */ /* 0x000fe20000000000 */
[----:B-1----:R-:W-:Y:S01]  /*1ba0*/  IADD3 R7, PT, PT, R7, 0x200, RZ ;  /* 0x0000020007077810 */ /* 0x002fe20007ffe0ff */
[----:B--2---:R-:W-:Y:S02]  /*1bb0*/  VIADD R6, R6, 0x200 ;  /* 0x0000020006067836 */ /* 0x004fe40000000000 */
[----:B---3--:R-:W-:-:S05]  /*1bc0*/  @!P0 IMAD R9, R8, R9, RZ ;  /* 0x0000000908098224 */ /* 0x008fca00078e02ff */
[----:B------:R1:W-:Y:S01]  /*1bd0*/  @!P0 STG.E desc[UR22][R2.64], R9 ;  /* 0x0000000902008986 */ /* 0x0003e2000c101916 */
[----:B------:R-:W-:-:S13]  /*1be0*/  ISETP.NE.AND P0, PT, R4, RZ, PT ;  /* 0x000000ff0400720c */ /* 0x000fda0003f05270 */
[----:B-1----:R-:W-:Y:S05]  /*1bf0*/  @P0 BRA `(.L_x_82) ;  /* 0xfffffffc00c80947 */ /* 0x002fea000383ffff */
[----:B------:R-:W-:Y:S05]  /*1c00*/  EXIT ;  /* 0x000000000000794d */ /* 0x000fea0003800000 */
.L_x_81:
        /* <DEDUP_REMOVED lines=19> */
.L_x_83:
[----:B-1----:R-:W-:Y:S01]  /*1d40*/  LDS R7, [R6] ;  /* 0x0000000006077984 */ /* 0x002fe20000000800 */
[----:B------:R-:W-:Y:S01]  /*1d50*/  IADD3 R0, PT, PT, R0, 0x1, RZ ;  /* 0x0000000100007810 */ /* 0x000fe20007ffe0ff */
[----:B------:R-:W-:Y:S02]  /*1d60*/  IMAD.U32 R2, RZ, RZ, UR4 ;  /* 0x00000004ff027e24 */ /* 0x000fe4000f8e00ff */
[----:B------:R-:W1:Y:S01]  /*1d70*/  LDS R8, [R4] ;  /* 0x0000000004087984 */ /* 0x000e620000000800 */
[----:B------:R-:W-:Y:S01]  /*1d80*/  ISETP.NE.AND P0, PT, R0, RZ, PT ;  /* 0x000000ff0000720c */ /* 0x000fe20003f05270 */
[----:B------:R-:W-:Y:S02]  /*1d90*/  IMAD.U32 R3, RZ, RZ, UR5 ;  /* 0x00000005ff037e24 */ /* 0x000fe4000f8e00ff */
[----:B------:R-:W-:-:S04]  /*1da0*/  IMAD.WIDE R2, R5, 0x4, R2 ;  /* 0x0000000405027825 */ /* 0x000fc800078e0202 */
[----:B-1----:R-:W-:-:S05]  /*1db0*/  IMAD R7, R7, R8, RZ ;  /* 0x0000000807077224 */ /* 0x002fca00078e02ff */
[----:B------:R1:W-:Y:S01]  /*1dc0*/  STG.E desc[UR22][R2.64], R7 ;  /* 0x0000000702007986 */ /* 0x0003e2000c101916 */
[----:B------:R-:W-:Y:S05]  /*1dd0*/  @!P0 EXIT ;  /* 0x000000000000894d */ /* 0x000fea0003800000 */
[----:B------:R-:W-:Y:S02]  /*1de0*/  VIADD R4, R4, 0x200 ;  /* 0x0000020004047836 */ /* 0x000fe40000000000 */
[----:B------:R-:W-:Y:S02]  /*1df0*/  VIADD R6, R6, 0x200 ;  /* 0x0000020006067836 */ /* 0x000fe40000000000 */
[----:B------:R-:W-:Y:S01]  /*1e00*/  VIADD R5, R5, 0x80 ;  /* 0x0000008005057836 */ /* 0x000fe20000000000 */
[----:B------:R-:W-:Y:S06]  /*1e10*/  BRA `(.L_x_83) ;  /* 0xfffffffc00c87947 */ /* 0x000fec000383ffff */
        .weak           $__internal_2_$__cuda_sm20_div_u64
        .type           $__internal_2_$__cuda_sm20_div_u64,@function
        .size           $__internal_2_$__cuda_sm20_div_u64,(.L_x_229 - $__internal_2_$__cuda_sm20_div_u64)
$__internal_2_$__cuda_sm20_div_u64:
        /* <DEDUP_REMOVED lines=24> */
[----:B------:R-:W-:-:S03]  /*1fa0*/  IMAD.HI.U32 R12, R13, R19, RZ ;  /* 0x000000130d0c7227 */ /* 0x000fc600078e00ff */
[----:B------:R-:W-:-:S05]  /*1fb0*/  IADD3.X R10, PT, PT, RZ, ~R11, RZ, P0, !PT ;  /* 0x8000000bff0a7210 */ /* 0x000fca00007fe4ff */
        /* <DEDUP_REMOVED lines=42> */
[----:B------:R-:W-:Y:S06]  /*2260*/  RET.REL.NODEC R14 `(_ZN3cub18CUB_300001_SM_10006detail9transform16transform_kernelINS2_10policy_hubILb0EN4cuda3std3__45tupleIJN6thrust24THRUST_300001_SM_1000_NS6detail15normal_iteratorINSA_10device_ptrIiEEEESF_EEEE10policy1000ElNS7_10multipliesIiEESF_JPiSL_EEEvT0_iT1_T2_DpNS2_10kernel_argIT3_EE) ;  /* 0xffffffdc0e647950 */ /* 0x000fec0003c3ffff */
.L_x_84:
        /* <DEDUP_REMOVED lines=9> */
.L_x_229:


//--------------------- .text._ZN3cub18CUB_300001_SM_10006detail9transform16transform_kernelINS2_10policy_hubILb0EN4cuda3std3__45tupleIJN6thrust24THRUST_300001_SM_1000_NS6detail15normal_iteratorINSA_10device_ptrIiEEEESF_EEEE10policy1000EiNS7_10multipliesIiEESF_JPiSL_EEEvT0_iT1_T2_DpNS2_10kernel_argIT3_EE --------------------------
	.section	.text._ZN3cub18CUB_300001_SM_10006detail9transform16transform_kernelINS2_10policy_hubILb0EN4cuda3std3__45tupleIJN6thrust24THRUST_300001_SM_1000_NS6detail15normal_iteratorINSA_10device_ptrIiEEEESF_EEEE10policy1000EiNS7_10multipliesIiEESF_JPiSL_EEEvT0_iT1_T2_DpNS2_10kernel_argIT3_EE,"ax",@progbits
	.align	128
        .global         _ZN3cub18CUB_300001_SM_10006detail9transform16transform_kernelINS2_10policy_hubILb0EN4cuda3std3__45tupleIJN6thrust24THRUST_300001_SM_1000_NS6detail15normal_iteratorINSA_10device_ptrIiEEEESF_EEEE10policy1000EiNS7_10multipliesIiEESF_JPiSL_EEEvT0_iT1_T2_DpNS2_10kernel_argIT3_EE
        .type           _ZN3cub18CUB_300001_SM_10006detail9transform16transform_kernelINS2_10policy_hubILb0EN4cuda3std3__45tupleIJN6thrust24THRUST_300001_SM_1000_NS6detail15normal_iteratorINSA_10device_ptrIiEEEESF_EEEE10policy1000EiNS7_10multipliesIiEESF_JPiSL_EEEvT0_iT1_T2_DpNS2_10kernel_argIT3_EE,@function
        .size           _ZN3cub18CUB_300001_SM_10006detail9transform16transform_kernelINS2_10policy_hubILb0EN4cuda3std3__45tupleIJN6thrust24THRUST_300001_SM_1000_NS6detail15normal_iteratorINSA_10device_ptrIiEEEESF_EEEE10policy1000EiNS7_10multipliesIiEESF_JPiSL_EEEvT0_iT1_T2_DpNS2_10kernel_argIT3_EE,(.L_x_230 - _ZN3cub18CUB_300001_SM_10006detail9transform16transform_kernelINS2_10policy_hubILb0EN4cuda3std3__45tupleIJN6thrust24THRUST_300001_SM_1000_NS6detail15normal_iteratorINSA_10device_ptrIiEEEESF_EEEE10policy1000EiNS7_10multipliesIiEESF_JPiSL_EEEvT0_iT1_T2_DpNS2_10kernel_argIT3_EE)
        .other          _ZN3cub18CUB_300001_SM_10006detail9transform16transform_kernelINS2_10policy_hubILb0EN4cuda3std3__45tupleIJN6thrust24THRUST_300001_SM_1000_NS6detail15normal_iteratorINSA_10device_ptrIiEEEESF_EEEE10policy1000EiNS7_10multipliesIiEESF_JPiSL_EEEvT0_iT1_T2_DpNS2_10kernel_argIT3_EE,@"STO_CUDA_ENTRY STV_DEFAULT"
_ZN3cub18CUB_300001_SM_10006detail9transform16transform_kernelINS2_10policy_hubILb0EN4cuda3std3__45tupleIJN6thrust24THRUST_300001_SM_1000_NS6detail15normal_iteratorINSA_10device_ptrIiEEEESF_EEEE10policy1000EiNS7_10multipliesIiEESF_JPiSL_EEEvT0_iT1_T2_DpNS2_10kernel_argIT3_EE:
.text._ZN3cub18CUB_300001_SM_10006detail9transform16transform_kernelINS2_10policy_hubILb0EN4cuda3std3__45tupleIJN6thrust24THRUST_300001_SM_1000_NS6detail15normal_iteratorINSA_10device_ptrIiEEEESF_EEEE10policy1000EiNS7_10multipliesIiEESF_JPiSL_EEEvT0_iT1_T2_DpNS2_10kernel_argIT3_EE:
        /* <DEDUP_REMOVED lines=60> */
.L_x_87:
[----:B-1----:R-:W-:Y:S05]  /*03c0*/  BSYNC.RECONVERGENT B0 ;  /* 0x0000000000007941 */ /* 0x002fea0003800200 */
.L_x_86:
[----:B------:R-:W1:Y:S08]  /*03d0*/  S2UR UR5, SR_CgaCtaId ;  /* 0x00000000000579c3 */ /* 0x000e700000008800 */
[----:B------:R-:W-:Y:S01]  /*03e0*/  BAR.SYNC.DEFER_BLOCKING 0x0 ;  /* 0x0000000000007b1d */ /* 0x000fe20000010000 */
[----:B------:R-:W-:-:S05]  /*03f0*/  SHF.L.U32 R0, RZ, 0x1f, RZ ;  /* 0x0000001fff007819 */ /* 0x000fca00000006ff */
[----:B------:R-:W-:Y:S02]  /*0400*/  UMOV UR4, 0x400 ;  /* 0x0000040000047882 */ /* 0x000fe40000000000 */
[----:B-1----:R-:W-:-:S12]  /*0410*/  ULEA UR4, UR5, UR4, 0x18 ;  /* 0x0000000405047291 */ /* 0x002fd8000f8ec0ff */
.L_x_88:
[----:B------:R-:W1:Y:S02]  /*0420*/  SYNCS.PHASECHK.TRANS64.TRYWAIT P0, [UR4], R0 ;  /* 0x00000000ff0075a7 */ /* 0x000e640008001104 */
[----:B-1----:R-:W-:Y:S05]  /*0430*/  @!P0 BRA `(.L_x_88) ;  /* 0xfffffffc00f88947 */ /* 0x002fea000383ffff */
[----:B------:R-:W-:Y:S05]  /*0440*/  BRA `(.L_x_89) ;  /* 0x0000001400687947 */ /* 0x000fea0003800000 */
.L_x_85:
        /* <DEDUP_REMOVED lines=61> */
.L_x_93:
[----:B------:R-:W-:Y:S01]  /*0820*/  IMAD.MOV.U32 R9, RZ, RZ, R12 ;  /* 0x000000ffff097224 */ /* 0x000fe200078e000c */
[----:B------:R-:W-:-:S07]  /*0830*/  MOV R8, 0x850 ;  /* 0x0000085000087802 */ /* 0x000fce0000000f00 */
[----:B------:R-:W-:Y:S05]  /*0840*/  CALL.REL.NOINC `($__internal_3_$__cuda_sm20_div_u64) ;  /* 0x0000001400747944 */ /* 0x000fea0003c00000 */
[----:B------:R-:W-:Y:S01]  /*0850*/  IMAD.MOV.U32 R8, RZ, RZ, R6 ;  /* 0x000000ffff087224 */ /* 0x000fe200078e0006 */
[----:B------:R-:W-:-:S07]  /*0860*/  MOV R9, R7 ;  /* 0x0000000700097202 */ /* 0x000fce0000000f00 */
.L_x_94:
[----:B------:R-:W-:Y:S05]  /*0870*/  BSYNC.RECONVERGENT B1 ;  /* 0x0000000000017941 */ /* 0x000fea0003800200 */
.L_x_92:
        /* <DEDUP_REMOVED lines=34> */
.L_x_97:
        /* <DEDUP_REMOVED lines=16> */
.L_x_96:
[----:B------:R-:W-:Y:S05]  /*0ba0*/  BSYNC.RECONVERGENT B1 ;  /* 0x0000000000017941 */ /* 0x000fea0003800200 */
.L_x_95:
        /* <DEDUP_REMOVED lines=25> */
[----:B------:R-:W-:Y:S02]  /*0d40*/  LEA R13, P0, R5, R10, 0x3 ;  /* 0x0000000a050d7211 */ /* 0x000fe400078018ff */
[----:B------:R-:W-:Y:S01]  /*0d50*/  LEA R22, R21, R8, 0x2 ;  /* 0x0000000815167211 */ /* 0x000fe200078e10ff */
[----:B------:R-:W-:Y:S01]  /*0d60*/  IMAD.X R26, R11, 0x1, R12, P1 ;  /* 0x000000010b1a7824 */ /* 0x000fe200008e060c */
[----:B------:R-:W-:Y:S01]  /*0d70*/  LEA.HI.X R24, R5, R12, RZ, 0x3, P0 ;  /* 0x0000000c05187211 */ /* 0x000fe200000f1cff */
[----:B------:R-:W-:Y:S02]  /*0d80*/  VIADD R28, R15, UR5 ;  /* 0x000000050f1c7c36 */ /* 0x000fe40008000000 */
[----:B------:R-:W-:-:S02]  /*0d90*/  IMAD R23, R21, 0x8, R8 ;  /* 0x0000000815177824 */ /* 0x000fc400078e0208 */
[----:B------:R-:W-:-:S07]  /*0da0*/  IMAD R6, R21, 0xc, R8 ;  /* 0x0000000c15067824 */ /* 0x000fce00078e0208 */
.L_x_98:
        /* <DEDUP_REMOVED lines=9> */
[----:B-1----:R-:W-:Y:S01]  /*0e40*/  IMAD R8, R21, 0x10, R8 ;  /* 0x0000001015087824 */ /* 0x002fe200078e0208 */
[----:B--2---:R-:W-:Y:S01]  /*0e50*/  IADD3 R16, P0, PT, R25, R13, RZ ;  /* 0x0000000d19107210 */ /* 0x004fe20007f1e0ff */
[----:B------:R-:W-:-:S04]  /*0e60*/  IMAD R22, R21, 0x10, R22 ;  /* 0x0000001015167824 */ /* 0x000fc800078e0216 */
[----:B------:R-:W-:Y:S01]  /*0e70*/  IMAD.X R17, R7, 0x1, R24, P0 ;  /* 0x0000000107117824 */ /* 0x000fe200000e0618 */
[----:B------:R-:W-:-:S04]  /*0e80*/  IADD3 R18, P0, PT, R25, R14, RZ ;  /* 0x0000000e19127210 */ /* 0x000fc80007f1e0ff */
[----:B------:R1:W-:Y:S01]  /*0e90*/  LDGSTS.E [R23], desc[UR20][R16.64] ;  /* 0x0000000010177fae */ /* 0x0003e2000b9a1014 */
[----:B------:R-:W-:Y:S01]  /*0ea0*/  IMAD.X R19, R7, 0x1, R28, P0 ;  /* 0x0000000107137824 */ /* 0x000fe200000e061c */
[----:B------:R-:W-:-:S04]  /*0eb0*/  IADD3 R27, P0, PT, R9, R27, RZ ;  /* 0x0000001b091b7210 */ /* 0x000fc80007f1e0ff */
[----:B------:R2:W-:Y:S01]  /*0ec0*/  LDGSTS.E [R6], desc[UR20][R18.64] ;  /* 0x0000000012067fae */ /* 0x0005e2000b9a1014 */
[----:B------:R-:W-:Y:S01]  /*0ed0*/  IMAD.X R4, R11, 0x1, R4, P0 ;  /* 0x000000010b047824 */ /* 0x000fe200000e0604 */
[----:B------:R-:W-:-:S04]  /*0ee0*/  ISETP.GE.U32.AND P0, PT, R27, UR7, PT ;  /* 0x000000071b007c0c */ /* 0x000fc8000bf06070 */
[----:B------:R-:W-:Y:S01]  /*0ef0*/  ISETP.GE.U32.AND.EX P0, PT, R4, UR13, PT, P0 ;  /* 0x0000000d04007c0c */ /* 0x000fe2000bf06100 */
[----:B-1----:R-:W-:Y:S01]  /*0f00*/  IMAD.MOV.U32 R16, RZ, RZ, R25 ;  /* 0x000000ffff107224 */ /* 0x002fe200078e0019 */
[----:B------:R-:W-:Y:S02]  /*0f10*/  MOV R17, R7 ;  /* 0x0000000700117202 */ /* 0x000fe40000000f00 */
[C---:B------:R-:W-:Y:S01]  /*0f20*/  LEA R23, R21.reuse, R23, 0x4 ;  /* 0x0000001715177211 */ /* 0x040fe200078e20ff */
[----:B--2---:R-:W-:Y:S02]  /*0f30*/  IMAD R6, R21, 0x10, R6 ;  /* 0x0000001015067824 */ /* 0x004fe400078e0206 */
[----:B------:R-:W-:-:S04]  /*0f40*/  IMAD.WIDE.U32 R16, R5, 0x10, R16 ;  /* 0x0000001005107825 */ /* 0x000fc800078e0010 */
[----:B------:R-:W-:Y:S02]  /*0f50*/  IMAD.MOV.U32 R25, RZ, RZ, R16 ;  /* 0x000000ffff197224 */ /* 0x000fe400078e0010 */
[----:B------:R-:W-:Y:S01]  /*0f60*/  IMAD.MOV.U32 R7, RZ, RZ, R17 ;  /* 0x000000ffff077224 */ /* 0x000fe200078e0011 */
[----:B------:R-:W-:Y:S06]  /*0f70*/  @!P0 BRA `(.L_x_98) ;  /* 0xfffffffc008c8947 */ /* 0x000fec000383ffff */
.L_x_91:
[----:B------:R-:W-:Y:S05]  /*0f80*/  BSYNC.RECONVERGENT B0 ;  /* 0x0000000000007941 */ /* 0x000fea0003800200 */
.L_x_90:
        /* <DEDUP_REMOVED lines=32> */
[----:B------:R-:W-:-:S06]  /*1190*/  IMAD.HI.U32 R6, R7, R11, R6 ;  /* 0x0000000b07067227 */ /* 0x000fcc00078e0006 */
[----:B------:R-:W-:-:S05]  /*11a0*/  IMAD.HI.U32 R8, R6, R9, RZ ;  /* 0x0000000906087227 */ /* 0x000fca00078e00ff */
[----:B------:R-:W-:-:S05]  /*11b0*/  IADD3 R6, PT, PT, -R8, RZ, RZ ;  /* 0x000000ff08067210 */ /* 0x000fca0007ffe1ff */
[----:B------:R-:W-:Y:S02]  /*11c0*/  IMAD R6, R5, R6, R9 ;  /* 0x0000000605067224 */ /* 0x000fe400078e0209 */
[----:B------:R-:W-:-:S03]  /*11d0*/  IMAD.MOV.U32 R9, RZ, RZ, RZ ;  /* 0x000000ffff097224 */ /* 0x000fc600078e00ff */
[----:B------:R-:W-:-:S13]  /*11e0*/  ISETP.GE.U32.AND P0, PT, R6, R5, PT ;  /* 0x000000050600720c */ /* 0x000fda0003f06070 */
[----:B------:R-:W-:Y:S02]  /*11f0*/  @P0 IMAD.IADD R6, R6, 0x1, -R5 ;  /* 0x0000000106060824 */ /* 0x000fe400078e0a05 */
[----:B------:R-:W-:-:S03]  /*1200*/  @P0 VIADD R8, R8, 0x1 ;  /* 0x0000000108080836 */ /* 0x000fc60000000000 */
[----:B------:R-:W-:-:S13]  /*1210*/  ISETP.GE.U32.AND P1, PT, R6, R5, PT ;  /* 0x000000050600720c */ /* 0x000fda0003f26070 */
[----:B------:R-:W-:Y:S01]  /*1220*/  @P1 VIADD R8, R8, 0x1 ;  /* 0x0000000108081836 */ /* 0x000fe20000000000 */
[----:B------:R-:W-:Y:S01]  /*1230*/  @!P2 LOP3.LUT R8, RZ, R5, RZ, 0x33, !PT ;  /* 0x00000005ff08a212 */ /* 0x000fe200078e33ff */
[----:B------:R-:W-:Y:S06]  /*1240*/  BRA `(.L_x_103) ;  /* 0x0000000000107947 */ /* 0x000fec0003800000 */
.L_x_102:
[----:B------:R-:W-:-:S07]  /*1250*/  MOV R8, 0x1270 ;  /* 0x0000127000087802 */ /* 0x000fce0000000f00 */
[----:B------:R-:W-:Y:S05]  /*1260*/  CALL.REL.NOINC `($__internal_3_$__cuda_sm20_div_u64) ;  /* 0x0000000800ec7944 */ /* 0x000fea0003c00000 */
[----:B------:R-:W-:Y:S01]  /*1270*/  IMAD.MOV.U32 R8, RZ, RZ, R6 ;  /* 0x000000ffff087224 */ /* 0x000fe200078e0006 */
[----:B------:R-:W-:-:S07]  /*1280*/  MOV R9, R7 ;  /* 0x0000000700097202 */ /* 0x000fce0000000f00 */
.L_x_103:
[----:B------:R-:W-:Y:S05]  /*1290*/  BSYNC.RECONVERGENT B1 ;  /* 0x0000000000017941 */ /* 0x000fea0003800200 */
.L_x_101:
        /* <DEDUP_REMOVED lines=15> */
[----:B------:R-:W-:Y:S02]  /*1390*/  IMAD.U32 R7, RZ, RZ, UR22 ;  /* 0x00000016ff077e24 */ /* 0x000fe4000f8e00ff */
[----:B------:R-:W-:Y:S01]  /*13a0*/  VIADD R9, R4, 0x1 ;  /* 0x0000000104097836 */ /* 0x000fe20000000000 */
        /* <DEDUP_REMOVED lines=8> */
[----:B------:R-:W-:Y:S01]  /*1430*/  IADD3 R9, P3, PT, RZ, -R9, RZ ;  /* 0x80000009ff097210 */ /* 0x000fe20007f7e0ff */
[----:B------:R-:W-:Y:S01]  /*1440*/  IMAD R14, R10, UR10, RZ ;  /* 0x0000000a0a0e7c24 */ /* 0x000fe2000f8e02ff */
[----:B------:R-:W-:Y:S02]  /*1450*/  LEA.HI.X R13, R2, R4, R3, 0x2, P1 ;  /* 0x00000004020d7211 */ /* 0x000fe400008f1403 */
[----:B--2---:R-:W-:-:S04]  /*1460*/  IADD3 R12, P1, P2, R7, UR14, R6 ;  /* 0x0000000e070c7c10 */ /* 0x004fc8000fa3e006 */
[----:B------:R-:W-:Y:S01]  /*1470*/  IADD3.X R13, PT, PT, R13, UR15, R16, P1, P2 ;  /* 0x0000000f0d0d7c10 */ /* 0x000fe20008fe4410 */
[----:B-1----:R-:W-:-:S06]  /*1480*/  ULEA UR5, UR8, UR5, 0x18 ;  /* 0x0000000508057291 */ /* 0x002fcc000f8ec0ff */
[----:B------:R-:W-:-:S05]  /*1490*/  VIADD R4, R6, UR5 ;  /* 0x0000000506047c36 */ /* 0x000fca0008000000 */
[----:B---3--:R-:W-:Y:S01]  /*14a0*/  LEA R7, R11, R4, 0x9 ;  /* 0x000000040b077211 */ /* 0x008fe200078e48ff */
[----:B------:R-:W-:-:S04]  /*14b0*/  IMAD.X R4, RZ, RZ, -0x1, P3 ;  /* 0xffffffffff047424 */ /* 0x000fc800018e06ff */
[----:B------:R-:W-:-:S07]  /*14c0*/  IMAD R7, R2, 0x4, R7 ;  /* 0x0000000402077824 */ /* 0x000fce00078e0207 */
.L_x_106:
        /* <DEDUP_REMOVED lines=16> */
.L_x_105:
[----:B------:R-:W-:Y:S05]  /*15d0*/  BSYNC.RECONVERGENT B1 ;  /* 0x0000000000017941 */ /* 0x000fea0003800200 */
.L_x_104:
[----:B------:R-:W-:Y:S05]  /*15e0*/  @!P0 BRA `(.L_x_100) ;  /* 0x0000000000f08947 */ /* 0x000fea0003800000 */
[----:B------:R-:W1:Y:S01]  /*15f0*/  S2UR UR8, SR_CgaCtaId ;  /* 0x00000000000879c3 */ /* 0x000e620000008800 */
[----:B------:R-:W2:Y:S01]  /*1600*/  LDCU.64 UR14, c[0x0][0x3a8] ;  /* 0x00007500ff0e77ac */ /* 0x000ea20008000a00 */
[----:B------:R-:W-:Y:S01]  /*1610*/  IMAD.U32 R9, RZ, RZ, UR22 ;  /* 0x00000016ff097e24 */ /* 0x000fe2000f8e00ff */
[----:B------:R-:W-:Y:S01]  /*1620*/  SHF.L.U32 R17, R5, 0x2, RZ ;  /* 0x0000000205117819 */ /* 0x000fe200000006ff */
[----:B------:R-:W-:Y:S01]  /*1630*/  IMAD R22, R0, UR11, RZ ;  /* 0x0000000b00167c24 */ /* 0x000fe2000f8e02ff */
[----:B------:R-:W-:Y:S01]  /*1640*/  UMOV UR5, 0x400 ;  /* 0x0000040000057882 */ /* 0x000fe20000000000 */
[----:B------:R-:W-:Y:S01]  /*1650*/  SHF.R.U32.HI R20, RZ, 0x1e, R5 ;  /* 0x0000001eff147819 */ /* 0x000fe20000011605 */
        /* <DEDUP_REMOVED lines=9> */
[----:B------:R-:W-:-:S03]  /*16f0*/  UMOV UR5, URZ ;  /* 0x000000ff00057c82 */ /* 0x000fc60008000000 */
[----:B---3--:R-:W-:Y:S01]  /*1700*/  IMAD R23, R7, 0x200, R6 ;  /* 0x0000020007177824 */ /* 0x008fe200078e0206 */
[----:B------:R-:W-:-:S03]  /*1710*/  IADD3 R6, P0, PT, R2, UR22, RZ ;  /* 0x0000001602067c10 */ /* 0x000fc6000ff1e0ff */
[----:B------:R-:W-:Y:S02]  /*1720*/  IMAD R23, R2, 0x4, R23 ;  /* 0x0000000402177824 */ /* 0x000fe400078e0217 */
[----:B------:R-:W-:Y:S01]  /*1730*/  IMAD.X R7, R8, 0x1, R3, P0 ;  /* 0x0000000108077824 */ /* 0x000fe200000e0603 */
[----:B------:R-:W-:Y:S01]  /*1740*/  LEA R0, P0, R2, UR8, 0x2 ;  /* 0x0000000802007c11 */ /* 0x000fe2000f8010ff */
[C-C-:B------:R-:W-:Y:S01]  /*1750*/  IMAD R25, R22.reuse, 0x4, R23.reuse ;  /* 0x0000000416197824 */ /* 0x140fe200078e0217 */
[C---:B------:R-:W-:Y:S01]  /*1760*/  LEA R27, R22.reuse, R23, 0x3 ;  /* 0x00000017161b7211 */ /* 0x040fe200078e18ff */
[----:B------:R-:W-:Y:S01]  /*1770*/  IMAD R29, R22, 0xc, R23 ;  /* 0x0000000c161d7824 */ /* 0x000fe200078e0217 */
[C---:B------:R-:W-:Y:S01]  /*1780*/  SHF.L.U64.HI R7, R6.reuse, 0x2, R7 ;  /* 0x0000000206077819 */ /* 0x040fe20000010207 */
[----:B------:R-:W-:Y:S01]  /*1790*/  IMAD.SHL.U32 R6, R6, 0x4, RZ ;  /* 0x0000000406067824 */ /* 0x000fe200078e00ff */
[----:B------:R-:W-:Y:S02]  /*17a0*/  LEA.HI.X R18, R2, R18, R3, 0x2, P0 ;  /* 0x0000001202127211 */ /* 0x000fe400000f1403 */
[-C--:B------:R-:W-:Y:S01]  /*17b0*/  IADD3 R21, P0, PT, R17, R0.reuse, RZ ;  /* 0x0000000011157210 */ /* 0x080fe20007f1e0ff */
[C---:B------:R-:W-:Y:S01]  /*17c0*/  IMAD.WIDE.U32 R6, R5.reuse, 0xc, R6 ;  /* 0x0000000c05067825 */ /* 0x040fe200078e0006 */
[----:B------:R-:W-:-:S03]  /*17d0*/  LEA R19, P1, R5, R0, 0x3 ;  /* 0x0000000005137211 */ /* 0x000fc600078218ff */
[----:B------:R-:W-:Y:S01]  /*17e0*/  IMAD.X R24, R20, 0x1, R18, P0 ;  /* 0x0000000114187824 */ /* 0x000fe200000e0612 */
[----:B------:R-:W-:Y:S01]  /*17f0*/  LEA.HI.X R26, R5, R18, RZ, 0x3, P1 ;  /* 0x00000012051a7211 */ /* 0x000fe200008f1cff */
[----:B------:R-:W-:-:S08]  /*1800*/  VIADD R28, R7, UR5 ;  /* 0x00000005071c7c36 */ /* 0x000fd00008000000 */
.L_x_107:
        /* <DEDUP_REMOVED lines=11> */
[----:B------:R-:W-:Y:S01]  /*18c0*/  IADD3 R2, P0, PT, R17, R2, RZ ;  /* 0x0000000211027210 */ /* 0x000fe20007f1e0ff */
[----:B------:R-:W-:Y:S01]  /*18d0*/  IMAD.X R15, R16, 0x1, R28, P1 ;  /* 0x00000001100f7824 */ /* 0x000fe200008e061c */
[C---:B------:R-:W-:Y:S01]  /*18e0*/  LEA R4, P1, R5.reuse, R4, 0x4 ;  /* 0x0000000405047211 */ /* 0x040fe200078220ff */
[----:B------:R2:W-:Y:S02]  /*18f0*/  LDGSTS.E [R25+0x80], desc[UR20][R8.64] ;  /* 0x0008000008197fae */ /* 0x0005e4000b9a1014 */
[----:B------:R-:W-:Y:S01]  /*1900*/  IMAD.X R3, R20, 0x1, R3, P0 ;  /* 0x0000000114037824 */ /* 0x000fe200000e0603 */
[----:B------:R-:W-:Y:S01]  /*1910*/  ISETP.GE.U32.AND P0, PT, R2, UR7, PT ;  /* 0x0000000702007c0c */ /* 0x000fe2000bf06070 */
[----:B------:R3:W-:Y:S01]  /*1920*/  LDGSTS.E [R27+0x80], desc[UR20][R10.64] ;  /* 0x000800000a1b7fae */ /* 0x0007e2000b9a1014 */
[----:B------:R-:W-:-:S02]  /*1930*/  LEA.HI.X R16, R5, R16, RZ, 0x4, P1 ;  /* 0x0000001005107211 */ /* 0x000fc400008f24ff */
[----:B------:R-:W-:Y:S01]  /*1940*/  ISETP.GE.U32.AND.EX P0, PT, R3, UR13, PT, P0 ;  /* 0x0000000d03007c0c */ /* 0x000fe2000bf06100 */
[----:B------:R4:W-:Y:S01]  /*1950*/  LDGSTS.E [R29+0x80], desc[UR20][R14.64] ;  /* 0x000800000e1d7fae */ /* 0x0009e2000b9a1014 */
[C---:B-1----:R-:W-:Y:S01]  /*1960*/  LEA R23, R22.reuse, R23, 0x4 ;  /* 0x0000001716177211 */ /* 0x042fe200078e20ff */
[C---:B--2---:R-:W-:Y:S02]  /*1970*/  IMAD R25, R22.reuse, 0x10, R25 ;  /* 0x0000001016197824 */ /* 0x044fe400078e0219 */
[C---:B---3--:R-:W-:Y:S02]  /*1980*/  IMAD R27, R22.reuse, 0x10, R27 ;  /* 0x00000010161b7824 */ /* 0x048fe400078e021b */
[----:B----4-:R-:W-:-:S06]  /*1990*/  IMAD R29, R22, 0x10, R29 ;  /* 0x00000010161d7824 */ /* 0x010fcc00078e021d */
[----:B------:R-:W-:Y:S05]  /*19a0*/  @!P0 BRA `(.L_x_107) ;  /* 0xfffffffc00988947 */ /* 0x000fea000383ffff */
.L_x_100:
[----:B------:R-:W-:Y:S05]  /*19b0*/  BSYNC.RECONVERGENT B0 ;  /* 0x0000000000007941 */ /* 0x000fea0003800200 */
.L_x_99:
[----:B------:R-:W0:Y:S01]  /*19c0*/  LDGDEPBAR ;  /* 0x00000000000079af */ /* 0x000e220000000000 */
[----:B------:R-:W-:-:S04]  /*19d0*/  DEPBAR.LE SB0, 0x0 ;  /* 0x000080000000791a */ /* 0x000fc80000000000 */
[----:B------:R-:W-:Y:S06]  /*19e0*/  BAR.SYNC.DEFER_BLOCKING 0x0 ;  /* 0x0000000000007b1d */ /* 0x000fec0000010000 */
.L_x_89:
        /* <DEDUP_REMOVED lines=13> */
[----:B--2---:R-:W-:-:S03]  /*1ac0*/  IMAD R0, R3, 0x200, R0 ;  /* 0x0000020003007824 */ /* 0x004fc600078e0200 */
[----:B-1----:R-:W-:Y:S02]  /*1ad0*/  LEA R7, R7, R2, 0x18 ;  /* 0x0000000207077211 */ /* 0x002fe400078ec0ff */
[C---:B---3--:R-:W-:Y:S02]  /*1ae0*/  LEA R2, R5.reuse, UR6, 0x2 ;  /* 0x0000000605027c11 */ /* 0x048fe4000f8e10ff */
[----:B------:R-:W-:-:S03]  /*1af0*/  LEA R0, R5, R0, 0x2 ;  /* 0x0000000005007211 */ /* 0x000fc600078e10ff */
[----:B------:R-:W-:Y:S01]  /*1b00*/  IMAD.IADD R6, R7, 0x1, R2 ;  /* 0x0000000107067824 */ /* 0x000fe200078e0202 */
[----:B------:R-:W-:Y:S01]  /*1b10*/  IADD3 R4, PT, PT, R0, 0x80, R7 ;  /* 0x0000008000047810 */ /* 0x000fe20007ffe007 */
[----:B------:R-:W-:-:S07]  /*1b20*/  IMAD.MOV R0, RZ, RZ, -R3 ;  /* 0x000000ffff007224 */ /* 0x000fce00078e0a03 */
.L_x_109:
[----:B-1----:R-:W-:Y:S01]  /*1b30*/  LDS R7, [R6] ;  /* 0x0000000006077984 */ /* 0x002fe20000000800 */
[----:B------:R-:W-:Y:S02]  /*1b40*/  VIADD R0, R0, 0x1 ;  /* 0x0000000100007836 */ /* 0x000fe40000000000 */
[----:B------:R-:W-:Y:S01]  /*1b50*/  IMAD.U32 R2, RZ, RZ, UR4 ;  /* 0x00000004ff027e24 */ /* 0x000fe2000f8e00ff */
[----:B------:R-:W1:Y:S01]  /*1b60*/  LDS R8, [R4] ;  /* 0x0000000004087984 */ /* 0x000e620000000800 */
[----:B------:R-:W-:Y:S01]  /*1b70*/  IMAD.U32 R3, RZ, RZ, UR5 ;  /* 0x00000005ff037e24 */ /* 0x000fe2000f8e00ff */
[----:B------:R-:W-:Y:S01]  /*1b80*/  ISETP.NE.AND P0, PT, R0, RZ, PT ;  /* 0x000000ff0000720c */ /* 0x000fe20003f05270 */
[----:B------:R-:W-:-:S04]  /*1b90*/  IMAD.WIDE R2, R5, 0x4, R2 ;  /* 0x0000000405027825 */ /* 0x000fc800078e0202 */
[----:B-1----:R-:W-:-:S05]  /*1ba0*/  IMAD R7, R7, R8, RZ ;  /* 0x0000000807077224 */ /* 0x002fca00078e02ff */
[----:B------:R1:W-:Y:S03]  /*1bb0*/  STG.E desc[UR20][R2.64], R7 ;  /* 0x0000000702007986 */ /* 0x0003e6000c101914 */
[----:B------:R-:W-:Y:S05]  /*1bc0*/  @!P0 EXIT ;  /* 0x000000000000894d */ /* 0x000fea0003800000 */
[----:B------:R-:W-:Y:S01]  /*1bd0*/  IADD3 R4, PT, PT, R4, 0x200, RZ ;  /* 0x0000020004047810 */ /* 0x000fe20007ffe0ff */
[----:B------:R-:W-:Y:S02]  /*1be0*/  VIADD R6, R6, 0x200 ;  /* 0x0000020006067836 */ /* 0x000fe40000000000 */
[----:B------:R-:W-:Y:S01]  /*1bf0*/  VIADD R5, R5, 0x80 ;  /* 0x0000008005057836 */ /* 0x000fe20000000000 */
[----:B------:R-:W-:Y:S06]  /*1c00*/  BRA `(.L_x_109) ;  /* 0xfffffffc00c87947 */ /* 0x000fec000383ffff */
.L_x_108:
[----:B------:R-:W1:Y:S02]  /*1c10*/  LDC R0, c[0x0][0x384] ;  /* 0x0000e100ff007b82 */ /* 0x000e640000000800 */
[----:B-1----:R-:W-:-:S13]  /*1c20*/  ISETP.GE.AND P0, PT, R0, 0x1, PT ;  /* 0x000000010000780c */ /* 0x002fda0003f06270 */
[----:B------:R-:W-:Y:S05]  /*1c30*/  @!P0 EXIT ;  /* 0x000000000000894d */ /* 0x000fea0003800000 */
[----:B------:R-:W1:Y:S01]  /*1c40*/  S2R R5, SR_TID.X ;  /* 0x0000000000057919 */ /* 0x000e620000002100 */
[----:B------:R-:W2:Y:S01]  /*1c50*/  LDC R3, c[0x0][0x3b0] ;  /* 0x0000ec00ff037b82 */ /* 0x000ea20000000800 */
[----:B------:R-:W3:Y:S01]  /*1c60*/  LDCU UR6, c[0x0][0x3a0] ;  /* 0x00007400ff0677ac */ /* 0x000ee20008000800 */
[----:B------:R-:W-:Y:S01]  /*1c70*/  MOV R2, 0x400 ;  /* 0x0000040000027802 */ /* 0x000fe20000000f00 */
[----:B------:R-:W4:Y:S01]  /*1c80*/  S2R R7, SR_CgaCtaId ;  /* 0x0000000000077919 */ /* 0x000f220000008800 */
[----:B------:R-:W5:Y:S03]  /*1c90*/  LDCU.64 UR4, c[0x0][0x390] ;  /* 0x00007200ff0477ac */ /* 0x000f660008000a00 */
[----:B------:R-:W-:Y:S01]  /*1ca0*/  VIADD R4, R2, 0x80 ;  /* 0x0000008002047836 */ /* 0x000fe20000000000 */
[----:B-----5:R-:W-:Y:S01]  /*1cb0*/  UIMAD.WIDE UR4, UR22, 0x4, UR4 ;  /* 0x00000004160478a5 */ /* 0x020fe2000f8e0204 */
[----:B--2---:R-:W-:-:S02]  /*1cc0*/  IMAD R2, R0, 0x200, R3 ;  /* 0x0000020000027824 */ /* 0x004fc400078e0203 */
[----:B------:R-:W-:Y:S02]  /*1cd0*/  IMAD.MOV R0, RZ, RZ, -R0 ;  /* 0x000000ffff007224 */ /* 0x000fe400078e0a00 */
[C---:B-1----:R-:W-:Y:S01]  /*1ce0*/  IMAD R2, R5.reuse, 0x4, R2 ;  /* 0x0000000405027824 */ /* 0x042fe200078e0202 */
[----:B---3--:R-:W-:Y:S02]  /*1cf0*/  LEA R6, R5, UR6, 0x2 ;  /* 0x0000000605067c11 */ /* 0x008fe4000f8e10ff */
[----:B----4-:R-:W-:-:S04]  /*1d00*/  LEA R7, R7, R4, 0x18 ;  /* 0x0000000407077211 */ /* 0x010fc800078ec0ff */
[----:B------:R-:W-:Y:S02]  /*1d10*/  IADD3 R6, PT, PT, R7, R6, RZ ;  /* 0x0000000607067210 */ /* 0x000fe40007ffe0ff */
[----:B------:R-:W-:-:S07]  /*1d20*/  IADD3 R4, PT, PT, R2, 0x80, R7 ;  /* 0x0000008002047810 */ /* 0x000fce0007ffe007 */
.L_x_110:
[----:B------:R-:W-:Y:S01]  /*1d30*/  ISETP.GE.AND P0, PT, R5, UR23, PT ;  /* 0x0000001705007c0c */ /* 0x000fe2000bf06270 */
        /* <DEDUP_REMOVED lines=14> */
        .weak           $__internal_3_$__cuda_sm20_div_u64
        .type           $__internal_3_$__cuda_sm20_div_u64,@function
        .size           $__internal_3_$__cuda_sm20_div_u64,(.L_x_230 - $__internal_3_$__cuda_sm20_div_u64)
$__internal_3_$__cuda_sm20_div_u64:
        /* <DEDUP_REMOVED lines=68> */
[----:B------:R-:W-:Y:S06]  /*2260*/  RET.REL.NODEC R8 `(_ZN3cub18CUB_300001_SM_10006detail9transform16transform_kernelINS2_10policy_hubILb0EN4cuda3std3__45tupleIJN6thrust24THRUST_300001_SM_1000_NS6detail15normal_iteratorINSA_10device_ptrIiEEEESF_EEEE10policy1000EiNS7_10multipliesIiEESF_JPiSL_EEEvT0_iT1_T2_DpNS2_10kernel_argIT3_EE) ;  /* 0xffffffdc08647950 */ /* 0x000fec0003c3ffff */
.L_x_111:
        /* <DEDUP_REMOVED lines=9> */
.L_x_230:


//--------------------- .text._ZN3cub18CUB_300001_SM_10006detail9transform16transform_kernelINS2_10policy_hubILb0EN4cuda3std3__45tupleIJN6thrust24THRUST_300001_SM_1000_NS6detail15normal_iteratorINSA_10device_ptrIiEEEESF_EEEE10policy1000ElNS7_5minusIiEESF_JPiSL_EEEvT0_iT1_T2_DpNS2_10kernel_argIT3_EE --------------------------
	.section	.text._ZN3cub18CUB_300001_SM_10006detail9transform16transform_kernelINS2_10policy_hubILb0EN4cuda3std3__45tupleIJN6thrust24THRUST_300001_SM_1000_NS6detail15normal_iteratorINSA_10device_ptrIiEEEESF_EEEE10policy1000ElNS7_5minusIiEESF_JPiSL_EEEvT0_iT1_T2_DpNS2_10kernel_argIT3_EE,"ax",@progbits
	.align	128
        .global         _ZN3cub18CUB_300001_SM_10006detail9transform16transform_kernelINS2_10policy_hubILb0EN4cuda3std3__45tupleIJN6thrust24THRUST_300001_SM_1000_NS6detail15normal_iteratorINSA_10device_ptrIiEEEESF_EEEE10policy1000ElNS7_5minusIiEESF_JPiSL_EEEvT0_iT1_T2_DpNS2_10kernel_argIT3_EE
        .type           _ZN3cub18CUB_300001_SM_10006detail9transform16transform_kernelINS2_10policy_hubILb0EN4cuda3std3__45tupleIJN6thrust24THRUST_300001_SM_1000_NS6detail15normal_iteratorINSA_10device_ptrIiEEEESF_EEEE10policy1000ElNS7_5minusIiEESF_JPiSL_EEEvT0_iT1_T2_DpNS2_10kernel_argIT3_EE,@function
        .size           _ZN3cub18CUB_300001_SM_10006detail9transform16transform_kernelINS2_10policy_hubILb0EN4cuda3std3__45tupleIJN6thrust24THRUST_300001_SM_1000_NS6detail15normal_iteratorINSA_10device_ptrIiEEEESF_EEEE10policy1000ElNS7_5minusIiEESF_JPiSL_EEEvT0_iT1_T2_DpNS2_10kernel_argIT3_EE,(.L_x_231 - _ZN3cub18CUB_300001_SM_10006detail9transform16transform_kernelINS2_10policy_hubILb0EN4cuda3std3__45tupleIJN6thrust24THRUST_300001_SM_1000_NS6detail15normal_iteratorINSA_10device_ptrIiEEEESF_EEEE10policy1000ElNS7_5minusIiEESF_JPiSL_EEEvT0_iT1_T2_DpNS2_10kernel_argIT3_EE)
        .other          _ZN3cub18CUB_300001_SM_10006detail9transform16transform_kernelINS2_10policy_hubILb0EN4cuda3std3__45tupleIJN6thrust24THRUST_300001_SM_1000_NS6detail15normal_iteratorINSA_10device_ptrIiEEEESF_EEEE10policy1000ElNS7_5minusIiEESF_JPiSL_EEEvT0_iT1_T2_DpNS2_10kernel_argIT3_EE,@"STO_CUDA_ENTRY STV_DEFAULT"
_ZN3cub18CUB_300001_SM_10006detail9transform16transform_kernelINS2_10policy_hubILb0EN4cuda3std3__45tupleIJN6thrust24THRUST_300001_SM_1000_NS6detail15normal_iteratorINSA_10device_ptrIiEEEESF_EEEE10policy1000ElNS7_5minusIiEESF_JPiSL_EEEvT0_iT1_T2_DpNS2_10kernel_argIT3_EE:
.text._ZN3cub18CUB_300001_SM_10006detail9transform16transform_kernelINS2_10policy_hubILb0EN4cuda3std3__45tupleIJN6thrust24THRUST_300001_SM_1000_NS6detail15normal_iteratorINSA_10device_ptrIiEEEESF_EEEE10policy1000ElNS7_5minusIiEESF_JPiSL_EEEvT0_iT1_T2_DpNS2_10kernel_argIT3_EE:
        /* <DEDUP_REMOVED lines=68> */
.L_x_114:
[----:B-1----:R-:W-:Y:S05]  /*0440*/  BSYNC.RECONVERGENT B0 ;  /* 0x0000000000007941 */ /* 0x002fea0003800200 */
.L_x_113:
[----:B------:R-:W1:Y:S08]  /*0450*/  S2UR UR5, SR_CgaCtaId ;  /* 0x00000000000579c3 */ /* 0x000e700000008800 */
[----:B------:R-:W-:Y:S01]  /*0460*/  BAR.SYNC.DEFER_BLOCKING 0x0 ;  /* 0x0000000000007b1d */ /* 0x000fe20000010000 */
[----:B------:R-:W-:-:S05]  /*0470*/  SHF.L.U32 R2, RZ, 0x1f, RZ ;  /* 0x0000001fff027819 */ /* 0x000fca00000006ff */
[----:B------:R-:W-:Y:S02]  /*0480*/  UMOV UR4, 0x400 ;  /* 0x0000040000047882 */ /* 0x000fe40000000000 */
[----:B-1----:R-:W-:-:S12]  /*0490*/  ULEA UR4, UR5, UR4, 0x18 ;  /* 0x0000000405047291 */ /* 0x002fd8000f8ec0ff */
.L_x_115:
[----:B------:R-:W1:Y:S02]  /*04a0*/  SYNCS.PHASECHK.TRANS64.TRYWAIT P0, [UR4], R2 ;  /* 0x00000002ff0075a7 */ /* 0x000e640008001104 */
[----:B-1----:R-:W-:Y:S05]  /*04b0*/  @!P0 BRA `(.L_x_115) ;  /* 0xfffffffc00f88947 */ /* 0x002fea000383ffff */
[----:B------:R-:W-:Y:S05]  /*04c0*/  BRA `(.L_x_116) ;  /* 0x0000001400407947 */ /* 0x000fea0003800000 */
.L_x_112:
        /* <DEDUP_REMOVED lines=54> */
.L_x_120:
[----:B------:R-:W-:Y:S01]  /*0830*/  IMAD.MOV.U32 R9, RZ, RZ, R14 ;  /* 0x000000ffff097224 */ /* 0x000fe200078e000e */
[----:B------:R-:W-:-:S07]  /*0840*/  MOV R14, 0x860 ;  /* 0x00000860000e7802 */ /* 0x000fce0000000f00 */
[----:B------:R-:W-:Y:S05]  /*0850*/  CALL.REL.NOINC `($__internal_4_$__cuda_sm20_div_u64) ;  /* 0x0000001400707944 */ /* 0x000fea0003c00000 */
.L_x_121:
[----:B------:R-:W-:Y:S05]  /*0860*/  BSYNC.RECONVERGENT B1 ;  /* 0x0000000000017941 */ /* 0x000fea0003800200 */
.L_x_119:
        /* <DEDUP_REMOVED lines=37> */
.L_x_124:
        /* <DEDUP_REMOVED lines=16> */
.L_x_123:
[----:B------:R-:W-:Y:S05]  /*0bc0*/  BSYNC.RECONVERGENT B1 ;  /* 0x0000000000017941 */ /* 0x000fea0003800200 */
.L_x_122:
        /* <DEDUP_REMOVED lines=35> */
.L_x_125:
        /* <DEDUP_REMOVED lines=26> */
.L_x_118:
[----:B------:R-:W-:Y:S05]  /*0fa0*/  BSYNC.RECONVERGENT B0 ;  /* 0x0000000000007941 */ /* 0x000fea0003800200 */
.L_x_117:
        /* <DEDUP_REMOVED lines=39> */
.L_x_129:
[----:B------:R-:W-:Y:S01]  /*1220*/  IMAD.MOV.U32 R9, RZ, RZ, R12 ;  /* 0x000000ffff097224 */ /* 0x000fe200078e000c */
[----:B------:R-:W-:-:S07]  /*1230*/  MOV R14, 0x1250 ;  /* 0x00001250000e7802 */ /* 0x000fce0000000f00 */
[----:B------:R-:W-:Y:S05]  /*1240*/  CALL.REL.NOINC `($__internal_4_$__cuda_sm20_div_u64) ;  /* 0x0000000800f47944 */ /* 0x000fea0003c00000 */
.L_x_130:
[----:B------:R-:W-:Y:S05]  /*1250*/  BSYNC.RECONVERGENT B1 ;  /* 0x0000000000017941 */ /* 0x000fea0003800200 */
.L_x_128:
        /* <DEDUP_REMOVED lines=35> */
.L_x_133:
        /* <DEDUP_REMOVED lines=16> */
.L_x_132:
[----:B------:R-:W-:Y:S05]  /*1590*/  BSYNC.RECONVERGENT B1 ;  /* 0x0000000000017941 */ /* 0x000fea0003800200 */
.L_x_131:
        /* <DEDUP_REMOVED lines=37> */
.L_x_134:
        /* <DEDUP_REMOVED lines=26> */
.L_x_127:
[----:B------:R-:W-:Y:S05]  /*1990*/  BSYNC.RECONVERGENT B0 ;  /* 0x0000000000007941 */ /* 0x000fea0003800200 */
.L_x_126:
[----:B------:R-:W0:Y:S01]  /*19a0*/  LDGDEPBAR ;  /* 0x00000000000079af */ /* 0x000e220000000000 */
[----:B------:R-:W-:-:S04]  /*19b0*/  DEPBAR.LE SB0, 0x0 ;  /* 0x000080000000791a */ /* 0x000fc80000000000 */
[----:B------:R-:W-:Y:S06]  /*19c0*/  BAR.SYNC.DEFER_BLOCKING 0x0 ;  /* 0x0000000000007b1d */ /* 0x000fec0000010000 */
.L_x_116:
        /* <DEDUP_REMOVED lines=21> */
.L_x_136:
        /* <DEDUP_REMOVED lines=10> */
[----:B---3--:R-:W-:-:S05]  /*1bc0*/  @!P0 IMAD.IADD R9, R8, 0x1, -R9 ;  /* 0x0000000108098824 */ /* 0x008fca00078e0a09 */
[----:B------:R1:W-:Y:S01]  /*1bd0*/  @!P0 STG.E desc[UR22][R2.64], R9 ;  /* 0x0000000902008986 */ /* 0x0003e2000c101916 */
[----:B------:R-:W-:-:S13]  /*1be0*/  ISETP.NE.AND P0, PT, R4, RZ, PT ;  /* 0x000000ff0400720c */ /* 0x000fda0003f05270 */
[----:B-1----:R-:W-:Y:S05]  /*1bf0*/  @P0 BRA `(.L_x_136) ;  /* 0xfffffffc00c80947 */ /* 0x002fea000383ffff */
[----:B------:R-:W-:Y:S05]  /*1c00*/  EXIT ;  /* 0x000000000000794d */ /* 0x000fea0003800000 */
.L_x_135:
        /* <DEDUP_REMOVED lines=19> */
.L_x_137:
[----:B-1----:R-:W-:Y:S01]  /*1d40*/  LDS R7, [R6] ;  /* 0x0000000006077984 */ /* 0x002fe20000000800 */
[----:B------:R-:W-:Y:S01]  /*1d50*/  IADD3 R0, PT, PT, R0, 0x1, RZ ;  /* 0x0000000100007810 */ /* 0x000fe20007ffe0ff */
[----:B------:R-:W-:Y:S02]  /*1d60*/  IMAD.U32 R2, RZ, RZ, UR4 ;  /* 0x00000004ff027e24 */ /* 0x000fe4000f8e00ff */
[----:B------:R-:W1:Y:S01]  /*1d70*/  LDS R8, [R4] ;  /* 0x0000000004087984 */ /* 0x000e620000000800 */
[----:B------:R-:W-:Y:S01]  /*1d80*/  ISETP.NE.AND P0, PT, R0, RZ, PT ;  /* 0x000000ff0000720c */ /* 0x000fe20003f05270 */
[----:B------:R-:W-:Y:S02]  /*1d90*/  IMAD.U32 R3, RZ, RZ, UR5 ;  /* 0x00000005ff037e24 */ /* 0x000fe4000f8e00ff */
[----:B------:R-:W-:-:S04]  /*1da0*/  IMAD.WIDE R2, R5, 0x4, R2 ;  /* 0x0000000405027825 */ /* 0x000fc800078e0202 */
[----:B-1----:R-:W-:-:S05]  /*1db0*/  IMAD.IADD R7, R7, 0x1, -R8 ;  /* 0x0000000107077824 */ /* 0x002fca00078e0a08 */
[----:B------:R1:W-:Y:S01]  /*1dc0*/  STG.E desc[UR22][R2.64], R7 ;  /* 0x0000000702007986 */ /* 0x0003e2000c101916 */
[----:B------:R-:W-:Y:S05]  /*1dd0*/  @!P0 EXIT ;  /* 0x000000000000894d */ /* 0x000fea0003800000 */
[----:B------:R-:W-:Y:S02]  /*1de0*/  VIADD R4, R4, 0x200 ;  /* 0x0000020004047836 */ /* 0x000fe40000000000 */
[----:B------:R-:W-:Y:S02]  /*1df0*/  VIADD R6, R6, 0x200 ;  /* 0x0000020006067836 */ /* 0x000fe40000000000 */
[----:B------:R-:W-:Y:S01]  /*1e00*/  VIADD R5, R5, 0x80 ;  /* 0x0000008005057836 */ /* 0x000fe20000000000 */
[----:B------:R-:W-:Y:S06]  /*1e10*/  BRA `(.L_x_137) ;  /* 0xfffffffc00c87947 */ /* 0x000fec000383ffff */
        .weak           $__internal_4_$__cuda_sm20_div_u64
        .type           $__internal_4_$__cuda_sm20_div_u64,@function
        .size           $__internal_4_$__cuda_sm20_div_u64,(.L_x_231 - $__internal_4_$__cuda_sm20_div_u64)
$__internal_4_$__cuda_sm20_div_u64:
        /* <DEDUP_REMOVED lines=68> */
[----:B------:R-:W-:Y:S06]  /*2260*/  RET.REL.NODEC R14 `(_ZN3cub18CUB_300001_SM_10006detail9transform16transform_kernelINS2_10policy_hubILb0EN4cuda3std3__45tupleIJN6thrust24THRUST_300001_SM_1000_NS6detail15normal_iteratorINSA_10device_ptrIiEEEESF_EEEE10policy1000ElNS7_5minusIiEESF_JPiSL_EEEvT0_iT1_T2_DpNS2_10kernel_argIT3_EE) ;  /* 0xffffffdc0e647950 */ /* 0x000fec0003c3ffff */
.L_x_138:
        /* <DEDUP_REMOVED lines=9> */
.L_x_231:


//--------------------- .text._ZN3cub18CUB_300001_SM_10006detail9transform16transform_kernelINS2_10policy_hubILb0EN4cuda3std3__45tupleIJN6thrust24THRUST_300001_SM_1000_NS6detail15normal_iteratorINSA_10device_ptrIiEEEESF_EEEE10policy1000EiNS7_5minusIiEESF_JPiSL_EEEvT0_iT1_T2_DpNS2_10kernel_argIT3_EE --------------------------
	.section	.text._ZN3cub18CUB_300001_SM_10006detail9transform16transform_kernelINS2_10policy_hubILb0EN4cuda3std3__45tupleIJN6thrust24THRUST_300001_SM_1000_NS6detail15normal_iteratorINSA_10device_ptrIiEEEESF_EEEE10policy1000EiNS7_5minusIiEESF_JPiSL_EEEvT0_iT1_T2_DpNS2_10kernel_argIT3_EE,"ax",@progbits
	.align	128
        .global         _ZN3cub18CUB_300001_SM_10006detail9transform16transform_kernelINS2_10policy_hubILb0EN4cuda3std3__45tupleIJN6thrust24THRUST_300001_SM_1000_NS6detail15normal_iteratorINSA_10device_ptrIiEEEESF_EEEE10policy1000EiNS7_5minusIiEESF_JPiSL_EEEvT0_iT1_T2_DpNS2_10kernel_argIT3_EE
        .type           _ZN3cub18CUB_300001_SM_10006detail9transform16transform_kernelINS2_10policy_hubILb0EN4cuda3std3__45tupleIJN6thrust24THRUST_300001_SM_1000_NS6detail15normal_iteratorINSA_10device_ptrIiEEEESF_EEEE10policy1000EiNS7_5minusIiEESF_JPiSL_EEEvT0_iT1_T2_DpNS2_10kernel_argIT3_EE,@function
        .size           _ZN3cub18CUB_300001_SM_10006detail9transform16transform_kernelINS2_10policy_hubILb0EN4cuda3std3__45tupleIJN6thrust24THRUST_300001_SM_1000_NS6detail15normal_iteratorINSA_10device_ptrIiEEEESF_EEEE10policy1000EiNS7_5minusIiEESF_JPiSL_EEEvT0_iT1_T2_DpNS2_10kernel_argIT3_EE,(.L_x_232 - _ZN3cub18CUB_300001_SM_10006detail9transform16transform_kernelINS2_10policy_hubILb0EN4cuda3std3__45tupleIJN6thrust24THRUST_300001_SM_1000_NS6detail15normal_iteratorINSA_10device_ptrIiEEEESF_EEEE10policy1000EiNS7_5minusIiEESF_JPiSL_EEEvT0_iT1_T2_DpNS2_10kernel_argIT3_EE)
        .other          _ZN3cub18CUB_300001_SM_10006detail9transform16transform_kernelINS2_10policy_hubILb0EN4cuda3std3__45tupleIJN6thrust24THRUST_300001_SM_1000_NS6detail15normal_iteratorINSA_10device_ptrIiEEEESF_EEEE10policy1000EiNS7_5minusIiEESF_JPiSL_EEEvT0_iT1_T2_DpNS2_10kernel_argIT3_EE,@"STO_CUDA_ENTRY STV_DEFAULT"
_ZN3cub18CUB_300001_SM_10006detail9transform16transform_kernelINS2_10policy_hubILb0EN4cuda3std3__45tupleIJN6thrust24THRUST_300001_SM_1000_NS6detail15normal_iteratorINSA_10device_ptrIiEEEESF_EEEE10policy1000EiNS7_5minusIiEESF_JPiSL_EEEvT0_iT1_T2_DpNS2_10kernel_argIT3_EE:
.text._ZN3cub18CUB_300001_SM_10006detail9transform16transform_kernelINS2_10policy_hubILb0EN4cuda3std3__45tupleIJN6thrust24THRUST_300001_SM_1000_NS6detail15normal_iteratorINSA_10device_ptrIiEEEESF_EEEE10policy1000EiNS7_5minusIiEESF_JPiSL_EEEvT0_iT1_T2_DpNS2_10kernel_argIT3_EE:
        /* <DEDUP_REMOVED lines=60> */
.L_x_141:
[----:B-1----:R-:W-:Y:S05]  /*03c0*/  BSYNC.RECONVERGENT B0 ;  /* 0x0000000000007941 */ /* 0x002fea0003800200 */
.L_x_140:
[----:B------:R-:W1:Y:S08]  /*03d0*/  S2UR UR5, SR_CgaCtaId ;  /* 0x00000000000579c3 */ /* 0x000e700000008800 */
[----:B------:R-:W-:Y:S01]  /*03e0*/  BAR.SYNC.DEFER_BLOCKING 0x0 ;  /* 0x0000000000007b1d */ /* 0x000fe20000010000 */
[----:B------:R-:W-:-:S05]  /*03f0*/  SHF.L.U32 R0, RZ, 0x1f, RZ ;  /* 0x0000001fff007819 */ /* 0x000fca00000006ff */
[----:B------:R-:W-:Y:S02]  /*0400*/  UMOV UR4, 0x400 ;  /* 0x0000040000047882 */ /* 0x000fe40000000000 */
[----:B-1----:R-:W-:-:S12]  /*0410*/  ULEA UR4, UR5, UR4, 0x18 ;  /* 0x0000000405047291 */ /* 0x002fd8000f8ec0ff */
.L_x_142:
[----:B------:R-:W1:Y:S02]  /*0420*/  SYNCS.PHASECHK.TRANS64.TRYWAIT P0, [UR4], R0 ;  /* 0x00000000ff0075a7 */ /* 0x000e640008001104 */
[----:B-1----:R-:W-:Y:S05]  /*0430*/  @!P0 BRA `(.L_x_142) ;  /* 0xfffffffc00f88947 */ /* 0x002fea000383ffff */
[----:B------:R-:W-:Y:S05]  /*0440*/  BRA `(.L_x_143) ;  /* 0x0000001400687947 */ /* 0x000fea0003800000 */
.L_x_139:
        /* <DEDUP_REMOVED lines=61> */
.L_x_147:
[----:B------:R-:W-:Y:S01]  /*0820*/  IMAD.MOV.U32 R9, RZ, RZ, R12 ;  /* 0x000000ffff097224 */ /* 0x000fe200078e000c */
[----:B------:R-:W-:-:S07]  /*0830*/  MOV R8, 0x850 ;  /* 0x0000085000087802 */ /* 0x000fce0000000f00 */
[----:B------:R-:W-:Y:S05]  /*0840*/  CALL.REL.NOINC `($__internal_5_$__cuda_sm20_div_u64) ;  /* 0x0000001400747944 */ /* 0x000fea0003c00000 */
[----:B------:R-:W-:Y:S01]  /*0850*/  IMAD.MOV.U32 R8, RZ, RZ, R6 ;  /* 0x000000ffff087224 */ /* 0x000fe200078e0006 */
[----:B------:R-:W-:-:S07]  /*0860*/  MOV R9, R7 ;  /* 0x0000000700097202 */ /* 0x000fce0000000f00 */
.L_x_148:
[----:B------:R-:W-:Y:S05]  /*0870*/  BSYNC.RECONVERGENT B1 ;  /* 0x0000000000017941 */ /* 0x000fea0003800200 */
.L_x_146:
        /* <DEDUP_REMOVED lines=34> */
.L_x_151:
        /* <DEDUP_REMOVED lines=16> */
.L_x_150:
[----:B------:R-:W-:Y:S05]  /*0ba0*/  BSYNC.RECONVERGENT B1 ;  /* 0x0000000000017941 */ /* 0x000fea0003800200 */
.L_x_149:
        /* <DEDUP_REMOVED lines=32> */
.L_x_152:
        /* <DEDUP_REMOVED lines=22> */
[----:B------:R-:W-:Y:S01]  /*0f10*/  MOV R17, R7 ;  /* 0x0000000700117202 */ /* 0x000fe20000000f00 */
[C---:B------:R-:W-:Y:S01]  /*0f20*/  IMAD R23, R21.reuse, 0x10, R23 ;  /* 0x0000001015177824 */ /* 0x040fe200078e0217 */
[----:B--2---:R-:W-:Y:S01]  /*0f30*/  LEA R6, R21, R6, 0x4 ;  /* 0x0000000615067211 */ /* 0x004fe200078e20ff */
[----:B------:R-:W-:-:S04]  /*0f40*/  IMAD.WIDE.U32 R16, R5, 0x10, R16 ;  /* 0x0000001005107825 */ /* 0x000fc800078e0010 */
[----:B------:R-:W-:Y:S02]  /*0f50*/  IMAD.MOV.U32 R25, RZ, RZ, R16 ;  /* 0x000000ffff197224 */ /* 0x000fe400078e0010 */
[----:B------:R-:W-:Y:S02]  /*0f60*/  IMAD.MOV.U32 R7, RZ, RZ, R17 ;  /* 0x000000ffff077224 */ /* 0x000fe400078e0011 */
[----:B------:R-:W-:Y:S05]  /*0f70*/  @!P0 BRA `(.L_x_152) ;  /* 0xfffffffc008c8947 */ /* 0x000fea000383ffff */
.L_x_145:
[----:B------:R-:W-:Y:S05]  /*0f80*/  BSYNC.RECONVERGENT B0 ;  /* 0x0000000000007941 */ /* 0x000fea0003800200 */
.L_x_144:
[----:B------:R-:W-:Y:S01]  /*0f90*/  IMAD.U32 R4, RZ, RZ, UR13 ;  /* 0x0000000dff047e24 */ /* 0x000fe2000f8e00ff */
[----:B------:R-:W-:Y:S01]  /*0fa0*/  ISETP.LT.U32.AND P0, PT, R2, UR7, PT ;  /* 0x0000000702007c0c */ /* 0x000fe2000bf01070 */
[----:B------:R-:W0:Y:S01]  /*0fb0*/  LDGDEPBAR ;  /* 0x00000000000079af */ /* 0x000e220000000000 */
[----:B------:R-:W-:Y:S02]  /*0fc0*/  BSSY.RECONVERGENT B0, `(.L_x_153) ;  /* 0x000009f000007945 */ /* 0x000fe40003800200 */
[----:B------:R-:W-:-:S13]  /*0fd0*/  ISETP.GT.U32.AND.EX P0, PT, R4, R3, PT, P0 ;  /* 0x000000030400720c */ /* 0x000fda0003f04100 */
[----:B------:R-:W-:Y:S05]  /*0fe0*/  @!P0 BRA `(.L_x_154) ;  /* 0x0000000800708947 */ /* 0x000fea0003800000 */
[----:B------:R-:W-:Y:S01]  /*0ff0*/  IMAD.IADD R9, R5, 0x1, R2 ;  /* 0x0000000105097824 */ /* 0x000fe200078e0202 */
[----:B------:R-:W-:Y:S01]  /*1000*/  BSSY.RECONVERGENT B1, `(.L_x_155) ;  /* 0x0000029000017945 */ /* 0x000fe20003800200 */
[----:B------:R-:W-:Y:S02]  /*1010*/  IMAD.U32 R4, RZ, RZ, UR13 ;  /* 0x0000000dff047e24 */ /* 0x000fe4000f8e00ff */
[----:B------:R-:W-:Y:S01]  /*1020*/  IMAD.U32 R7, RZ, RZ, UR13 ;  /* 0x0000000dff077e24 */ /* 0x000fe2000f8e00ff */
[C---:B------:R-:W-:Y:S01]  /*1030*/  ISETP.LT.U32.AND P0, PT, R9.reuse, UR7, PT ;  /* 0x0000000709007c0c */ /* 0x040fe2000bf01070 */
[----:B------:R-:W-:Y:S01]  /*1040*/  IMAD.U32 R6, RZ, RZ, UR7 ;  /* 0x00000007ff067e24 */ /* 0x000fe2000f8e00ff */
[----:B------:R-:W-:Y:S01]  /*1050*/  ISETP.LT.U32.AND P1, PT, R9, UR7, PT ;  /* 0x0000000709007c0c */ /* 0x000fe2000bf21070 */
[----:B------:R-:W-:Y:S01]  /*1060*/  IMAD.U32 R10, RZ, RZ, UR13 ;  /* 0x0000000dff0a7e24 */ /* 0x000fe2000f8e00ff */
[----:B------:R-:W-:Y:S02]  /*1070*/  ISETP.GT.U32.AND.EX P0, PT, R4, RZ, PT, P0 ;  /* 0x000000ff0400720c */ /* 0x000fe40003f04100 */
[----:B------:R-:W-:-:S02]  /*1080*/  ISETP.GT.U32.AND.EX P1, PT, R7, RZ, PT, P1 ;  /* 0x000000ff0700720c */ /* 0x000fc40003f24110 */
[----:B------:R-:W-:Y:S02]  /*1090*/  SEL R6, R6, R9, P0 ;  /* 0x0000000906067207 */ /* 0x000fe40000000000 */
[----:B------:R-:W-:Y:S02]  /*10a0*/  SEL R4, RZ, 0x1, !P1 ;  /* 0x00000001ff047807 */ /* 0x000fe40004800000 */
[----:B------:R-:W-:Y:S02]  /*10b0*/  SEL R10, R10, RZ, P0 ;  /* 0x000000ff0a0a7207 */ /* 0x000fe40000000000 */
[----:B------:R-:W-:Y:S02]  /*10c0*/  MOV R7, 0xffffffff ;  /* 0xffffffff00077802 */ /* 0x000fe40000000f00 */
        /* <DEDUP_REMOVED lines=16> */
[----:B------:R-:W-:-:S03]  /*11d0*/  IMAD.MOV.U32 R9, RZ, RZ, RZ ;  /* 0x000000ffff097224 */ /* 0x000fc600078e00ff */
[----:B------:R-:W-:-:S13]  /*11e0*/  ISETP.GE.U32.AND P0, PT, R6, R5, PT ;  /* 0x000000050600720c */ /* 0x000fda0003f06070 */
[----:B------:R-:W-:Y:S01]  /*11f0*/  @P0 IMAD.IADD R6, R6, 0x1, -R5 ;  /* 0x0000000106060824 */ /* 0x000fe200078e0a05 */
[----:B------:R-:W-:-:S04]  /*1200*/  @P0 IADD3 R8, PT, PT, R8, 0x1, RZ ;  /* 0x0000000108080810 */ /* 0x000fc80007ffe0ff */
[----:B------:R-:W-:-:S13]  /*1210*/  ISETP.GE.U32.AND P1, PT, R6, R5, PT ;  /* 0x000000050600720c */ /* 0x000fda0003f26070 */
[----:B------:R-:W-:Y:S01]  /*1220*/  @P1 VIADD R8, R8, 0x1 ;  /* 0x0000000108081836 */ /* 0x000fe20000000000 */
[----:B------:R-:W-:Y:S01]  /*1230*/  @!P2 LOP3.LUT R8, RZ, R5, RZ, 0x33, !PT ;  /* 0x00000005ff08a212 */ /* 0x000fe200078e33ff */
[----:B------:R-:W-:Y:S06]  /*1240*/  BRA `(.L_x_157) ;  /* 0x0000000000107947 */ /* 0x000fec0003800000 */
.L_x_156:
[----:B------:R-:W-:-:S07]  /*1250*/  MOV R8, 0x1270 ;  /* 0x0000127000087802 */ /* 0x000fce0000000f00 */
[----:B------:R-:W-:Y:S05]  /*1260*/  CALL.REL.NOINC `($__internal_5_$__cuda_sm20_div_u64) ;  /* 0x0000000800ec7944 */ /* 0x000fea0003c00000 */
[----:B------:R-:W-:Y:S02]  /*1270*/  IMAD.MOV.U32 R8, RZ, RZ, R6 ;  /* 0x000000ffff087224 */ /* 0x000fe400078e0006 */
[----:B------:R-:W-:-:S07]  /*1280*/  IMAD.MOV.U32 R9, RZ, RZ, R7 ;  /* 0x000000ffff097224 */ /* 0x000fce00078e0007 */
.L_x_157:
[----:B------:R-:W-:Y:S05]  /*1290*/  BSYNC.RECONVERGENT B1 ;  /* 0x0000000000017941 */ /* 0x000fea0003800200 */
.L_x_155:
        /* <DEDUP_REMOVED lines=9> */
[----:B------:R-:W-:-:S04]  /*1330*/  MOV R8, UR22 ;  /* 0x0000001600087c02 */ /* 0x000fc80008000f00 */
[----:B------:R-:W-:Y:S02]  /*1340*/  SHF.R.S32.HI R8, RZ, 0x1f, R8 ;  /* 0x0000001fff087819 */ /* 0x000fe40000011408 */
[----:B-1----:R-:W-:-:S05]  /*1350*/  SHF.R.S32.HI R16, RZ, 0x1f, R6 ;  /* 0x0000001fff107819 */ /* 0x002fca0000011406 */
        /* <DEDUP_REMOVED lines=19> */
[----:B------:R-:W-:-:S04]  /*1490*/  VIADD R4, R6, UR5 ;  /* 0x0000000506047c36 */ /* 0x000fc80008000000 */
[----:B---3--:R-:W-:Y:S02]  /*14a0*/  IMAD R7, R11, 0x200, R4 ;  /* 0x000002000b077824 */ /* 0x008fe400078e0204 */
[----:B------:R-:W-:-:S03]  /*14b0*/  IMAD.X R4, RZ, RZ, -0x1, P3 ;  /* 0xffffffffff047424 */ /* 0x000fc600018e06ff */
[----:B------:R-:W-:-:S07]  /*14c0*/  LEA R7, R2, R7, 0x2 ;  /* 0x0000000702077211 */ /* 0x000fce00078e10ff */
.L_x_160:
[----:B------:R-:W-:Y:S01]  /*14d0*/  IADD3 R9, P1, PT, R9, 0x1, RZ ;  /* 0x0000000109097810 */ /* 0x000fe20007f3e0ff */
[----:B------:R-:W-:Y:S01]  /*14e0*/  IMAD.MOV.U32 R10, RZ, RZ, R12 ;  /* 0x000000ffff0a7224 */ /* 0x000fe200078e000c */
[C---:B------:R-:W-:Y:S01]  /*14f0*/  IADD3 R2, P2, PT, R5.reuse, R2, RZ ;  /* 0x0000000205027210 */ /* 0x040fe20007f5e0ff */
[----:B------:R-:W-:Y:S01]  /*1500*/  IMAD.MOV.U32 R11, RZ, RZ, R13 ;  /* 0x000000ffff0b7224 */ /* 0x000fe200078e000d */
[----:B------:R-:W-:Y:S01]  /*1510*/  LEA R12, P3, R5, R12, 0x2 ;  /* 0x0000000c050c7211 */ /* 0x000fe200078610ff */
        /* <DEDUP_REMOVED lines=11> */
.L_x_159:
[----:B------:R-:W-:Y:S05]  /*15d0*/  BSYNC.RECONVERGENT B1 ;  /* 0x0000000000017941 */ /* 0x000fea0003800200 */
.L_x_158:
        /* <DEDUP_REMOVED lines=16> */
[----:B------:R-:W-:Y:S01]  /*16e0*/  IADD3 R6, PT, PT, R6, UR5, RZ ;  /* 0x0000000506067c10 */ /* 0x000fe2000fffe0ff */
[----:B------:R-:W-:-:S04]  /*16f0*/  UMOV UR5, URZ ;  /* 0x000000ff00057c82 */ /* 0x000fc80008000000 */
[----:B---3--:R-:W-:Y:S01]  /*1700*/  IMAD R23, R7, 0x200, R6 ;  /* 0x0000020007177824 */ /* 0x008fe200078e0206 */
[----:B------:R-:W-:-:S04]  /*1710*/  IADD3 R6, P0, PT, R2, UR22, RZ ;  /* 0x0000001602067c10 */ /* 0x000fc8000ff1e0ff */
[----:B------:R-:W-:Y:S01]  /*1720*/  LEA R23, R2, R23, 0x2 ;  /* 0x0000001702177211 */ /* 0x000fe200078e10ff */
[----:B------:R-:W-:Y:S01]  /*1730*/  IMAD.X R7, R8, 0x1, R3, P0 ;  /* 0x0000000108077824 */ /* 0x000fe200000e0603 */
[----:B------:R-:W-:-:S03]  /*1740*/  LEA R0, P0, R2, UR8, 0x2 ;  /* 0x0000000802007c11 */ /* 0x000fc6000f8010ff */
        /* <DEDUP_REMOVED lines=9> */
[----:B------:R-:W-:Y:S01]  /*17e0*/  LEA.HI.X R26, R5, R18, RZ, 0x3, P1 ;  /* 0x00000012051a7211 */ /* 0x000fe200008f1cff */
[----:B------:R-:W-:Y:S02]  /*17f0*/  VIADD R28, R7, UR5 ;  /* 0x00000005071c7c36 */ /* 0x000fe40008000000 */
[----:B------:R-:W-:-:S07]  /*1800*/  IMAD R29, R22, 0xc, R23 ;  /* 0x0000000c161d7824 */ /* 0x000fce00078e0217 */
.L_x_161:
[C---:B------:R-:W-:Y:S02]  /*1810*/  IADD3 R12, P0, PT, R4.reuse, R0, RZ ;  /* 0x00000000040c7210 */ /* 0x040fe40007f1e0ff */
[----:B------:R-:W-:-:S03]  /*1820*/  IADD3 R8, P1, PT, R4, R21, RZ ;  /* 0x0000001504087210 */ /* 0x000fc60007f3e0ff */
[----:B------:R-:W-:Y:S01]  /*1830*/  IMAD.X R13, R16, 0x1, R18, P0 ;  /* 0x00000001100d7824 */ /* 0x000fe200000e0612 */
[----:B------:R-:W-:Y:S02]  /*1840*/  IADD3 R10, P0, PT, R4, R19, RZ ;  /* 0x00000013040a7210 */ /* 0x000fe40007f1e0ff */
[----:B------:R-:W-:Y:S02]  /*1850*/  IADD3.X R9, PT, PT, R16, R24, RZ, P1, !PT ;  /* 0x0000001810097210 */ /* 0x000fe40000ffe4ff */
[----:B------:R-:W-:Y:S01]  /*1860*/  IADD3 R14, P1, PT, R4, R6, RZ ;  /* 0x00000006040e7210 */ /* 0x000fe20007f3e0ff */
[C---:B------:R-:W-:Y:S01]  /*1870*/  IMAD.X R11, R16.reuse, 0x1, R26, P0 ;  /* 0x00000001100b7824 */ /* 0x040fe200000e061a */
[----:B------:R-:W-:Y:S01]  /*1880*/  IADD3 R2, P0, PT, R17, R2, RZ ;  /* 0x0000000211027210 */ /* 0x000fe20007f1e0ff */
[----:B------:R-:W-:Y:S01]  /*1890*/  @!PT LDS RZ, [RZ] ;  /* 0x00000000fffff984 */ /* 0x000fe20000000800 */
[----:B------:R-:W-:Y:S01]  /*18a0*/  @!PT LDS RZ, [RZ] ;  /* 0x00000000fffff984 */ /* 0x000fe20000000800 */
[----:B------:R-:W-:Y:S01]  /*18b0*/  @!PT LDS RZ, [RZ] ;  /* 0x00000000fffff984 */ /* 0x000fe20000000800 */
[----:B------:R1:W-:Y:S02]  /*18c0*/  LDGSTS.E [R23+0x80], desc[UR20][R12.64] ;  /* 0x000800000c177fae */ /* 0x0003e4000b9a1014 */
[----:B------:R-:W-:Y:S01]  /*18d0*/  IMAD.X R15, R16, 0x1, R28, P1 ;  /* 0x00000001100f7824 */ /* 0x000fe200008e061c */
[C---:B------:R-:W-:Y:S01]  /*18e0*/  LEA R4, P1, R5.reuse, R4, 0x4 ;  /* 0x0000000405047211 */ /* 0x040fe200078220ff */
[----:B------:R-:W-:Y:S01]  /*18f0*/  IMAD.X R3, R20, 0x1, R3, P0 ;  /* 0x0000000114037824 */ /* 0x000fe200000e0603 */
[----:B------:R-:W-:Y:S01]  /*1900*/  ISETP.GE.U32.AND P0, PT, R2, UR7, PT ;  /* 0x0000000702007c0c */ /* 0x000fe2000bf06070 */
[----:B------:R2:W-:Y:S01]  /*1910*/  LDGSTS.E [R25+0x80], desc[UR20][R8.64] ;  /* 0x0008000008197fae */ /* 0x0005e2000b9a1014 */
[----:B------:R-:W-:-:S02]  /*1920*/  LEA.HI.X R16, R5, R16, RZ, 0x4, P1 ;  /* 0x0000001005107211 */ /* 0x000fc400008f24ff */
[----:B------:R-:W-:Y:S01]  /*1930*/  ISETP.GE.U32.AND.EX P0, PT, R3, UR13, PT, P0 ;  /* 0x0000000d03007c0c */ /* 0x000fe2000bf06100 */
[----:B------:R3:W-:Y:S01]  /*1940*/  LDGSTS.E [R27+0x80], desc[UR20][R10.64] ;  /* 0x000800000a1b7fae */ /* 0x0007e2000b9a1014 */
[----:B-1----:R-:W-:-:S03]  /*1950*/  IMAD R23, R22, 0x10, R23 ;  /* 0x0000001016177824 */ /* 0x002fc600078e0217 */
[----:B------:R1:W-:Y:S01]  /*1960*/  LDGSTS.E [R29+0x80], desc[UR20][R14.64] ;  /* 0x000800000e1d7fae */ /* 0x0003e2000b9a1014 */
[C---:B--2---:R-:W-:Y:S01]  /*1970*/  IMAD R25, R22.reuse, 0x10, R25 ;  /* 0x0000001016197824 */ /* 0x044fe200078e0219 */
[C---:B---3--:R-:W-:Y:S01]  /*1980*/  LEA R27, R22.reuse, R27, 0x4 ;  /* 0x0000001b161b7211 */ /* 0x048fe200078e20ff */
[----:B-1----:R-:W-:-:S05]  /*1990*/  IMAD R29, R22, 0x10, R29 ;  /* 0x00000010161d7824 */ /* 0x002fca00078e021d */
[----:B------:R-:W-:Y:S05]  /*19a0*/  @!P0 BRA `(.L_x_161) ;  /* 0xfffffffc00988947 */ /* 0x000fea000383ffff */
.L_x_154:
[----:B------:R-:W-:Y:S05]  /*19b0*/  BSYNC.RECONVERGENT B0 ;  /* 0x0000000000007941 */ /* 0x000fea0003800200 */
.L_x_153:
[----:B------:R-:W0:Y:S01]  /*19c0*/  LDGDEPBAR ;  /* 0x00000000000079af */ /* 0x000e220000000000 */
[----:B------:R-:W-:-:S04]  /*19d0*/  DEPBAR.LE SB0, 0x0 ;  /* 0x000080000000791a */ /* 0x000fc80000000000 */
[----:B------:R-:W-:Y:S06]  /*19e0*/  BAR.SYNC.DEFER_BLOCKING 0x0 ;  /* 0x0000000000007b1d */ /* 0x000fec0000010000 */
.L_x_143:
        /* <DEDUP_REMOVED lines=9> */
[----:B------:R-:W4:Y:S01]  /*1a80*/  S2R R5, SR_TID.X ;  /* 0x0000000000057919 */ /* 0x000f220000002100 */
[----:B------:R-:W5:Y:S03]  /*1a90*/  LDCU.64 UR4, c[0x0][0x390] ;  /* 0x00007200ff0477ac */ /* 0x000f660008000a00 */
[----:B------:R-:W-:Y:S01]  /*1aa0*/  VIADD R2, R2, 0x80 ;  /* 0x0000008002027836 */ /* 0x000fe20000000000 */
[----:B-----5:R-:W-:Y:S01]  /*1ab0*/  UIMAD.WIDE UR4, UR22, 0x4, UR4 ;  /* 0x00000004160478a5 */ /* 0x020fe2000f8e0204 */
[----:B--2---:R-:W-:-:S03]  /*1ac0*/  IMAD R0, R3, 0x200, R0 ;  /* 0x0000020003007824 */ /* 0x004fc600078e0200 */
[----:B-1----:R-:W-:Y:S01]  /*1ad0*/  LEA R7, R7, R2, 0x18 ;  /* 0x0000000207077211 */ /* 0x002fe200078ec0ff */
[C---:B----4-:R-:W-:Y:S01]  /*1ae0*/  IMAD R0, R5.reuse, 0x4, R0 ;  /* 0x0000000405007824 */ /* 0x050fe200078e0200 */
[----:B---3--:R-:W-:-:S04]  /*1af0*/  LEA R2, R5, UR6, 0x2 ;  /* 0x0000000605027c11 */ /* 0x008fc8000f8e10ff */
[----:B------:R-:W-:Y:S01]  /*1b00*/  IADD3 R4, PT, PT, R0, 0x80, R7 ;  /* 0x0000008000047810 */ /* 0x000fe20007ffe007 */
[----:B------:R-:W-:Y:S01]  /*1b10*/  IMAD.IADD R6, R7, 0x1, R2 ;  /* 0x0000000107067824 */ /* 0x000fe200078e0202 */
[----:B------:R-:W-:-:S07]  /*1b20*/  IADD3 R0, PT, PT, -R3, RZ, RZ ;  /* 0x000000ff03007210 */ /* 0x000fce0007ffe1ff */
.L_x_163:
[----:B-1----:R-:W-:Y:S01]  /*1b30*/  LDS R7, [R6] ;  /* 0x0000000006077984 */ /* 0x002fe20000000800 */
[----:B------:R-:W-:Y:S02]  /*1b40*/  VIADD R0, R0, 0x1 ;  /* 0x0000000100007836 */ /* 0x000fe40000000000 */
[----:B------:R-:W-:Y:S01]  /*1b50*/  IMAD.U32 R2, RZ, RZ, UR4 ;  /* 0x00000004ff027e24 */ /* 0x000fe2000f8e00ff */
[----:B------:R-:W1:Y:S01]  /*1b60*/  LDS R8, [R4] ;  /* 0x0000000004087984 */ /* 0x000e620000000800 */
[----:B------:R-:W-:Y:S01]  /*1b70*/  IMAD.U32 R3, RZ, RZ, UR5 ;  /* 0x00000005ff037e24 */ /* 0x000fe2000f8e00ff */
[----:B------:R-:W-:Y:S01]  /*1b80*/  ISETP.NE.AND P0, PT, R0, RZ, PT ;  /* 0x000000ff0000720c */ /* 0x000fe20003f05270 */
[----:B------:R-:W-:-:S04]  /*1b90*/  IMAD.WIDE R2, R5, 0x4, R2 ;  /* 0x0000000405027825 */ /* 0x000fc800078e0202 */
[----:B-1----:R-:W-:-:S05]  /*1ba0*/  IMAD.IADD R7, R7, 0x1, -R8 ;  /* 0x0000000107077824 */ /* 0x002fca00078e0a08 */
[----:B------:R1:W-:Y:S03]  /*1bb0*/  STG.E desc[UR20][R2.64], R7 ;  /* 0x0000000702007986 */ /* 0x0003e6000c101914 */
[----:B------:R-:W-:Y:S05]  /*1bc0*/  @!P0 EXIT ;  /* 0x000000000000894d */ /* 0x000fea0003800000 */
[----:B------:R-:W-:Y:S01]  /*1bd0*/  VIADD R4, R4, 0x200 ;  /* 0x0000020004047836 */ /* 0x000fe20000000000 */
[----:B------:R-:W-:Y:S01]  /*1be0*/  IADD3 R6, PT, PT, R6, 0x200, RZ ;  /* 0x0000020006067810 */ /* 0x000fe20007ffe0ff */
[----:B------:R-:W-:Y:S01]  /*1bf0*/  VIADD R5, R5, 0x80 ;  /* 0x0000008005057836 */ /* 0x000fe20000000000 */
[----:B------:R-:W-:Y:S06]  /*1c00*/  BRA `(.L_x_163) ;  /* 0xfffffffc00c87947 */ /* 0x000fec000383ffff */
.L_x_162:
        /* <DEDUP_REMOVED lines=11> */
[C---:B--2---:R-:W-:Y:S01]  /*1cc0*/  IMAD R2, R0.reuse, 0x200, R3 ;  /* 0x0000020000027824 */ /* 0x044fe200078e0203 */
[----:B------:R-:W-:-:S02]  /*1cd0*/  IADD3 R0, PT, PT, -R0, RZ, RZ ;  /* 0x000000ff00007210 */ /* 0x000fc40007ffe1ff */
[----:B-1----:R-:W-:Y:S02]  /*1ce0*/  LEA R7, R7, R4, 0x18 ;  /* 0x0000000407077211 */ /* 0x002fe400078ec0ff */
[C---:B---3--:R-:W-:Y:S01]  /*1cf0*/  LEA R6, R5.reuse, UR6, 0x2 ;  /* 0x0000000605067c11 */ /* 0x048fe2000f8e10ff */
[----:B------:R-:W-:-:S04]  /*1d00*/  IMAD R2, R5, 0x4, R2 ;  /* 0x0000000405027824 */ /* 0x000fc800078e0202 */
[----:B------:R-:W-:Y:S01]  /*1d10*/  IMAD.IADD R6, R7, 0x1, R6 ;  /* 0x0000000107067824 */ /* 0x000fe200078e0206 */
[----:B------:R-:W-:-:S07]  /*1d20*/  IADD3 R4, PT, PT, R2, 0x80, R7 ;  /* 0x0000008002047810 */ /* 0x000fce0007ffe007 */
.L_x_164:
        /* <DEDUP_REMOVED lines=15> */
        .weak           $__internal_5_$__cuda_sm20_div_u64
        .type           $__internal_5_$__cuda_sm20_div_u64,@function
        .size           $__internal_5_$__cuda_sm20_div_u64,(.L_x_232 - $__internal_5_$__cuda_sm20_div_u64)
$__internal_5_$__cuda_sm20_div_u64:
        /* <DEDUP_REMOVED lines=68> */
[----:B------:R-:W-:Y:S06]  /*2260*/  RET.REL.NODEC R8 `(_ZN3cub18CUB_300001_SM_10006detail9transform16transform_kernelINS2_10policy_hubILb0EN4cuda3std3__45tupleIJN6thrust24THRUST_300001_SM_1000_NS6detail15normal_iteratorINSA_10device_ptrIiEEEESF_EEEE10policy1000EiNS7_5minusIiEESF_JPiSL_EEEvT0_iT1_T2_DpNS2_10kernel_argIT3_EE) ;  /* 0xffffffdc08647950 */ /* 0x000fec0003c3ffff */
.L_x_165:
        /* <DEDUP_REMOVED lines=9> */
.L_x_232:


//--------------------- .text._ZN3cub18CUB_300001_SM_10006detail9transform16transform_kernelINS2_10policy_hubILb0EN4cuda3std3__45tupleIJN6thrust24THRUST_300001_SM_1000_NS6detail15normal_iteratorINSA_10device_ptrIiEEEESF_EEEE10policy1000ElNS7_4plusIiEESF_JPiSL_EEEvT0_iT1_T2_DpNS2_10kernel_argIT3_EE --------------------------
	.section	.text._ZN3cub18CUB_300001_SM_10006detail9transform16transform_kernelINS2_10policy_hubILb0EN4cuda3std3__45tupleIJN6thrust24THRUST_300001_SM_1000_NS6detail15normal_iteratorINSA_10device_ptrIiEEEESF_EEEE10policy1000ElNS7_4plusIiEESF_JPiSL_EEEvT0_iT1_T2_DpNS2_10kernel_argIT3_EE,"ax",@progbits
	.align	128
        .global         _ZN3cub18CUB_300001_SM_10006detail9transform16transform_kernelINS2_10policy_hubILb0EN4cuda3std3__45tupleIJN6thrust24THRUST_300001_SM_1000_NS6detail15normal_iteratorINSA_10device_ptrIiEEEESF_EEEE10policy1000ElNS7_4plusIiEESF_JPiSL_EEEvT0_iT1_T2_DpNS2_10kernel_argIT3_EE
        .type           _ZN3cub18CUB_300001_SM_10006detail9transform16transform_kernelINS2_10policy_hubILb0EN4cuda3std3__45tupleIJN6thrust24THRUST_300001_SM_1000_NS6detail15normal_iteratorINSA_10device_ptrIiEEEESF_EEEE10policy1000ElNS7_4plusIiEESF_JPiSL_EEEvT0_iT1_T2_DpNS2_10kernel_argIT3_EE,@function
        .size           _ZN3cub18CUB_300001_SM_10006detail9transform16transform_kernelINS2_10policy_hubILb0EN4cuda3std3__45tupleIJN6thrust24THRUST_300001_SM_1000_NS6detail15normal_iteratorINSA_10device_ptrIiEEEESF_EEEE10policy1000ElNS7_4plusIiEESF_JPiSL_EEEvT0_iT1_T2_DpNS2_10kernel_argIT3_EE,(.L_x_233 - _ZN3cub18CUB_300001_SM_10006detail9transform16transform_kernelINS2_10policy_hubILb0EN4cuda3std3__45tupleIJN6thrust24THRUST_300001_SM_1000_NS6detail15normal_iteratorINSA_10device_ptrIiEEEESF_EEEE10policy1000ElNS7_4plusIiEESF_JPiSL_EEEvT0_iT1_T2_DpNS2_10kernel_argIT3_EE)
        .other          _ZN3cub18CUB_300001_SM_10006detail9transform16transform_kernelINS2_10policy_hubILb0EN4cuda3std3__45tupleIJN6thrust24THRUST_300001_SM_1000_NS6detail15normal_iteratorINSA_10device_ptrIiEEEESF_EEEE10policy1000ElNS7_4plusIiEESF_JPiSL_EEEvT0_iT1_T2_DpNS2_10kernel_argIT3_EE,@"STO_CUDA_ENTRY STV_DEFAULT"
_ZN3cub18CUB_300001_SM_10006detail9transform16transform_kernelINS2_10policy_hubILb0EN4cuda3std3__45tupleIJN6thrust24THRUST_300001_SM_1000_NS6detail15normal_iteratorINSA_10device_ptrIiEEEESF_EEEE10policy1000ElNS7_4plusIiEESF_JPiSL_EEEvT0_iT1_T2_DpNS2_10kernel_argIT3_EE:
.text._ZN3cub18CUB_300001_SM_10006detail9transform16transform_kernelINS2_10policy_hubILb0EN4cuda3std3__45tupleIJN6thrust24THRUST_300001_SM_1000_NS6detail15normal_iteratorINSA_10device_ptrIiEEEESF_EEEE10policy1000ElNS7_4plusIiEESF_JPiSL_EEEvT0_iT1_T2_DpNS2_10kernel_argIT3_EE:
        /* <DEDUP_REMOVED lines=68> */
.L_x_168:
[----:B-1----:R-:W-:Y:S05]  /*0440*/  BSYNC.RECONVERGENT B0 ;  /* 0x0000000000007941 */ /* 0x002fea0003800200 */
.L_x_167:
[----:B------:R-:W1:Y:S08]  /*0450*/  S2UR UR5, SR_CgaCtaId ;  /* 0x00000000000579c3 */ /* 0x000e700000008800 */
[----:B------:R-:W-:Y:S01]  /*0460*/  BAR.SYNC.DEFER_BLOCKING 0x0 ;  /* 0x0000000000007b1d */ /* 0x000fe20000010000 */
[----:B------:R-:W-:-:S05]  /*0470*/  SHF.L.U32 R2, RZ, 0x1f, RZ ;  /* 0x0000001fff027819 */ /* 0x000fca00000006ff */
[----:B------:R-:W-:Y:S02]  /*0480*/  UMOV UR4, 0x400 ;  /* 0x0000040000047882 */ /* 0x000fe40000000000 */
[----:B-1----:R-:W-:-:S12]  /*0490*/  ULEA UR4, UR5, UR4, 0x18 ;  /* 0x0000000405047291 */ /* 0x002fd8000f8ec0ff */
.L_x_169:
[----:B------:R-:W1:Y:S02]  /*04a0*/  SYNCS.PHASECHK.TRANS64.TRYWAIT P0, [UR4], R2 ;  /* 0x00000002ff0075a7 */ /* 0x000e640008001104 */
[----:B-1----:R-:W-:Y:S05]  /*04b0*/  @!P0 BRA `(.L_x_169) ;  /* 0xfffffffc00f88947 */ /* 0x002fea000383ffff */
[----:B------:R-:W-:Y:S05]  /*04c0*/  BRA `(.L_x_170) ;  /* 0x0000001400407947 */ /* 0x000fea0003800000 */
.L_x_166:
        /* <DEDUP_REMOVED lines=54> */
.L_x_174:
[----:B------:R-:W-:Y:S01]  /*0830*/  IMAD.MOV.U32 R9, RZ, RZ, R14 ;  /* 0x000000ffff097224 */ /* 0x000fe200078e000e */
[----:B------:R-:W-:-:S07]  /*0840*/  MOV R14, 0x860 ;  /* 0x00000860000e7802 */ /* 0x000fce0000000f00 */
[----:B------:R-:W-:Y:S05]  /*0850*/  CALL.REL.NOINC `($__internal_6_$__cuda_sm20_div_u64) ;  /* 0x0000001400707944 */ /* 0x000fea0003c00000 */
.L_x_175:
[----:B------:R-:W-:Y:S05]  /*0860*/  BSYNC.RECONVERGENT B1 ;  /* 0x0000000000017941 */ /* 0x000fea0003800200 */
.L_x_173:
        /* <DEDUP_REMOVED lines=37> */
.L_x_178:
        /* <DEDUP_REMOVED lines=16> */
.L_x_177:
[----:B------:R-:W-:Y:S05]  /*0bc0*/  BSYNC.RECONVERGENT B1 ;  /* 0x0000000000017941 */ /* 0x000fea0003800200 */
.L_x_176:
        /* <DEDUP_REMOVED lines=35> */
.L_x_179:
        /* <DEDUP_REMOVED lines=26> */
.L_x_172:
[----:B------:R-:W-:Y:S05]  /*0fa0*/  BSYNC.RECONVERGENT B0 ;  /* 0x0000000000007941 */ /* 0x000fea0003800200 */
.L_x_171:
        /* <DEDUP_REMOVED lines=39> */
.L_x_183:
[----:B------:R-:W-:Y:S01]  /*1220*/  IMAD.MOV.U32 R9, RZ, RZ, R12 ;  /* 0x000000ffff097224 */ /* 0x000fe200078e000c */
[----:B------:R-:W-:-:S07]  /*1230*/  MOV R14, 0x1250 ;  /* 0x00001250000e7802 */ /* 0x000fce0000000f00 */
[----:B------:R-:W-:Y:S05]  /*1240*/  CALL.REL.NOINC `($__internal_6_$__cuda_sm20_div_u64) ;  /* 0x0000000800f47944 */ /* 0x000fea0003c00000 */
.L_x_184:
[----:B------:R-:W-:Y:S05]  /*1250*/  BSYNC.RECONVERGENT B1 ;  /* 0x0000000000017941 */ /* 0x000fea0003800200 */
.L_x_182:
        /* <DEDUP_REMOVED lines=35> */
.L_x_187:
        /* <DEDUP_REMOVED lines=16> */
.L_x_186:
[----:B------:R-:W-:Y:S05]  /*1590*/  BSYNC.RECONVERGENT B1 ;  /* 0x0000000000017941 */ /* 0x000fea0003800200 */
.L_x_185:
        /* <DEDUP_REMOVED lines=37> */
.L_x_188:
        /* <DEDUP_REMOVED lines=26> */
.L_x_181:
[----:B------:R-:W-:Y:S05]  /*1990*/  BSYNC.RECONVERGENT B0 ;  /* 0x0000000000007941 */ /* 0x000fea0003800200 */
.L_x_180:
[----:B------:R-:W0:Y:S01]  /*19a0*/  LDGDEPBAR ;  /* 0x00000000000079af */ /* 0x000e220000000000 */
[----:B------:R-:W-:-:S04]  /*19b0*/  DEPBAR.LE SB0, 0x0 ;  /* 0x000080000000791a */ /* 0x000fc80000000000 */
[----:B------:R-:W-:Y:S06]  /*19c0*/  BAR.SYNC.DEFER_BLOCKING 0x0 ;  /* 0x0000000000007b1d */ /* 0x000fec0000010000 */
.L_x_170:
        /* <DEDUP_REMOVED lines=21> */
.L_x_190:
        /* <DEDUP_REMOVED lines=10> */
[----:B---3--:R-:W-:-:S05]  /*1bc0*/  @!P0 IMAD.IADD R9, R8, 0x1, R9 ;  /* 0x0000000108098824 */ /* 0x008fca00078e0209 */
[----:B------:R1:W-:Y:S01]  /*1bd0*/  @!P0 STG.E desc[UR22][R2.64], R9 ;  /* 0x0000000902008986 */ /* 0x0003e2000c101916 */
[----:B------:R-:W-:-:S13]  /*1be0*/  ISETP.NE.AND P0, PT, R4, RZ, PT ;  /* 0x000000ff0400720c */ /* 0x000fda0003f05270 */
[----:B-1----:R-:W-:Y:S05]  /*1bf0*/  @P0 BRA `(.L_x_190) ;  /* 0xfffffffc00c80947 */ /* 0x002fea000383ffff */
[----:B------:R-:W-:Y:S05]  /*1c00*/  EXIT ;  /* 0x000000000000794d */ /* 0x000fea0003800000 */
.L_x_189:
        /* <DEDUP_REMOVED lines=19> */
.L_x_191:
[----:B-1----:R-:W-:Y:S01]  /*1d40*/  LDS R7, [R6] ;  /* 0x0000000006077984 */ /* 0x002fe20000000800 */
[----:B------:R-:W-:Y:S01]  /*1d50*/  IADD3 R0, PT, PT, R0, 0x1, RZ ;  /* 0x0000000100007810 */ /* 0x000fe20007ffe0ff */
[----:B------:R-:W-:Y:S02]  /*1d60*/  IMAD.U32 R2, RZ, RZ, UR4 ;  /* 0x00000004ff027e24 */ /* 0x000fe4000f8e00ff */
[----:B------:R-:W1:Y:S01]  /*1d70*/  LDS R8, [R4] ;  /* 0x0000000004087984 */ /* 0x000e620000000800 */
[----:B------:R-:W-:Y:S01]  /*1d80*/  ISETP.NE.AND P0, PT, R0, RZ, PT ;  /* 0x000000ff0000720c */ /* 0x000fe20003f05270 */
[----:B------:R-:W-:Y:S02]  /*1d90*/  IMAD.U32 R3, RZ, RZ, UR5 ;  /* 0x00000005ff037e24 */ /* 0x000fe4000f8e00ff */
[----:B------:R-:W-:-:S04]  /*1da0*/  IMAD.WIDE R2, R5, 0x4, R2 ;  /* 0x0000000405027825 */ /* 0x000fc800078e0202 */
[----:B-1----:R-:W-:-:S05]  /*1db0*/  IMAD.IADD R7, R7, 0x1, R8 ;  /* 0x0000000107077824 */ /* 0x002fca00078e0208 */
[----:B------:R1:W-:Y:S01]  /*1dc0*/  STG.E desc[UR22][R2.64], R7 ;  /* 0x0000000702007986 */ /* 0x0003e2000c101916 */
[----:B------:R-:W-:Y:S05]  /*1dd0*/  @!P0 EXIT ;  /* 0x000000000000894d */ /* 0x000fea0003800000 */
[----:B------:R-:W-:Y:S02]  /*1de0*/  VIADD R4, R4, 0x200 ;  /* 0x0000020004047836 */ /* 0x000fe40000000000 */
[----:B------:R-:W-:Y:S02]  /*1df0*/  VIADD R6, R6, 0x200 ;  /* 0x0000020006067836 */ /* 0x000fe40000000000 */
[----:B------:R-:W-:Y:S01]  /*1e00*/  VIADD R5, R5, 0x80 ;  /* 0x0000008005057836 */ /* 0x000fe20000000000 */
[----:B------:R-:W-:Y:S06]  /*1e10*/  BRA `(.L_x_191) ;  /* 0xfffffffc00c87947 */ /* 0x000fec000383ffff */
        .weak           $__internal_6_$__cuda_sm20_div_u64
        .type           $__internal_6_$__cuda_sm20_div_u64,@function
        .size           $__internal_6_$__cuda_sm20_div_u64,(.L_x_233 - $__internal_6_$__cuda_sm20_div_u64)
$__internal_6_$__cuda_sm20_div_u64:
        /* <DEDUP_REMOVED lines=68> */
[----:B------:R-:W-:Y:S06]  /*2260*/  RET.REL.NODEC R14 `(_ZN3cub18CUB_300001_SM_10006detail9transform16transform_kernelINS2_10policy_hubILb0EN4cuda3std3__45tupleIJN6thrust24THRUST_300001_SM_1000_NS6detail15normal_iteratorINSA_10device_ptrIiEEEESF_EEEE10policy1000ElNS7_4plusIiEESF_JPiSL_EEEvT0_iT1_T2_DpNS2_10kernel_argIT3_EE) ;  /* 0xffffffdc0e647950 */ /* 0x000fec0003c3ffff */
.L_x_192:
        /* <DEDUP_REMOVED lines=9> */
.L_x_233:


//--------------------- .text._ZN3cub18CUB_300001_SM_10006detail9transform16transform_kernelINS2_10policy_hubILb0EN4cuda3std3__45tupleIJN6thrust24THRUST_300001_SM_1000_NS6detail15normal_iteratorINSA_10device_ptrIiEEEESF_EEEE10policy1000EiNS7_4plusIiEESF_JPiSL_EEEvT0_iT1_T2_DpNS2_10kernel_argIT3_EE --------------------------
	.section	.text._ZN3cub18CUB_300001_SM_10006detail9transform16transform_kernelINS2_10policy_hubILb0EN4cuda3std3__45tupleIJN6thrust24THRUST_300001_SM_1000_NS6detail15normal_iteratorINSA_10device_ptrIiEEEESF_EEEE10policy1000EiNS7_4plusIiEESF_JPiSL_EEEvT0_iT1_T2_DpNS2_10kernel_argIT3_EE,"ax",@progbits
	.align	128
        .global         _ZN3cub18CUB_300001_SM_10006detail9transform16transform_kernelINS2_10policy_hubILb0EN4cuda3std3__45tupleIJN6thrust24THRUST_300001_SM_1000_NS6detail15normal_iteratorINSA_10device_ptrIiEEEESF_EEEE10policy1000EiNS7_4plusIiEESF_JPiSL_EEEvT0_iT1_T2_DpNS2_10kernel_argIT3_EE
        .type           _ZN3cub18CUB_300001_SM_10006detail9transform16transform_kernelINS2_10policy_hubILb0EN4cuda3std3__45tupleIJN6thrust24THRUST_300001_SM_1000_NS6detail15normal_iteratorINSA_10device_ptrIiEEEESF_EEEE10policy1000EiNS7_4plusIiEESF_JPiSL_EEEvT0_iT1_T2_DpNS2_10kernel_argIT3_EE,@function
        .size           _ZN3cub18CUB_300001_SM_10006detail9transform16transform_kernelINS2_10policy_hubILb0EN4cuda3std3__45tupleIJN6thrust24THRUST_300001_SM_1000_NS6detail15normal_iteratorINSA_10device_ptrIiEEEESF_EEEE10policy1000EiNS7_4plusIiEESF_JPiSL_EEEvT0_iT1_T2_DpNS2_10kernel_argIT3_EE,(.L_x_234 - _ZN3cub18CUB_300001_SM_10006detail9transform16transform_kernelINS2_10policy_hubILb0EN4cuda3std3__45tupleIJN6thrust24THRUST_300001_SM_1000_NS6detail15normal_iteratorINSA_10device_ptrIiEEEESF_EEEE10policy1000EiNS7_4plusIiEESF_JPiSL_EEEvT0_iT1_T2_DpNS2_10kernel_argIT3_EE)
        .other          _ZN3cub18CUB_300001_SM_10006detail9transform16transform_kernelINS2_10policy_hubILb0EN4cuda3std3__45tupleIJN6thrust24THRUST_300001_SM_1000_NS6detail15normal_iteratorINSA_10device_ptrIiEEEESF_EEEE10policy1000EiNS7_4plusIiEESF_JPiSL_EEEvT0_iT1_T2_DpNS2_10kernel_argIT3_EE,@"STO_CUDA_ENTRY STV_DEFAULT"
_ZN3cub18CUB_300001_SM_10006detail9transform16transform_kernelINS2_10policy_hubILb0EN4cuda3std3__45tupleIJN6thrust24THRUST_300001_SM_1000_NS6detail15normal_iteratorINSA_10device_ptrIiEEEESF_EEEE10policy1000EiNS7_4plusIiEESF_JPiSL_EEEvT0_iT1_T2_DpNS2_10kernel_argIT3_EE:
.text._ZN3cub18CUB_300001_SM_10006detail9transform16transform_kernelINS2_10policy_hubILb0EN4cuda3std3__45tupleIJN6thrust24THRUST_300001_SM_1000_NS6detail15normal_iteratorINSA_10device_ptrIiEEEESF_EEEE10policy1000EiNS7_4plusIiEESF_JPiSL_EEEvT0_iT1_T2_DpNS2_10kernel_argIT3_EE:
        /* <DEDUP_REMOVED lines=60> */
.L_x_195:
[----:B-1----:R-:W-:Y:S05]  /*03c0*/  BSYNC.RECONVERGENT B0 ;  /* 0x0000000000007941 */ /* 0x002fea0003800200 */
.L_x_194:
[----:B------:R-:W1:Y:S08]  /*03d0*/  S2UR UR5, SR_CgaCtaId ;  /* 0x00000000000579c3 */ /* 0x000e700000008800 */
[----:B------:R-:W-:Y:S01]  /*03e0*/  BAR.SYNC.DEFER_BLOCKING 0x0 ;  /* 0x0000000000007b1d */ /* 0x000fe20000010000 */
[----:B------:R-:W-:-:S05]  /*03f0*/  SHF.L.U32 R0, RZ, 0x1f, RZ ;  /* 0x0000001fff007819 */ /* 0x000fca00000006ff */
[----:B------:R-:W-:Y:S02]  /*0400*/  UMOV UR4, 0x400 ;  /* 0x0000040000047882 */ /* 0x000fe40000000000 */
[----:B-1----:R-:W-:-:S12]  /*0410*/  ULEA UR4, UR5, UR4, 0x18 ;  /* 0x0000000405047291 */ /* 0x002fd8000f8ec0ff */
.L_x_196:
[----:B------:R-:W1:Y:S02]  /*0420*/  SYNCS.PHASECHK.TRANS64.TRYWAIT P0, [UR4], R0 ;  /* 0x00000000ff0075a7 */ /* 0x000e640008001104 */
[----:B-1----:R-:W-:Y:S05]  /*0430*/  @!P0 BRA `(.L_x_196) ;  /* 0xfffffffc00f88947 */ /* 0x002fea000383ffff */
[----:B------:R-:W-:Y:S05]  /*0440*/  BRA `(.L_x_197) ;  /* 0x0000001400687947 */ /* 0x000fea0003800000 */
.L_x_193:
        /* <DEDUP_REMOVED lines=61> */
.L_x_201:
[----:B------:R-:W-:Y:S01]  /*0820*/  IMAD.MOV.U32 R9, RZ, RZ, R12 ;  /* 0x000000ffff097224 */ /* 0x000fe200078e000c */
[----:B------:R-:W-:-:S07]  /*0830*/  MOV R8, 0x850 ;  /* 0x0000085000087802 */ /* 0x000fce0000000f00 */
[----:B------:R-:W-:Y:S05]  /*0840*/  CALL.REL.NOINC `($__internal_7_$__cuda_sm20_div_u64) ;  /* 0x0000001400747944 */ /* 0x000fea0003c00000 */
[----:B------:R-:W-:Y:S01]  /*0850*/  IMAD.MOV.U32 R8, RZ, RZ, R6 ;  /* 0x000000ffff087224 */ /* 0x000fe200078e0006 */
[----:B------:R-:W-:-:S07]  /*0860*/  MOV R9, R7 ;  /* 0x0000000700097202 */ /* 0x000fce0000000f00 */
.L_x_202:
[----:B------:R-:W-:Y:S05]  /*0870*/  BSYNC.RECONVERGENT B1 ;  /* 0x0000000000017941 */ /* 0x000fea0003800200 */
.L_x_200:
        /* <DEDUP_REMOVED lines=34> */
.L_x_205:
        /* <DEDUP_REMOVED lines=16> */
.L_x_204:
[----:B------:R-:W-:Y:S05]  /*0ba0*/  BSYNC.RECONVERGENT B1 ;  /* 0x0000000000017941 */ /* 0x000fea0003800200 */
.L_x_203:
        /* <DEDUP_REMOVED lines=32> */
.L_x_206:
        /* <DEDUP_REMOVED lines=29> */
.L_x_199:
[----:B------:R-:W-:Y:S05]  /*0f80*/  BSYNC.RECONVERGENT B0 ;  /* 0x0000000000007941 */ /* 0x000fea0003800200 */
.L_x_198:
        /* <DEDUP_REMOVED lines=44> */
.L_x_210:
[----:B------:R-:W-:-:S07]  /*1250*/  MOV R8, 0x1270 ;  /* 0x0000127000087802 */ /* 0x000fce0000000f00 */
[----:B------:R-:W-:Y:S05]  /*1260*/  CALL.REL.NOINC `($__internal_7_$__cuda_sm20_div_u64) ;  /* 0x0000000800ec7944 */ /* 0x000fea0003c00000 */
[----:B------:R-:W-:Y:S02]  /*1270*/  IMAD.MOV.U32 R8, RZ, RZ, R6 ;  /* 0x000000ffff087224 */ /* 0x000fe400078e0006 */
[----:B------:R-:W-:-:S07]  /*1280*/  IMAD.MOV.U32 R9, RZ, RZ, R7 ;  /* 0x000000ffff097224 */ /* 0x000fce00078e0007 */
.L_x_211:
[----:B------:R-:W-:Y:S05]  /*1290*/  BSYNC.RECONVERGENT B1 ;  /* 0x0000000000017941 */ /* 0x000fea0003800200 */
.L_x_209:
        /* <DEDUP_REMOVED lines=35> */
.L_x_214:
        /* <DEDUP_REMOVED lines=16> */
.L_x_213:
[----:B------:R-:W-:Y:S05]  /*15d0*/  BSYNC.RECONVERGENT B1 ;  /* 0x0000000000017941 */ /* 0x000fea0003800200 */
.L_x_212:
        /* <DEDUP_REMOVED lines=35> */
.L_x_215:
        /* <DEDUP_REMOVED lines=26> */
.L_x_208:
[----:B------:R-:W-:Y:S05]  /*19b0*/  BSYNC.RECONVERGENT B0 ;  /* 0x0000000000007941 */ /* 0x000fea0003800200 */
.L_x_207:
[----:B------:R-:W0:Y:S01]  /*19c0*/  LDGDEPBAR ;  /* 0x00000000000079af */ /* 0x000e220000000000 */
[----:B------:R-:W-:-:S04]  /*19d0*/  DEPBAR.LE SB0, 0x0 ;  /* 0x000080000000791a */ /* 0x000fc80000000000 */
[----:B------:R-:W-:Y:S06]  /*19e0*/  BAR.SYNC.DEFER_BLOCKING 0x0 ;  /* 0x0000000000007b1d */ /* 0x000fec0000010000 */
.L_x_197:
        /* <DEDUP_REMOVED lines=20> */
.L_x_217:
[----:B-1----:R-:W-:Y:S01]  /*1b30*/  LDS R7, [R6] ;  /* 0x0000000006077984 */ /* 0x002fe20000000800 */
[----:B------:R-:W-:Y:S02]  /*1b40*/  VIADD R0, R0, 0x1 ;  /* 0x0000000100007836 */ /* 0x000fe40000000000 */
[----:B------:R-:W-:Y:S01]  /*1b50*/  IMAD.U32 R2, RZ, RZ, UR4 ;  /* 0x00000004ff027e24 */ /* 0x000fe2000f8e00ff */
[----:B------:R-:W1:Y:S01]  /*1b60*/  LDS R8, [R4] ;  /* 0x0000000004087984 */ /* 0x000e620000000800 */
[----:B------:R-:W-:Y:S01]  /*1b70*/  IMAD.U32 R3, RZ, RZ, UR5 ;  /* 0x00000005ff037e24 */ /* 0x000fe2000f8e00ff */
[----:B------:R-:W-:Y:S01]  /*1b80*/  ISETP.NE.AND P0, PT, R0, RZ, PT ;  /* 0x000000ff0000720c */ /* 0x000fe20003f05270 */
[----:B------:R-:W-:-:S04]  /*1b90*/  IMAD.WIDE R2, R5, 0x4, R2 ;  /* 0x0000000405027825 */ /* 0x000fc800078e0202 */
[----:B-1----:R-:W-:-:S05]  /*1ba0*/  IMAD.IADD R7, R7, 0x1, R8 ;  /* 0x0000000107077824 */ /* 0x002fca00078e0208 */
[----:B------:R1:W-:Y:S03]  /*1bb0*/  STG.E desc[UR20][R2.64], R7 ;  /* 0x0000000702007986 */ /* 0x0003e6000c101914 */
[----:B------:R-:W-:Y:S05]  /*1bc0*/  @!P0 EXIT ;  /* 0x000000000000894d */ /* 0x000fea0003800000 */
[----:B------:R-:W-:Y:S01]  /*1bd0*/  VIADD R4, R4, 0x200 ;  /* 0x0000020004047836 */ /* 0x000fe20000000000 */
[----:B------:R-:W-:Y:S01]  /*1be0*/  IADD3 R6, PT, PT, R6, 0x200, RZ ;  /* 0x0000020006067810 */ /* 0x000fe20007ffe0ff */
[----:B------:R-:W-:Y:S01]  /*1bf0*/  VIADD R5, R5, 0x80 ;  /* 0x0000008005057836 */ /* 0x000fe20000000000 */
[----:B------:R-:W-:Y:S06]  /*1c00*/  BRA `(.L_x_217) ;  /* 0xfffffffc00c87947 */ /* 0x000fec000383ffff */
.L_x_216:
        /* <DEDUP_REMOVED lines=18> */
.L_x_218:
        /* <DEDUP_REMOVED lines=15> */
        .weak           $__internal_7_$__cuda_sm20_div_u64
        .type           $__internal_7_$__cuda_sm20_div_u64,@function
        .size           $__internal_7_$__cuda_sm20_div_u64,(.L_x_234 - $__internal_7_$__cuda_sm20_div_u64)
$__internal_7_$__cuda_sm20_div_u64:
        /* <DEDUP_REMOVED lines=68> */
[----:B------:R-:W-:Y:S06]  /*2260*/  RET.REL.NODEC R8 `(_ZN3cub18CUB_300001_SM_10006detail9transform16transform_kernelINS2_10policy_hubILb0EN4cuda3std3__45tupleIJN6thrust24THRUST_300001_SM_1000_NS6detail15normal_iteratorINSA_10device_ptrIiEEEESF_EEEE10policy1000EiNS7_4plusIiEESF_JPiSL_EEEvT0_iT1_T2_DpNS2_10kernel_argIT3_EE) ;  /* 0xffffffdc08647950 */ /* 0x000fec0003c3ffff */
.L_x_219:
        /* <DEDUP_REMOVED lines=9> */
.L_x_234:


//--------------------- .text._ZN3cub18CUB_300001_SM_10006detail8for_each13static_kernelINS2_12policy_hub_t12policy_500_tEmN6thrust24THRUST_300001_SM_1000_NS8cuda_cub20__uninitialized_fill7functorINS7_10device_ptrIiEEiEEEEvT0_T1_ --------------------------
	.section	.text._ZN3cub18CUB_300001_SM_10006detail8for_each13static_kernelINS2_12policy_hub_t12policy_500_tEmN6thrust24THRUST_300001_SM_1000_NS8cuda_cub20__uninitialized_fill7functorINS7_10device_ptrIiEEiEEEEvT0_T1_,"ax",@progbits
	.align	128
        .global         _ZN3cub18CUB_300001_SM_10006detail8for_each13static_kernelINS2_12policy_hub_t12policy_500_tEmN6thrust24THRUST_300001_SM_1000_NS8cuda_cub20__uninitialized_fill7functorINS7_10device_ptrIiEEiEEEEvT0_T1_
        .type           _ZN3cub18CUB_300001_SM_10006detail8for_each13static_kernelINS2_12policy_hub_t12policy_500_tEmN6thrust24THRUST_300001_SM_1000_NS8cuda_cub20__uninitialized_fill7functorINS7_10device_ptrIiEEiEEEEvT0_T1_,@function
        .size           _ZN3cub18CUB_300001_SM_10006detail8for_each13static_kernelINS2_12policy_hub_t12policy_500_tEmN6thrust24THRUST_300001_SM_1000_NS8cuda_cub20__uninitialized_fill7functorINS7_10device_ptrIiEEiEEEEvT0_T1_,(.L_x_243 - _ZN3cub18CUB_300001_SM_10006detail8for_each13static_kernelINS2_12policy_hub_t12policy_500_tEmN6thrust24THRUST_300001_SM_1000_NS8cuda_cub20__uninitialized_fill7functorINS7_10device_ptrIiEEiEEEEvT0_T1_)
        .other          _ZN3cub18CUB_300001_SM_10006detail8for_each13static_kernelINS2_12policy_hub_t12policy_500_tEmN6thrust24THRUST_300001_SM_1000_NS8cuda_cub20__uninitialized_fill7functorINS7_10device_ptrIiEEiEEEEvT0_T1_,@"STO_CUDA_ENTRY STV_DEFAULT"
_ZN3cub18CUB_300001_SM_10006detail8for_each13static_kernelINS2_12policy_hub_t12policy_500_tEmN6thrust24THRUST_300001_SM_1000_NS8cuda_cub20__uninitialized_fill7functorINS7_10device_ptrIiEEiEEEEvT0_T1_:
.text._ZN3cub18CUB_300001_SM_10006detail8for_each13static_kernelINS2_12policy_hub_t12policy_500_tEmN6thrust24THRUST_300001_SM_1000_NS8cuda_cub20__uninitialized_fill7functorINS7_10device_ptrIiEEiEEEEvT0_T1_:
[----:B------:R-:W-:Y:S08]  /*0000*/  LDC R1, c[0x0][0x37c] ;  /* 0x0000df00ff017b82 */ /* 0x000ff00000000800 */
[----:B------:R-:W0:Y:S01]  /*0010*/  S2UR UR4, SR_CTAID.X ;  /* 0x00000000000479c3 */ /* 0x000e220000002500 */
[----:B------:R-:W1:Y:S01]  /*0020*/  LDCU.64 UR6, c[0x0][0x380] ;  /* 0x00007000ff0677ac */ /* 0x000e620008000a00 */
[----:B------:R-:W2:Y:S01]  /*0030*/  LDCU.64 UR8, c[0x0][0x358] ;  /* 0x00006b00ff0877ac */ /* 0x000ea20008000a00 */
[----:B0-----:R-:W-:-:S04]  /*0040*/  UIMAD.WIDE.U32 UR4, UR4, 0x200, URZ ;  /* 0x00000200040478a5 */ /* 0x001fc8000f8e00ff */
[----:B-1----:R-:W-:-:S04]  /*0050*/  UIADD3 UR6, UP0, UPT, -UR4, UR6, URZ ;  /* 0x0000000604067290 */ /* 0x002fc8000ff1e1ff */
[----:B------:R-:W-:Y:S02]  /*0060*/  UIADD3.X UR7, UPT, UPT, ~UR5, UR7, URZ, UP0, !UPT ;  /* 0x0000000705077290 */ /* 0x000fe400087fe5ff */
[----:B------:R-:W-:-:S04]  /*0070*/  UISETP.GE.U32.AND UP0, UPT, UR6, 0x200, UPT ;  /* 0x000002000600788c */ /* 0x000fc8000bf06070 */
[----:B------:R-:W-:-:S09]  /*0080*/  UISETP.GE.U32.AND.EX UP0, UPT, UR7, URZ, UPT, UP0 ;  /* 0x000000ff0700728c */ /* 0x000fd2000bf06100 */
[----:B--2---:R-:W-:Y:S05]  /*0090*/  BRA.U !UP0, `(.L_x_220) ;  /* 0x0000000108287547 */ /* 0x004fea000b800000 */
[----:B------:R-:W0:Y:S01]  /*00a0*/  S2R R0, SR_TID.X ;  /* 0x0000000000007919 */ /* 0x000e220000002100 */
[----:B------:R-:W1:Y:S01]  /*00b0*/  LDCU.64 UR6, c[0x0][0x388] ;  /* 0x00007100ff0677ac */ /* 0x000e620008000a00 */
[----:B------:R-:W2:Y:S01]  /*00c0*/  LDC R5, c[0x0][0x390] ;  /* 0x0000e400ff057b82 */ /* 0x000ea20000000800 */
[----:B0-----:R-:W-:-:S05]  /*00d0*/  IADD3 R0, P0, PT, R0, UR4, RZ ;  /* 0x0000000400007c10 */ /* 0x001fca000ff1e0ff */
[----:B------:R-:W-:Y:S01]  /*00e0*/  IMAD.X R3, RZ, RZ, UR5, P0 ;  /* 0x00000005ff037e24 */ /* 0x000fe200080e06ff */
[----:B-1----:R-:W-:-:S04]  /*00f0*/  LEA R2, P0, R0, UR6, 0x2 ;  /* 0x0000000600027c11 */ /* 0x002fc8000f8010ff */
[----:B------:R-:W-:-:S05]  /*0100*/  LEA.HI.X R3, R0, UR7, R3, 0x2, P0 ;  /* 0x0000000700037c11 */ /* 0x000fca00080f1403 */
[----:B--2---:R-:W-:Y:S04]  /*0110*/  STG.E desc[UR8][R2.64], R5 ;  /* 0x0000000502007986 */ /* 0x004fe8000c101908 */
[----:B------:R-:W-:Y:S01]  /*0120*/  STG.E desc[UR8][R2.64+0x400], R5 ;  /* 0x0004000502007986 */ /* 0x000fe2000c101908 */
[----:B------:R-:W-:Y:S05]  /*0130*/  EXIT ;  /* 0x000000000000794d */ /* 0x000fea0003800000 */
.L_x_220:
[----:B------:R-:W0:Y:S01]  /*0140*/  S2R R0, SR_TID.X ;  /* 0x0000000000007919 */ /* 0x000e220000002100 */
[----:B------:R-:W-:Y:S01]  /*0150*/  IMAD.U32 R2, RZ, RZ, UR7 ;  /* 0x00000007ff027e24 */ /* 0x000fe2000f8e00ff */
[----:B------:R-:W1:Y:S01]  /*0160*/  LDCU.64 UR10, c[0x0][0x388] ;  /* 0x00007100ff0a77ac */ /* 0x000e620008000a00 */
[----:B------:R-:W-:Y:S01]  /*0170*/  IMAD.U32 R4, RZ, RZ, UR7 ;  /* 0x00000007ff047e24 */ /* 0x000fe2000f8e00ff */
[----:B0-----:R-:W-:-:S04]  /*0180*/  ISETP.LT.U32.AND P0, PT, R0, UR6, PT ;  /* 0x0000000600007c0c */ /* 0x001fc8000bf01070 */
[----:B------:R-:W-:Y:S01]  /*0190*/  ISETP.GT.U32.AND.EX P0, PT, R2, RZ, PT, P0 ;  /* 0x000000ff0200720c */ /* 0x000fe20003f04100 */
[C---:B------:R-:W-:Y:S01]  /*01a0*/  VIADD R2, R0.reuse, 0x100 ;  /* 0x0000010000027836 */ /* 0x040fe20000000000 */
[----:B------:R-:W-:-:S04]  /*01b0*/  IADD3 R0, P2, PT, R0, UR4, RZ ;  /* 0x0000000400007c10 */ /* 0x000fc8000ff5e0ff */
[----:B------:R-:W-:Y:S01]  /*01c0*/  ISETP.LT.U32.AND P1, PT, R2, UR6, PT ;  /* 0x0000000602007c0c */ /* 0x000fe2000bf21070 */
[----:B------:R-:W-:Y:S01]  /*01d0*/  IMAD.X R3, RZ, RZ, UR5, P2 ;  /* 0x00000005ff037e24 */ /* 0x000fe200090e06ff */
[----:B-1----:R-:W-:Y:S02]  /*01e0*/  LEA R2, P2, R0, UR10, 0x2 ;  /* 0x0000000a00027c11 */ /* 0x002fe4000f8410ff */
[----:B------:R-:W-:Y:S02]  /*01f0*/  ISETP.GT.U32.AND.EX P1, PT, R4, RZ, PT, P1 ;  /* 0x000000ff0400720c */ /* 0x000fe40003f24110 */
[----:B------:R-:W-:Y:S01]  /*0200*/  LEA.HI.X R3, R0, UR11, R3, 0x2, P2 ;  /* 0x0000000b00037c11 */ /* 0x000fe200090f1403 */
[----:B------:R-:W0:Y:S04]  /*0210*/  @P0 LDC R5, c[0x0][0x390] ;  /* 0x0000e400ff050b82 */ /* 0x000e280000000800 */
[----:B0-----:R0:W-:Y:S06]  /*0220*/  @P0 STG.E desc[UR8][R2.64], R5 ;  /* 0x0000000502000986 */ /* 0x0011ec000c101908 */
[----:B------:R-:W-:Y:S05]  /*0230*/  @!P1 EXIT ;  /* 0x000000000000994d */ /* 0x000fea0003800000 */
[----:B0-----:R-:W0:Y:S02]  /*0240*/  LDC R5, c[0x0][0x390] ;  /* 0x0000e400ff057b82 */ /* 0x001e240000000800 */
[----:B0-----:R-:W-:Y:S01]  /*0250*/  STG.E desc[UR8][R2.64+0x400], R5 ;  /* 0x0004000502007986 */ /* 0x001fe2000c101908 */
[----:B------:R-:W-:Y:S05]  /*0260*/  EXIT ;  /* 0x000000000000794d */ /* 0x000fea0003800000 */
.L_x_221:
        /* <DEDUP_REMOVED lines=9> */
.L_x_243:


//--------------------- .text._ZN3cub18CUB_300001_SM_10006detail11EmptyKernelIvEEvv --------------------------
	.section	.text._ZN3cub18CUB_300001_SM_10006detail11EmptyKernelIvEEvv,"ax",@progbits
	.align	128
        .global         _ZN3cub18CUB_300001_SM_10006detail11EmptyKernelIvEEvv
        .type           _ZN3cub18CUB_300001_SM_10006detail11EmptyKernelIvEEvv,@function
        .size           _ZN3cub18CUB_300001_SM_10006detail11EmptyKernelIvEEvv,(.L_x_244 - _ZN3cub18CUB_300001_SM_10006detail11EmptyKernelIvEEvv)
        .other          _ZN3cub18CUB_300001_SM_10006detail11EmptyKernelIvEEvv,@"STO_CUDA_ENTRY STV_DEFAULT"
_ZN3cub18CUB_300001_SM_10006detail11EmptyKernelIvEEvv:
.text._ZN3cub18CUB_300001_SM_10006detail11EmptyKernelIvEEvv:
[----:B------:R-:W-:Y:S01]  /*0000*/  LDC R1, c[0x0][0x37c] ;  /* 0x0000df00ff017b82 */ /* 0x000fe20000000800 */
[----:B------:R-:W-:Y:S05]  /*0010*/  EXIT ;  /* 0x000000000000794d */ /* 0x000fea0003800000 */
.L_x_222:
        /* <DEDUP_REMOVED lines=14> */
.L_x_244:


//--------------------- .text._Z3modPiS_S_i       --------------------------
	.section	.text._Z3modPiS_S_i,"ax",@progbits
	.align	128
        .global         _Z3modPiS_S_i
        .type           _Z3modPiS_S_i,@function
        .size           _Z3modPiS_S_i,(.L_x_245 - _Z3modPiS_S_i)
        .other          _Z3modPiS_S_i,@"STO_CUDA_ENTRY STV_DEFAULT"
_Z3modPiS_S_i:
.text._Z3modPiS_S_i:
[----:B------:R-:W-:Y:S01]  /*0000*/  LDC R1, c[0x0][0x37c] ;  /* 0x0000df00ff017b82 */ /* 0x000fe20000000800 */
[----:B------:R-:W0:Y:S07]  /*0010*/  S2R R3, SR_TID.X ;  /* 0x0000000000037919 */ /* 0x000e2e0000002100 */
[----:B------:R-:W0:Y:S01]  /*0020*/  S2UR UR4, SR_CTAID.X ;  /* 0x00000000000479c3 */ /* 0x000e220000002500 */
[----:B------:R-:W1:Y:S07]  /*0030*/  LDCU UR5, c[0x0][0x398] ;  /* 0x00007300ff0577ac */ /* 0x000e6e0008000800 */
[----:B------:R-:W0:Y:S02]  /*0040*/  LDC R0, c[0x0][0x360] ;  /* 0x0000d800ff007b82 */ /* 0x000e240000000800 */
[----:B0-----:R-:W-:-:S05]  /*0050*/  IMAD R0, R0, UR4, R3 ;  /* 0x0000000400007c24 */ /* 0x001fca000f8e0203 */
[----:B-1----:R-:W-:-:S13]  /*0060*/  ISETP.GE.AND P0, PT, R0, UR5, PT ;  /* 0x0000000500007c0c */ /* 0x002fda000bf06270 */
[----:B------:R-:W-:Y:S05]  /*0070*/  @P0 EXIT ;  /* 0x000000000000094d */ /* 0x000fea0003800000 */
[----:B------:R-:W0:Y:S01]  /*0080*/  LDC.64 R2, c[0x0][0x388] ;  /* 0x0000e200ff027b82 */ /* 0x000e220000000a00 */
[----:B------:R-:W1:Y:S07]  /*0090*/  LDCU.64 UR4, c[0x0][0x358] ;  /* 0x00006b00ff0477ac */ /* 0x000e6e0008000a00 */
[----:B------:R-:W2:Y:S01]  /*00a0*/  LDC.64 R4, c[0x0][0x380] ;  /* 0x0000e000ff047b82 */ /* 0x000ea20000000a00 */
[----:B0-----:R-:W-:-:S06]  /*00b0*/  IMAD.WIDE R2, R0, 0x4, R2 ;  /* 0x0000000400027825 */ /* 0x001fcc00078e0202 */
[----:B-1----:R-:W3:Y:S01]  /*00c0*/  LDG.E R2, desc[UR4][R2.64] ;  /* 0x0000000402027981 */ /* 0x002ee2000c1e1900 */
[----:B--2---:R-:W-:-:S05]  /*00d0*/  IMAD.WIDE R4, R0, 0x4, R4 ;  /* 0x0000000400047825 */ /* 0x004fca00078e0204 */
[----:B------:R0:W2:Y:S01]  /*00e0*/  LDG.E R8, desc[UR4][R4.64] ;  /* 0x0000000404087981 */ /* 0x0000a2000c1e1900 */
[-C--:B---3--:R-:W-:Y:S02]  /*00f0*/  IABS R10, R2.reuse ;  /* 0x00000002000a7213 */ /* 0x088fe40000000000 */
[----:B0-----:R-:W-:Y:S02]  /*0100*/  IABS R5, R2 ;  /* 0x0000000200057213 */ /* 0x001fe40000000000 */
[----:B------:R-:W0:Y:S01]  /*0110*/  I2F.RP R9, R10 ;  /* 0x0000000a00097306 */ /* 0x000e220000209400 */
[----:B--2---:R-:W-:Y:S02]  /*0120*/  IABS R4, R8 ;  /* 0x0000000800047213 */ /* 0x004fe40000000000 */
[----:B------:R-:W-:-:S05]  /*0130*/  ISETP.GE.AND P2, PT, R8, RZ, PT ;  /* 0x000000ff0800720c */ /* 0x000fca0003f46270 */
[----:B0-----:R-:W0:Y:S02]  /*0140*/  MUFU.RCP R9, R9 ;  /* 0x0000000900097308 */ /* 0x001e240000001000 */
[----:B0-----:R-:W-:-:S06]  /*0150*/  VIADD R6, R9, 0xffffffe ;  /* 0x0ffffffe09067836 */ /* 0x001fcc0000000000 */
[----:B------:R0:W1:Y:S02]  /*0160*/  F2I.FTZ.U32.TRUNC.NTZ R7, R6 ;  /* 0x0000000600077305 */ /* 0x000064000021f000 */
[----:B0-----:R-:W-:Y:S01]  /*0170*/  IMAD.MOV.U32 R6, RZ, RZ, RZ ;  /* 0x000000ffff067224 */ /* 0x001fe200078e00ff */
[----:B-1----:R-:W-:-:S05]  /*0180*/  IADD3 R3, PT, PT, RZ, -R7, RZ ;  /* 0x80000007ff037210 */ /* 0x002fca0007ffe0ff */
[----:B------:R-:W-:-:S04]  /*0190*/  IMAD R3, R3, R10, RZ ;  /* 0x0000000a03037224 */ /* 0x000fc800078e02ff */
[----:B------:R-:W-:Y:S01]  /*01a0*/  IMAD.HI.U32 R7, R7, R3, R6 ;  /* 0x0000000307077227 */ /* 0x000fe200078e0006 */
[----:B------:R-:W-:-:S05]  /*01b0*/  IADD3 R3, PT, PT, RZ, -R5, RZ ;  /* 0x80000005ff037210 */ /* 0x000fca0007ffe0ff */
[----:B------:R-:W-:-:S04]  /*01c0*/  IMAD.HI.U32 R7, R7, R4, RZ ;  /* 0x0000000407077227 */ /* 0x000fc800078e00ff */
[----:B------:R-:W-:Y:S02]  /*01d0*/  IMAD R7, R7, R3, R4 ;  /* 0x0000000307077224 */ /* 0x000fe400078e0204 */
[----:B------:R-:W0:Y:S03]  /*01e0*/  LDC.64 R4, c[0x0][0x390] ;  /* 0x0000e400ff047b82 */ /* 0x000e260000000a00 */
[----:B------:R-:W-:-:S13]  /*01f0*/  ISETP.GT.U32.AND P0, PT, R10, R7, PT ;  /* 0x000000070a00720c */ /* 0x000fda0003f04070 */
[----:B------:R-:W-:Y:S01]  /*0200*/  @!P0 IMAD.IADD R7, R7, 0x1, -R10 ;  /* 0x0000000107078824 */ /* 0x000fe200078e0a0a */
[----:B------:R-:W-:-:S04]  /*0210*/  ISETP.NE.AND P0, PT, R2, RZ, PT ;  /* 0x000000ff0200720c */ /* 0x000fc80003f05270 */
[----:B------:R-:W-:Y:S01]  /*0220*/  ISETP.GT.U32.AND P1, PT, R10, R7, PT ;  /* 0x000000070a00720c */ /* 0x000fe20003f24070 */
[----:B0-----:R-:W-:-:S12]  /*0230*/  IMAD.WIDE R4, R0, 0x4, R4 ;  /* 0x0000000400047825 */ /* 0x001fd800078e0204 */
[----:B------:R-:W-:-:S05]  /*0240*/  @!P1 IADD3 R7, PT, PT, R7, -R10, RZ ;  /* 0x8000000a07079210 */ /* 0x000fca0007ffe0ff */
[----:B------:R-:W-:Y:S01]  /*0250*/  @!P2 IMAD.MOV R7, RZ, RZ, -R7 ;  /* 0x000000ffff07a224 */ /* 0x000fe200078e0a07 */
[----:B------:R-:W-:-:S05]  /*0260*/  @!P0 LOP3.LUT R7, RZ, R2, RZ, 0x33, !PT ;  /* 0x00000002ff078212 */ /* 0x000fca00078e33ff */
[----:B------:R-:W-:Y:S01]  /*0270*/  STG.E desc[UR4][R4.64], R7 ;  /* 0x0000000704007986 */ /* 0x000fe2000c101904 */
[----:B------:R-:W-:Y:S05]  /*0280*/  EXIT ;  /* 0x000000000000794d */ /* 0x000fea0003800000 */
.L_x_223:
        /* <DEDUP_REMOVED lines=15> */
.L_x_245:


//--------------------- .text._Z4multPiS_S_i      --------------------------
	.section	.text._Z4multPiS_S_i,"ax",@progbits
	.align	128
        .global         _Z4multPiS_S_i
        .type           _Z4multPiS_S_i,@function
        .size           _Z4multPiS_S_i,(.L_x_246 - _Z4multPiS_S_i)
        .other          _Z4multPiS_S_i,@"STO_CUDA_ENTRY STV_DEFAULT"
_Z4multPiS_S_i:
.text._Z4multPiS_S_i:
        /* <DEDUP_REMOVED lines=10> */
[----:B------:R-:W2:Y:S08]  /*00a0*/  LDC.64 R4, c[0x0][0x388] ;  /* 0x0000e200ff047b82 */ /* 0x000eb00000000a00 */
[----:B------:R-:W3:Y:S01]  /*00b0*/  LDC.64 R6, c[0x0][0x390] ;  /* 0x0000e400ff067b82 */ /* 0x000ee20000000a00 */
[----:B0-----:R-:W-:-:S06]  /*00c0*/  IMAD.WIDE R2, R9, 0x4, R2 ;  /* 0x0000000409027825 */ /* 0x001fcc00078e0202 */
[----:B-1----:R-:W4:Y:S01]  /*00d0*/  LDG.E R2, desc[UR4][R2.64] ;  /* 0x0000000402027981 */ /* 0x002f22000c1e1900 */
[----:B--2---:R-:W-:-:S06]  /*00e0*/  IMAD.WIDE R4, R9, 0x4, R4 ;  /* 0x0000000409047825 */ /* 0x004fcc00078e0204 */
[----:B------:R-:W4:Y:S01]  /*00f0*/  LDG.E R5, desc[UR4][R4.64] ;  /* 0x0000000404057981 */ /* 0x000f22000c1e1900 */
[----:B---3--:R-:W-:-:S04]  /*0100*/  IMAD.WIDE R6, R9, 0x4, R6 ;  /* 0x0000000409067825 */ /* 0x008fc800078e0206 */
[----:B----4-:R-:W-:-:S05]  /*0110*/  IMAD R9, R2, R5, RZ ;  /* 0x0000000502097224 */ /* 0x010fca00078e02ff */
[----:B------:R-:W-:Y:S01]  /*0120*/  STG.E desc[UR4][R6.64], R9 ;  /* 0x0000000906007986 */ /* 0x000fe2000c101904 */
[----:B------:R-:W-:Y:S05]  /*0130*/  EXIT ;  /* 0x000000000000794d */ /* 0x000fea0003800000 */
.L_x_224:
        /* <DEDUP_REMOVED lines=12> */
.L_x_246:


//--------------------- .text._Z8subtractPiS_S_i  --------------------------
	.section	.text._Z8subtractPiS_S_i,"ax",@progbits
	.align	128
        .global         _Z8subtractPiS_S_i
        .type           _Z8subtractPiS_S_i,@function
        .size           _Z8subtractPiS_S_i,(.L_x_247 - _Z8subtractPiS_S_i)
        .other          _Z8subtractPiS_S_i,@"STO_CUDA_ENTRY STV_DEFAULT"
_Z8subtractPiS_S_i:
.text._Z8subtractPiS_S_i:
        /* <DEDUP_REMOVED lines=16> */
[----:B---3--:R-:W-:Y:S01]  /*0100*/  IMAD.WIDE R6, R9, 0x4, R6 ;  /* 0x0000000409067825 */ /* 0x008fe200078e0206 */
[----:B----4-:R-:W-:-:S05]  /*0110*/  IADD3 R9, PT, PT, R2, -R5, RZ ;  /* 0x8000000502097210 */ /* 0x010fca0007ffe0ff */
[----:B------:R-:W-:Y:S01]  /*0120*/  STG.E desc[UR4][R6.64], R9 ;  /* 0x0000000906007986 */ /* 0x000fe2000c101904 */
[----:B------:R-:W-:Y:S05]  /*0130*/  EXIT ;  /* 0x000000000000794d */ /* 0x000fea0003800000 */
.L_x_225:
        /* <DEDUP_REMOVED lines=12> */
.L_x_247:


//--------------------- .text._Z3addPiS_S_i       --------------------------
	.section	.text._Z3addPiS_S_i,"ax",@progbits
	.align	128
        .global         _Z3addPiS_S_i
        .type           _Z3addPiS_S_i,@function
        .size           _Z3addPiS_S_i,(.L_x_248 - _Z3addPiS_S_i)
        .other          _Z3addPiS_S_i,@"STO_CUDA_ENTRY STV_DEFAULT"
_Z3addPiS_S_i:
.text._Z3addPiS_S_i:
        /* <DEDUP_REMOVED lines=17> */
[----:B----4-:R-:W-:-:S05]  /*0110*/  IADD3 R9, PT, PT, R2, R5, RZ ;  /* 0x0000000502097210 */ /* 0x010fca0007ffe0ff */
[----:B------:R-:W-:Y:S01]  /*0120*/  STG.E desc[UR4][R6.64], R9 ;  /* 0x0000000906007986 */ /* 0x000fe2000c101904 */
[----:B------:R-:W-:Y:S05]  /*0130*/  EXIT ;  /* 0x000000000000794d */ /* 0x000fea0003800000 */
.L_x_226:
        /* <DEDUP_REMOVED lines=12> */
.L_x_248:


//--------------------- .nv.shared._ZN3cub18CUB_300001_SM_10006detail9transform16transform_kernelINS2_10policy_hubILb0EN4cuda3std3__45tupleIJN6thrust24THRUST_300001_SM_1000_NS6detail15normal_iteratorINSA_10device_ptrIiEEEESF_EEEE10policy1000ElNS7_7modulusIiEESF_JPiSL_EEEvT0_iT1_T2_DpNS2_10kernel_argIT3_EE --------------------------
	.section	.nv.shared._ZN3cub18CUB_300001_SM_10006detail9transform16transform_kernelINS2_10policy_hubILb0EN4cuda3std3__45tupleIJN6thrust24THRUST_300001_SM_1000_NS6detail15normal_iteratorINSA_10device_ptrIiEEEESF_EEEE10policy1000ElNS7_7modulusIiEESF_JPiSL_EEEvT0_iT1_T2_DpNS2_10kernel_argIT3_EE,"aw",@nobits
	.sectionflags	@""
	.align	128
.nv.shared._ZN3cub18CUB_300001_SM_10006detail9transform16transform_kernelINS2_10policy_hubILb0EN4cuda3std3__45tupleIJN6thrust24THRUST_300001_SM_1000_NS6detail15normal_iteratorINSA_10device_ptrIiEEEESF_EEEE10policy1000ElNS7_7modulusIiEESF_JPiSL_EEEvT0_iT1_T2_DpNS2_10kernel_argIT3_EE:
	.zero		1152


//--------------------- .nv.shared.reserved.0     --------------------------
	.section	.nv.shared.reserved.0,"aw",@nobits
	.weak		__nv_reservedSMEM_offset_0_alias
	.size		__nv_reservedSMEM_offset_0_alias, 0, 64
	.other		__nv_reservedSMEM_offset_0_alias,@"STO_CUDA_RESERVED_SHARED STV_DEFAULT"
__nv_reservedSMEM_offset_0_alias:
	.zero		0
	.zero		64


//--------------------- .nv.global                --------------------------
	.section	.nv.global,"aw",@nobits
.nv.global:
	.type		_ZN34_INTERNAL_f45bf814_4_k_cu_9d0bd9246thrust24THRUST_300001_SM_1000_NS3seqE,@object
	.size		_ZN34_INTERNAL_f45bf814_4_k_cu_9d0bd9246thrust24THRUST_300001_SM_1000_NS3seqE,(_ZN34_INTERNAL_f45bf814_4_k_cu_9d0bd9244cuda3std3__48in_placeE - _ZN34_INTERNAL_f45bf814_4_k_cu_9d0bd9246thrust24THRUST_300001_SM_1000_NS3seqE)
_ZN34_INTERNAL_f45bf814_4_k_cu_9d0bd9246thrust24THRUST_300001_SM_1000_NS3seqE:
	.zero		1
	.type		_ZN34_INTERNAL_f45bf814_4_k_cu_9d0bd9244cuda3std3__48in_placeE,@object
	.size		_ZN34_INTERNAL_f45bf814_4_k_cu_9d0bd9244cuda3std3__48in_placeE,(_ZN34_INTERNAL_f45bf814_4_k_cu_9d0bd9244cuda3std6ranges3__45__cpo4sizeE - _ZN34_INTERNAL_f45bf814_4_k_cu_9d0bd9244cuda3std3__48in_placeE)
_ZN34_INTERNAL_f45bf814_4_k_cu_9d0bd9244cuda3std3__48in_placeE:
	.zero		1
	.type		_ZN34_INTERNAL_f45bf814_4_k_cu_9d0bd9244cuda3std6ranges3__45__cpo4sizeE,@object
	.size		_ZN34_INTERNAL_f45bf814_4_k_cu_9d0bd9244cuda3std6ranges3__45__cpo4sizeE,(_ZN34_INTERNAL_f45bf814_4_k_cu_9d0bd9246thrust24THRUST_300001_SM_1000_NS12placeholders2_3E - _ZN34_INTERNAL_f45bf814_4_k_cu_9d0bd9244cuda3std6ranges3__45__cpo4sizeE)
_ZN34_INTERNAL_f45bf814_4_k_cu_9d0bd9244cuda3std6ranges3__45__cpo4sizeE:
	.zero		1
	.type		_ZN34_INTERNAL_f45bf814_4_k_cu_9d0bd9246thrust24THRUST_300001_SM_1000_NS12placeholders2_3E,@object
	.size		_ZN34_INTERNAL_f45bf814_4_k_cu_9d0bd9246thrust24THRUST_300001_SM_1000_NS12placeholders2_3E,(_ZN34_INTERNAL_f45bf814_4_k_cu_9d0bd9244cuda3std3__45__cpo6cbeginE - _ZN34_INTERNAL_f45bf814_4_k_cu_9d0bd9246thrust24THRUST_300001_SM_1000_NS12placeholders2_3E)
_ZN34_INTERNAL_f45bf814_4_k_cu_9d0bd9246thrust24THRUST_300001_SM_1000_NS12placeholders2_3E:
	.zero		1
	.type		_ZN34_INTERNAL_f45bf814_4_k_cu_9d0bd9244cuda3std3__45__cpo6cbeginE,@object
	.size		_ZN34_INTERNAL_f45bf814_4_k_cu_9d0bd9244cuda3std3__45__cpo6cbeginE,(_ZN34_INTERNAL_f45bf814_4_k_cu_9d0bd9244cuda3std6ranges3__45__cpo6cbeginE - _ZN34_INTERNAL_f45bf814_4_k_cu_9d0bd9244cuda3std3__45__cpo6cbeginE)
_ZN34_INTERNAL_f45bf814_4_k_cu_9d0bd9244cuda3std3__45__cpo6cbeginE:
	.zero		1
	.type		_ZN34_INTERNAL_f45bf814_4_k_cu_9d0bd9244cuda3std6ranges3__45__cpo6cbeginE,@object
	.size		_ZN34_INTERNAL_f45bf814_4_k_cu_9d0bd9244cuda3std6ranges3__45__cpo6cbeginE,(_ZN34_INTERNAL_f45bf814_4_k_cu_9d0bd9246thrust24THRUST_300001_SM_1000_NS12placeholders2_7E - _ZN34_INTERNAL_f45bf814_4_k_cu_9d0bd9244cuda3std6ranges3__45__cpo6cbeginE)
_ZN34_INTERNAL_f45bf814_4_k_cu_9d0bd9244cuda3std6ranges3__45__cpo6cbeginE:
	.zero		1
	.type		_ZN34_INTERNAL_f45bf814_4_k_cu_9d0bd9246thrust24THRUST_300001_SM_1000_NS12placeholders2_7E,@object
	.size		_ZN34_INTERNAL_f45bf814_4_k_cu_9d0bd9246thrust24THRUST_300001_SM_1000_NS12placeholders2_7E,(_ZN34_INTERNAL_f45bf814_4_k_cu_9d0bd9244cuda3std3__45__cpo7crbeginE - _ZN34_INTERNAL_f45bf814_4_k_cu_9d0bd9246thrust24THRUST_300001_SM_1000_NS12placeholders2_7E)
_ZN34_INTERNAL_f45bf814_4_k_cu_9d0bd9246thrust24THRUST_300001_SM_1000_NS12placeholders2_7E:
	.zero		1
	.type		_ZN34_INTERNAL_f45bf814_4_k_cu_9d0bd9244cuda3std3__45__cpo7crbeginE,@object
	.size		_ZN34_INTERNAL_f45bf814_4_k_cu_9d0bd9244cuda3std3__45__cpo7crbeginE,(_ZN34_INTERNAL_f45bf814_4_k_cu_9d0bd9244cuda3std6ranges3__45__cpo4nextE - _ZN34_INTERNAL_f45bf814_4_k_cu_9d0bd9244cuda3std3__45__cpo7crbeginE)
_ZN34_INTERNAL_f45bf814_4_k_cu_9d0bd9244cuda3std3__45__cpo7crbeginE:
	.zero		1
	.type		_ZN34_INTERNAL_f45bf814_4_k_cu_9d0bd9244cuda3std6ranges3__45__cpo4nextE,@object
	.size		_ZN34_INTERNAL_f45bf814_4_k_cu_9d0bd9244cuda3std6ranges3__45__cpo4nextE,(_ZN34_INTERNAL_f45bf814_4_k_cu_9d0bd9244cuda3std6ranges3__45__cpo4swapE - _ZN34_INTERNAL_f45bf814_4_k_cu_9d0bd9244cuda3std6ranges3__45__cpo4nextE)
_ZN34_INTERNAL_f45bf814_4_k_cu_9d0bd9244cuda3std6ranges3__45__cpo4nextE:
	.zero		1
	.type		_ZN34_INTERNAL_f45bf814_4_k_cu_9d0bd9244cuda3std6ranges3__45__cpo4swapE,@object
	.size		_ZN34_INTERNAL_f45bf814_4_k_cu_9d0bd9244cuda3std6ranges3__45__cpo4swapE,(_ZN34_INTERNAL_f45bf814_4_k_cu_9d0bd9246thrust24THRUST_300001_SM_1000_NS8cuda_cub10par_nosyncE - _ZN34_INTERNAL_f45bf814_4_k_cu_9d0bd9244cuda3std6ranges3__45__cpo4swapE)
_ZN34_INTERNAL_f45bf814_4_k_cu_9d0bd9244cuda3std6ranges3__45__cpo4swapE:
	.zero		1
	.type		_ZN34_INTERNAL_f45bf814_4_k_cu_9d0bd9246thrust24THRUST_300001_SM_1000_NS8cuda_cub10par_nosyncE,@object
	.size		_ZN34_INTERNAL_f45bf814_4_k_cu_9d0bd9246thrust24THRUST_300001_SM_1000_NS8cuda_cub10par_nosyncE,(_ZN34_INTERNAL_f45bf814_4_k_cu_9d0bd9246thrust24THRUST_300001_SM_1000_NS12placeholders2_9E - _ZN34_INTERNAL_f45bf814_4_k_cu_9d0bd9246thrust24THRUST_300001_SM_1000_NS8cuda_cub10par_nosyncE)
_ZN34_INTERNAL_f45bf814_4_k_cu_9d0bd9246thrust24THRUST_300001_SM_1000_NS8cuda_cub10par_nosyncE:
	.zero		1
	.type		_ZN34_INTERNAL_f45bf814_4_k_cu_9d0bd9246thrust24THRUST_300001_SM_1000_NS12placeholders2_9E,@object
	.size		_ZN34_INTERNAL_f45bf814_4_k_cu_9d0bd9246thrust24THRUST_300001_SM_1000_NS12placeholders2_9E,(_ZN34_INTERNAL_f45bf814_4_k_cu_9d0bd9244cuda3std3__436_GLOBAL__N__f45bf814_4_k_cu_9d0bd9246ignoreE - _ZN34_INTERNAL_f45bf814_4_k_cu_9d0bd9246thrust24THRUST_300001_SM_1000_NS12placeholders2_9E)
_ZN34_INTERNAL_f45bf814_4_k_cu_9d0bd9246thrust24THRUST_300001_SM_1000_NS12placeholders2_9E:
	.zero		1
	.type		_ZN34_INTERNAL_f45bf814_4_k_cu_9d0bd9244cuda3std3__436_GLOBAL__N__f45bf814_4_k_cu_9d0bd9246ignoreE,@object
	.size		_ZN34_INTERNAL_f45bf814_4_k_cu_9d0bd9244cuda3std3__436_GLOBAL__N__f45bf814_4_k_cu_9d0bd9246ignoreE,(_ZN34_INTERNAL_f45bf814_4_k_cu_9d0bd9244cuda3std6ranges3__45__cpo4dataE - _ZN34_INTERNAL_f45bf814_4_k_cu_9d0bd9244cuda3std3__436_GLOBAL__N__f45bf814_4_k_cu_9d0bd9246ignoreE)
_ZN34_INTERNAL_f45bf814_4_k_cu_9d0bd9244cuda3std3__436_GLOBAL__N__f45bf814_4_k_cu_9d0bd9246ignoreE:
	.zero		1
	.type		_ZN34_INTERNAL_f45bf814_4_k_cu_9d0bd9244cuda3std6ranges3__45__cpo4dataE,@object
	.size		_ZN34_INTERNAL_f45bf814_4_k_cu_9d0bd9244cuda3std6ranges3__45__cpo4dataE,(_ZN34_INTERNAL_f45bf814_4_k_cu_9d0bd9246thrust24THRUST_300001_SM_1000_NS12placeholders2_1E - _ZN34_INTERNAL_f45bf814_4_k_cu_9d0bd9244cuda3std6ranges3__45__cpo4dataE)
_ZN34_INTERNAL_f45bf814_4_k_cu_9d0bd9244cuda3std6ranges3__45__cpo4dataE:
	.zero		1
	.type		_ZN34_INTERNAL_f45bf814_4_k_cu_9d0bd9246thrust24THRUST_300001_SM_1000_NS12placeholders2_1E,@object
	.size		_ZN34_INTERNAL_f45bf814_4_k_cu_9d0bd9246thrust24THRUST_300001_SM_1000_NS12placeholders2_1E,(_ZN34_INTERNAL_f45bf814_4_k_cu_9d0bd9244cuda3std3__45__cpo5beginE - _ZN34_INTERNAL_f45bf814_4_k_cu_9d0bd9246thrust24THRUST_300001_SM_1000_NS12placeholders2_1E)
_ZN34_INTERNAL_f45bf814_4_k_cu_9d0bd9246thrust24THRUST_300001_SM_1000_NS12placeholders2_1E:
	.zero		1
	.type		_ZN34_INTERNAL_f45bf814_4_k_cu_9d0bd9244cuda3std3__45__cpo5beginE,@object
	.size		_ZN34_INTERNAL_f45bf814_4_k_cu_9d0bd9244cuda3std3__45__cpo5beginE,(_ZN34_INTERNAL_f45bf814_4_k_cu_9d0bd9244cuda3std6ranges3__45__cpo5beginE - _ZN34_INTERNAL_f45bf814_4_k_cu_9d0bd9244cuda3std3__45__cpo5beginE)
_ZN34_INTERNAL_f45bf814_4_k_cu_9d0bd9244cuda3std3__45__cpo5beginE:
	.zero		1
	.type		_ZN34_INTERNAL_f45bf814_4_k_cu_9d0bd9244cuda3std6ranges3__45__cpo5beginE,@object
	.size		_ZN34_INTERNAL_f45bf814_4_k_cu_9d0bd9244cuda3std6ranges3__45__cpo5beginE,(_ZN34_INTERNAL_f45bf814_4_k_cu_9d0bd9246thrust24THRUST_300001_SM_1000_NS12placeholders2_5E - _ZN34_INTERNAL_f45bf814_4_k_cu_9d0bd9244cuda3std6ranges3__45__cpo5beginE)
_ZN34_INTERNAL_f45bf814_4_k_cu_9d0bd9244cuda3std6ranges3__45__cpo5beginE:
	.zero		1
	.type		_ZN34_INTERNAL_f45bf814_4_k_cu_9d0bd9246thrust24THRUST_300001_SM_1000_NS12placeholders2_5E,@object
	.size		_ZN34_INTERNAL_f45bf814_4_k_cu_9d0bd9246thrust24THRUST_300001_SM_1000_NS12placeholders2_5E,(_ZN34_INTERNAL_f45bf814_4_k_cu_9d0bd9244cuda3std3__45__cpo6rbeginE - _ZN34_INTERNAL_f45bf814_4_k_cu_9d0bd9246thrust24THRUST_300001_SM_1000_NS12placeholders2_5E)
_ZN34_INTERNAL_f45bf814_4_k_cu_9d0bd9246thrust24THRUST_300001_SM_1000_NS12placeholders2_5E:
	.zero		1
	.type		_ZN34_INTERNAL_f45bf814_4_k_cu_9d0bd9244cuda3std3__45__cpo6rbeginE,@object
	.size		_ZN34_INTERNAL_f45bf814_4_k_cu_9d0bd9244cuda3std3__45__cpo6rbeginE,(_ZN34_INTERNAL_f45bf814_4_k_cu_9d0bd9244cuda3std6ranges3__45__cpo7advanceE - _ZN34_INTERNAL_f45bf814_4_k_cu_9d0bd9244cuda3std3__45__cpo6rbeginE)
_ZN34_INTERNAL_f45bf814_4_k_cu_9d0bd9244cuda3std3__45__cpo6rbeginE:
	.zero		1
	.type		_ZN34_INTERNAL_f45bf814_4_k_cu_9d0bd9244cuda3std6ranges3__45__cpo7advanceE,@object
	.size		_ZN34_INTERNAL_f45bf814_4_k_cu_9d0bd9244cuda3std6ranges3__45__cpo7advanceE,(_ZN34_INTERNAL_f45bf814_4_k_cu_9d0bd9244cuda3std3__47nulloptE - _ZN34_INTERNAL_f45bf814_4_k_cu_9d0bd9244cuda3std6ranges3__45__cpo7advanceE)
_ZN34_INTERNAL_f45bf814_4_k_cu_9d0bd9244cuda3std6ranges3__45__cpo7advanceE:
	.zero		1
	.type		_ZN34_INTERNAL_f45bf814_4_k_cu_9d0bd9244cuda3std3__47nulloptE,@object
	.size		_ZN34_INTERNAL_f45bf814_4_k_cu_9d0bd9244cuda3std3__47nulloptE,(_ZN34_INTERNAL_f45bf814_4_k_cu_9d0bd9244cuda3std6ranges3__45__cpo8distanceE - _ZN34_INTERNAL_f45bf814_4_k_cu_9d0bd9244cuda3std3__47nulloptE)
_ZN34_INTERNAL_f45bf814_4_k_cu_9d0bd9244cuda3std3__47nulloptE:
	.zero		1
	.type		_ZN34_INTERNAL_f45bf814_4_k_cu_9d0bd9244cuda3std6ranges3__45__cpo8distanceE,@object
	.size		_ZN34_INTERNAL_f45bf814_4_k_cu_9d0bd9244cuda3std6ranges3__45__cpo8distanceE,(_ZN34_INTERNAL_f45bf814_4_k_cu_9d0bd9246thrust24THRUST_300001_SM_1000_NS12placeholders3_10E - _ZN34_INTERNAL_f45bf814_4_k_cu_9d0bd9244cuda3std6ranges3__45__cpo8distanceE)
_ZN34_INTERNAL_f45bf814_4_k_cu_9d0bd9244cuda3std6ranges3__45__cpo8distanceE:
	.zero		1
	.type		_ZN34_INTERNAL_f45bf814_4_k_cu_9d0bd9246thrust24THRUST_300001_SM_1000_NS12placeholders3_10E,@object
	.size		_ZN34_INTERNAL_f45bf814_4_k_cu_9d0bd9246thrust24THRUST_300001_SM_1000_NS12placeholders3_10E,(_ZN34_INTERNAL_f45bf814_4_k_cu_9d0bd9244cuda3std3__419piecewise_constructE - _ZN34_INTERNAL_f45bf814_4_k_cu_9d0bd9246thrust24THRUST_300001_SM_1000_NS12placeholders3_10E)
_ZN34_INTERNAL_f45bf814_4_k_cu_9d0bd9246thrust24THRUST_300001_SM_1000_NS12placeholders3_10E:
	.zero		1
	.type		_ZN34_INTERNAL_f45bf814_4_k_cu_9d0bd9244cuda3std3__419piecewise_constructE,@object
	.size		_ZN34_INTERNAL_f45bf814_4_k_cu_9d0bd9244cuda3std3__419piecewise_constructE,(_ZN34_INTERNAL_f45bf814_4_k_cu_9d0bd9244cuda3std6ranges3__45__cpo5cdataE - _ZN34_INTERNAL_f45bf814_4_k_cu_9d0bd9244cuda3std3__419piecewise_constructE)
_ZN34_INTERNAL_f45bf814_4_k_cu_9d0bd9244cuda3std3__419piecewise_constructE:
	.zero		1
	.type		_ZN34_INTERNAL_f45bf814_4_k_cu_9d0bd9244cuda3std6ranges3__45__cpo5cdataE,@object
	.size		_ZN34_INTERNAL_f45bf814_4_k_cu_9d0bd9244cuda3std6ranges3__45__cpo5cdataE,(_ZN34_INTERNAL_f45bf814_4_k_cu_9d0bd9246thrust24THRUST_300001_SM_1000_NS12placeholders2_2E - _ZN34_INTERNAL_f45bf814_4_k_cu_9d0bd9244cuda3std6ranges3__45__cpo5cdataE)
_ZN34_INTERNAL_f45bf814_4_k_cu_9d0bd9244cuda3std6ranges3__45__cpo5cdataE:
	.zero		1
	.type		_ZN34_INTERNAL_f45bf814_4_k_cu_9d0bd9246thrust24THRUST_300001_SM_1000_NS12placeholders2_2E,@object
	.size		_ZN34_INTERNAL_f45bf814_4_k_cu_9d0bd9246thrust24THRUST_300001_SM_1000_NS12placeholders2_2E,(_ZN34_INTERNAL_f45bf814_4_k_cu_9d0bd9244cuda3std3__45__cpo3endE - _ZN34_INTERNAL_f45bf814_4_k_cu_9d0bd9246thrust24THRUST_300001_SM_1000_NS12placeholders2_2E)
_ZN34_INTERNAL_f45bf814_4_k_cu_9d0bd9246thrust24THRUST_300001_SM_1000_NS12placeholders2_2E:
	.zero		1
	.type		_ZN34_INTERNAL_f45bf814_4_k_cu_9d0bd9244cuda3std3__45__cpo3endE,@object
	.size		_ZN34_INTERNAL_f45bf814_4_k_cu_9d0bd9244cuda3std3__45__cpo3endE,(_ZN34_INTERNAL_f45bf814_4_k_cu_9d0bd9244cuda3std6ranges3__45__cpo3endE - _ZN34_INTERNAL_f45bf814_4_k_cu_9d0bd9244cuda3std3__45__cpo3endE)
_ZN34_INTERNAL_f45bf814_4_k_cu_9d0bd9244cuda3std3__45__cpo3endE:
	.zero		1
	.type		_ZN34_INTERNAL_f45bf814_4_k_cu_9d0bd9244cuda3std6ranges3__45__cpo3endE,@object
	.size		_ZN34_INTERNAL_f45bf814_4_k_cu_9d0bd9244cuda3std6ranges3__45__cpo3endE,(_ZN34_INTERNAL_f45bf814_4_k_cu_9d0bd9246thrust24THRUST_300001_SM_1000_NS12placeholders2_6E - _ZN34_INTERNAL_f45bf814_4_k_cu_9d0bd9244cuda3std6ranges3__45__cpo3endE)
_ZN34_INTERNAL_f45bf814_4_k_cu_9d0bd9244cuda3std6ranges3__45__cpo3endE:
	.zero		1
	.type		_ZN34_INTERNAL_f45bf814_4_k_cu_9d0bd9246thrust24THRUST_300001_SM_1000_NS12placeholders2_6E,@object
	.size		_ZN34_INTERNAL_f45bf814_4_k_cu_9d0bd9246thrust24THRUST_300001_SM_1000_NS12placeholders2_6E,(_ZN34_INTERNAL_f45bf814_4_k_cu_9d0bd9244cuda3std3__45__cpo4rendE - _ZN34_INTERNAL_f45bf814_4_k_cu_9d0bd9246thrust24THRUST_300001_SM_1000_NS12placeholders2_6E)
_ZN34_INTERNAL_f45bf814_4_k_cu_9d0bd9246thrust24THRUST_300001_SM_1000_NS12placeholders2_6E:
	.zero		1
	.type		_ZN34_INTERNAL_f45bf814_4_k_cu_9d0bd9244cuda3std3__45__cpo4rendE,@object
	.size		_ZN34_INTERNAL_f45bf814_4_k_cu_9d0bd9244cuda3std3__45__cpo4rendE,(_ZN34_INTERNAL_f45bf814_4_k_cu_9d0bd9244cuda3std6ranges3__45__cpo9iter_swapE - _ZN34_INTERNAL_f45bf814_4_k_cu_9d0bd9244cuda3std3__45__cpo4rendE)
_ZN34_INTERNAL_f45bf814_4_k_cu_9d0bd9244cuda3std3__45__cpo4rendE:
	.zero		1
	.type		_ZN34_INTERNAL_f45bf814_4_k_cu_9d0bd9244cuda3std6ranges3__45__cpo9iter_swapE,@object
	.size		_ZN34_INTERNAL_f45bf814_4_k_cu_9d0bd9244cuda3std6ranges3__45__cpo9iter_swapE,(_ZN34_INTERNAL_f45bf814_4_k_cu_9d0bd9244cuda3std3__48unexpectE - _ZN34_INTERNAL_f45bf814_4_k_cu_9d0bd9244cuda3std6ranges3__45__cpo9iter_swapE)
_ZN34_INTERNAL_f45bf814_4_k_cu_9d0bd9244cuda3std6ranges3__45__cpo9iter_swapE:
	.zero		1
	.type		_ZN34_INTERNAL_f45bf814_4_k_cu_9d0bd9244cuda3std3__48unexpectE,@object
	.size		_ZN34_INTERNAL_f45bf814_4_k_cu_9d0bd9244cuda3std3__48unexpectE,(_ZN34_INTERNAL_f45bf814_4_k_cu_9d0bd9246thrust24THRUST_300001_SM_1000_NS8cuda_cub3parE - _ZN34_INTERNAL_f45bf814_4_k_cu_9d0bd9244cuda3std3__48unexpectE)
_ZN34_INTERNAL_f45bf814_4_k_cu_9d0bd9244cuda3std3__48unexpectE:
	.zero		1
	.type		_ZN34_INTERNAL_f45bf814_4_k_cu_9d0bd9246thrust24THRUST_300001_SM_1000_NS8cuda_cub3parE,@object
	.size		_ZN34_INTERNAL_f45bf814_4_k_cu_9d0bd9246thrust24THRUST_300001_SM_1000_NS8cuda_cub3parE,(_ZN34_INTERNAL_f45bf814_4_k_cu_9d0bd9246thrust24THRUST_300001_SM_1000_NS12placeholders2_4E - _ZN34_INTERNAL_f45bf814_4_k_cu_9d0bd9246thrust24THRUST_300001_SM_1000_NS8cuda_cub3parE)
_ZN34_INTERNAL_f45bf814_4_k_cu_9d0bd9246thrust24THRUST_300001_SM_1000_NS8cuda_cub3parE:
	.zero		1
	.type		_ZN34_INTERNAL_f45bf814_4_k_cu_9d0bd9246thrust24THRUST_300001_SM_1000_NS12placeholders2_4E,@object
	.size		_ZN34_INTERNAL_f45bf814_4_k_cu_9d0bd9246thrust24THRUST_300001_SM_1000_NS12placeholders2_4E,(_ZN34_INTERNAL_f45bf814_4_k_cu_9d0bd9244cuda3std3__45__cpo4cendE - _ZN34_INTERNAL_f45bf814_4_k_cu_9d0bd9246thrust24THRUST_300001_SM_1000_NS12placeholders2_4E)
_ZN34_INTERNAL_f45bf814_4_k_cu_9d0bd9246thrust24THRUST_300001_SM_1000_NS12placeholders2_4E:
	.zero		1
	.type		_ZN34_INTERNAL_f45bf814_4_k_cu_9d0bd9244cuda3std3__45__cpo4cendE,@object
	.size		_ZN34_INTERNAL_f45bf814_4_k_cu_9d0bd9244cuda3std3__45__cpo4cendE,(_ZN34_INTERNAL_f45bf814_4_k_cu_9d0bd9244cuda3std6ranges3__45__cpo4cendE - _ZN34_INTERNAL_f45bf814_4_k_cu_9d0bd9244cuda3std3__45__cpo4cendE)
_ZN34_INTERNAL_f45bf814_4_k_cu_9d0bd9244cuda3std3__45__cpo4cendE:
	.zero		1
	.type		_ZN34_INTERNAL_f45bf814_4_k_cu_9d0bd9244cuda3std6ranges3__45__cpo4cendE,@object
	.size		_ZN34_INTERNAL_f45bf814_4_k_cu_9d0bd9244cuda3std6ranges3__45__cpo4cendE,(_ZN34_INTERNAL_f45bf814_4_k_cu_9d0bd9244cuda3std3__420unreachable_sentinelE - _ZN34_INTERNAL_f45bf814_4_k_cu_9d0bd9244cuda3std6ranges3__45__cpo4cendE)
_ZN34_INTERNAL_f45bf814_4_k_cu_9d0bd9244cuda3std6ranges3__45__cpo4cendE:
	.zero		1
	.type		_ZN34_INTERNAL_f45bf814_4_k_cu_9d0bd9244cuda3std3__420unreachable_sentinelE,@object
	.size		_ZN34_INTERNAL_f45bf814_4_k_cu_9d0bd9244cuda3std3__420unreachable_sentinelE,(_ZN34_INTERNAL_f45bf814_4_k_cu_9d0bd9244cuda3std6ranges3__45__cpo5ssizeE - _ZN34_INTERNAL_f45bf814_4_k_cu_9d0bd9244cuda3std3__420unreachable_sentinelE)
_ZN34_INTERNAL_f45bf814_4_k_cu_9d0bd9244cuda3std3__420unreachable_sentinelE:
	.zero		1
	.type		_ZN34_INTERNAL_f45bf814_4_k_cu_9d0bd9244cuda3std6ranges3__45__cpo5ssizeE,@object
	.size		_ZN34_INTERNAL_f45bf814_4_k_cu_9d0bd9244cuda3std6ranges3__45__cpo5ssizeE,(_ZN34_INTERNAL_f45bf814_4_k_cu_9d0bd9246thrust24THRUST_300001_SM_1000_NS12placeholders2_8E - _ZN34_INTERNAL_f45bf814_4_k_cu_9d0bd9244cuda3std6ranges3__45__cpo5ssizeE)
_ZN34_INTERNAL_f45bf814_4_k_cu_9d0bd9244cuda3std6ranges3__45__cpo5ssizeE:
	.zero		1
	.type		_ZN34_INTERNAL_f45bf814_4_k_cu_9d0bd9246thrust24THRUST_300001_SM_1000_NS12placeholders2_8E,@object
	.size		_ZN34_INTERNAL_f45bf814_4_k_cu_9d0bd9246thrust24THRUST_300001_SM_1000_NS12placeholders2_8E,(_ZN34_INTERNAL_f45bf814_4_k_cu_9d0bd9244cuda3std3__45__cpo5crendE - _ZN34_INTERNAL_f45bf814_4_k_cu_9d0bd9246thrust24THRUST_300001_SM_1000_NS12placeholders2_8E)
_ZN34_INTERNAL_f45bf814_4_k_cu_9d0bd9246thrust24THRUST_300001_SM_1000_NS12placeholders2_8E:
	.zero		1
	.type		_ZN34_INTERNAL_f45bf814_4_k_cu_9d0bd9244cuda3std3__45__cpo5crendE,@object
	.size		_ZN34_INTERNAL_f45bf814_4_k_cu_9d0bd9244cuda3std3__45__cpo5crendE,(_ZN34_INTERNAL_f45bf814_4_k_cu_9d0bd9244cuda3std6ranges3__45__cpo4prevE - _ZN34_INTERNAL_f45bf814_4_k_cu_9d0bd9244cuda3std3__45__cpo5crendE)
_ZN34_INTERNAL_f45bf814_4_k_cu_9d0bd9244cuda3std3__45__cpo5crendE:
	.zero		1
	.type		_ZN34_INTERNAL_f45bf814_4_k_cu_9d0bd9244cuda3std6ranges3__45__cpo4prevE,@object
	.size		_ZN34_INTERNAL_f45bf814_4_k_cu_9d0bd9244cuda3std6ranges3__45__cpo4prevE,(_ZN34_INTERNAL_f45bf814_4_k_cu_9d0bd9244cuda3std6ranges3__45__cpo9iter_moveE - _ZN34_INTERNAL_f45bf814_4_k_cu_9d0bd9244cuda3std6ranges3__45__cpo4prevE)
_ZN34_INTERNAL_f45bf814_4_k_cu_9d0bd9244cuda3std6ranges3__45__cpo4prevE:
	.zero		1
	.type		_ZN34_INTERNAL_f45bf814_4_k_cu_9d0bd9244cuda3std6ranges3__45__cpo9iter_moveE,@object
	.size		_ZN34_INTERNAL_f45bf814_4_k_cu_9d0bd9244cuda3std6ranges3__45__cpo9iter_moveE,(_ZN34_INTERNAL_f45bf814_4_k_cu_9d0bd9246thrust24THRUST_300001_SM_1000_NS6system6detail10sequential3seqE - _ZN34_INTERNAL_f45bf814_4_k_cu_9d0bd9244cuda3std6ranges3__45__cpo9iter_moveE)
_ZN34_INTERNAL_f45bf814_4_k_cu_9d0bd9244cuda3std6ranges3__45__cpo9iter_moveE:
	.zero		1
	.type		_ZN34_INTERNAL_f45bf814_4_k_cu_9d0bd9246thrust24THRUST_300001_SM_1000_NS6system6detail10sequential3seqE,@object
	.size		_ZN34_INTERNAL_f45bf814_4_k_cu_9d0bd9246thrust24THRUST_300001_SM_1000_NS6system6detail10sequential3seqE,(.L_31 - _ZN34_INTERNAL_f45bf814_4_k_cu_9d0bd9246thrust24THRUST_300001_SM_1000_NS6system6detail10sequential3seqE)
_ZN34_INTERNAL_f45bf814_4_k_cu_9d0bd9246thrust24THRUST_300001_SM_1000_NS6system6detail10sequential3seqE:
	.zero		1
.L_31:


//--------------------- .nv.shared._ZN3cub18CUB_300001_SM_10006detail9transform16transform_kernelINS2_10policy_hubILb0EN4cuda3std3__45tupleIJN6thrust24THRUST_300001_SM_1000_NS6detail15normal_iteratorINSA_10device_ptrIiEEEESF_EEEE10policy1000EiNS7_7modulusIiEESF_JPiSL_EEEvT0_iT1_T2_DpNS2_10kernel_argIT3_EE --------------------------
	.section	.nv.shared._ZN3cub18CUB_300001_SM_10006detail9transform16transform_kernelINS2_10policy_hubILb0EN4cuda3std3__45tupleIJN6thrust24THRUST_300001_SM_1000_NS6detail15normal_iteratorINSA_10device_ptrIiEEEESF_EEEE10policy1000EiNS7_7modulusIiEESF_JPiSL_EEEvT0_iT1_T2_DpNS2_10kernel_argIT3_EE,"aw",@nobits
	.sectionflags	@""
	.align	128
.nv.shared._ZN3cub18CUB_300001_SM_10006detail9transform16transform_kernelINS2_10policy_hubILb0EN4cuda3std3__45tupleIJN6thrust24THRUST_300001_SM_1000_NS6detail15normal_iteratorINSA_10device_ptrIiEEEESF_EEEE10policy1000EiNS7_7modulusIiEESF_JPiSL_EEEvT0_iT1_T2_DpNS2_10kernel_argIT3_EE:
	.zero		1152


//--------------------- .nv.shared._ZN3cub18CUB_300001_SM_10006detail9transform16transform_kernelINS2_10policy_hubILb0EN4cuda3std3__45tupleIJN6thrust24THRUST_300001_SM_1000_NS6detail15normal_iteratorINSA_10device_ptrIiEEEESF_EEEE10policy1000ElNS7_10multipliesIiEESF_JPiSL_EEEvT0_iT1_T2_DpNS2_10kernel_argIT3_EE --------------------------
	.section	.nv.shared._ZN3cub18CUB_300001_SM_10006detail9transform16transform_kernelINS2_10policy_hubILb0EN4cuda3std3__45tupleIJN6thrust24THRUST_300001_SM_1000_NS6detail15normal_iteratorINSA_10device_ptrIiEEEESF_EEEE10policy1000ElNS7_10multipliesIiEESF_JPiSL_EEEvT0_iT1_T2_DpNS2_10kernel_argIT3_EE,"aw",@nobits
	.sectionflags	@""
	.align	128
.nv.shared._ZN3cub18CUB_300001_SM_10006detail9transform16transform_kernelINS2_10policy_hubILb0EN4cuda3std3__45tupleIJN6thrust24THRUST_300001_SM_1000_NS6detail15normal_iteratorINSA_10device_ptrIiEEEESF_EEEE10policy1000ElNS7_10multipliesIiEESF_JPiSL_EEEvT0_iT1_T2_DpNS2_10kernel_argIT3_EE:
	.zero		1152


//--------------------- .nv.shared._ZN3cub18CUB_300001_SM_10006detail9transform16transform_kernelINS2_10policy_hubILb0EN4cuda3std3__45tupleIJN6thrust24THRUST_300001_SM_1000_NS6detail15normal_iteratorINSA_10device_ptrIiEEEESF_EEEE10policy1000EiNS7_10multipliesIiEESF_JPiSL_EEEvT0_iT1_T2_DpNS2_10kernel_argIT3_EE --------------------------
	.section	.nv.shared._ZN3cub18CUB_300001_SM_10006detail9transform16transform_kernelINS2_10policy_hubILb0EN4cuda3std3__45tupleIJN6thrust24THRUST_300001_SM_1000_NS6detail15normal_iteratorINSA_10device_ptrIiEEEESF_EEEE10policy1000EiNS7_10multipliesIiEESF_JPiSL_EEEvT0_iT1_T2_DpNS2_10kernel_argIT3_EE,"aw",@nobits
	.sectionflags	@""
	.align	128
.nv.shared._ZN3cub18CUB_300001_SM_10006detail9transform16transform_kernelINS2_10policy_hubILb0EN4cuda3std3__45tupleIJN6thrust24THRUST_300001_SM_1000_NS6detail15normal_iteratorINSA_10device_ptrIiEEEESF_EEEE10policy1000EiNS7_10multipliesIiEESF_JPiSL_EEEvT0_iT1_T2_DpNS2_10kernel_argIT3_EE:
	.zero		1152


//--------------------- .nv.shared._ZN3cub18CUB_300001_SM_10006detail9transform16transform_kernelINS2_10policy_hubILb0EN4cuda3std3__45tupleIJN6thrust24THRUST_300001_SM_1000_NS6detail15normal_iteratorINSA_10device_ptrIiEEEESF_EEEE10policy1000ElNS7_5minusIiEESF_JPiSL_EEEvT0_iT1_T2_DpNS2_10kernel_argIT3_EE --------------------------
	.section	.nv.shared._ZN3cub18CUB_300001_SM_10006detail9transform16transform_kernelINS2_10policy_hubILb0EN4cuda3std3__45tupleIJN6thrust24THRUST_300001_SM_1000_NS6detail15normal_iteratorINSA_10device_ptrIiEEEESF_EEEE10policy1000ElNS7_5minusIiEESF_JPiSL_EEEvT0_iT1_T2_DpNS2_10kernel_argIT3_EE,"aw",@nobits
	.sectionflags	@""
	.align	128
.nv.shared._ZN3cub18CUB_300001_SM_10006detail9transform16transform_kernelINS2_10policy_hubILb0EN4cuda3std3__45tupleIJN6thrust24THRUST_300001_SM_1000_NS6detail15normal_iteratorINSA_10device_ptrIiEEEESF_EEEE10policy1000ElNS7_5minusIiEESF_JPiSL_EEEvT0_iT1_T2_DpNS2_10kernel_argIT3_EE:
	.zero		1152


//--------------------- .nv.shared._ZN3cub18CUB_300001_SM_10006detail9transform16transform_kernelINS2_10policy_hubILb0EN4cuda3std3__45tupleIJN6thrust24THRUST_300001_SM_1000_NS6detail15normal_iteratorINSA_10device_ptrIiEEEESF_EEEE10policy1000EiNS7_5minusIiEESF_JPiSL_EEEvT0_iT1_T2_DpNS2_10kernel_argIT3_EE --------------------------
	.section	.nv.shared._ZN3cub18CUB_300001_SM_10006detail9transform16transform_kernelINS2_10policy_hubILb0EN4cuda3std3__45tupleIJN6thrust24THRUST_300001_SM_1000_NS6detail15normal_iteratorINSA_10device_ptrIiEEEESF_EEEE10policy1000EiNS7_5minusIiEESF_JPiSL_EEEvT0_iT1_T2_DpNS2_10kernel_argIT3_EE,"aw",@nobits
	.sectionflags	@""
	.align	128
.nv.shared._ZN3cub18CUB_300001_SM_10006detail9transform16transform_kernelINS2_10policy_hubILb0EN4cuda3std3__45tupleIJN6thrust24THRUST_300001_SM_1000_NS6detail15normal_iteratorINSA_10device_ptrIiEEEESF_EEEE10policy1000EiNS7_5minusIiEESF_JPiSL_EEEvT0_iT1_T2_DpNS2_10kernel_argIT3_EE:
	.zero		1152


//--------------------- .nv.shared._ZN3cub18CUB_300001_SM_10006detail9transform16transform_kernelINS2_10policy_hubILb0EN4cuda3std3__45tupleIJN6thrust24THRUST_300001_SM_1000_NS6detail15normal_iteratorINSA_10device_ptrIiEEEESF_EEEE10policy1000ElNS7_4plusIiEESF_JPiSL_EEEvT0_iT1_T2_DpNS2_10kernel_argIT3_EE --------------------------
	.section	.nv.shared._ZN3cub18CUB_300001_SM_10006detail9transform16transform_kernelINS2_10policy_hubILb0EN4cuda3std3__45tupleIJN6thrust24THRUST_300001_SM_1000_NS6detail15normal_iteratorINSA_10device_ptrIiEEEESF_EEEE10policy1000ElNS7_4plusIiEESF_JPiSL_EEEvT0_iT1_T2_DpNS2_10kernel_argIT3_EE,"aw",@nobits
	.sectionflags	@""
	.align	128
.nv.shared._ZN3cub18CUB_300001_SM_10006detail9transform16transform_kernelINS2_10policy_hubILb0EN4cuda3std3__45tupleIJN6thrust24THRUST_300001_SM_1000_NS6detail15normal_iteratorINSA_10device_ptrIiEEEESF_EEEE10policy1000ElNS7_4plusIiEESF_JPiSL_EEEvT0_iT1_T2_DpNS2_10kernel_argIT3_EE:
	.zero		1152


//--------------------- .nv.shared._ZN3cub18CUB_300001_SM_10006detail9transform16transform_kernelINS2_10policy_hubILb0EN4cuda3std3__45tupleIJN6thrust24THRUST_300001_SM_1000_NS6detail15normal_iteratorINSA_10device_ptrIiEEEESF_EEEE10policy1000EiNS7_4plusIiEESF_JPiSL_EEEvT0_iT1_T2_DpNS2_10kernel_argIT3_EE --------------------------
	.section	.nv.shared._ZN3cub18CUB_300001_SM_10006detail9transform16transform_kernelINS2_10policy_hubILb0EN4cuda3std3__45tupleIJN6thrust24THRUST_300001_SM_1000_NS6detail15normal_iteratorINSA_10device_ptrIiEEEESF_EEEE10policy1000EiNS7_4plusIiEESF_JPiSL_EEEvT0_iT1_T2_DpNS2_10kernel_argIT3_EE,"aw",@nobits
	.sectionflags	@""
	.align	128
.nv.shared._ZN3cub18CUB_300001_SM_10006detail9transform16transform_kernelINS2_10policy_hubILb0EN4cuda3std3__45tupleIJN6thrust24THRUST_300001_SM_1000_NS6detail15normal_iteratorINSA_10device_ptrIiEEEESF_EEEE10policy1000EiNS7_4plusIiEESF_JPiSL_EEEvT0_iT1_T2_DpNS2_10kernel_argIT3_EE:
	.zero		1152


//--------------------- .nv.shared._ZN3cub18CUB_300001_SM_10006detail8for_each13static_kernelINS2_12policy_hub_t12policy_500_tEmN6thrust24THRUST_300001_SM_1000_NS8cuda_cub20__uninitialized_fill7functorINS7_10device_ptrIiEEiEEEEvT0_T1_ --------------------------
	.section	.nv.shared._ZN3cub18CUB_300001_SM_10006detail8for_each13static_kernelINS2_12policy_hub_t12policy_500_tEmN6thrust24THRUST_300001_SM_1000_NS8cuda_cub20__uninitialized_fill7functorINS7_10device_ptrIiEEiEEEEvT0_T1_,"aw",@nobits
	.sectionflags	@""
	.align	128
	.zero		1024


//--------------------- .nv.shared._ZN3cub18CUB_300001_SM_10006detail11EmptyKernelIvEEvv --------------------------
	.section	.nv.shared._ZN3cub18CUB_300001_SM_10006detail11EmptyKernelIvEEvv,"aw",@nobits
	.sectionflags	@""
	.align	128
	.zero		1024


//--------------------- .nv.shared._Z3modPiS_S_i  --------------------------
	.section	.nv.shared._Z3modPiS_S_i,"aw",@nobits
	.sectionflags	@""
	.align	128
	.zero		1024


//--------------------- .nv.shared._Z4multPiS_S_i --------------------------
	.section	.nv.shared._Z4multPiS_S_i,"aw",@nobits
	.sectionflags	@""
	.align	128
	.zero		1024


//--------------------- .nv.shared._Z8subtractPiS_S_i --------------------------
	.section	.nv.shared._Z8subtractPiS_S_i,"aw",@nobits
	.sectionflags	@""
	.align	128
	.zero		1024


//--------------------- .nv.shared._Z3addPiS_S_i  --------------------------
	.section	.nv.shared._Z3addPiS_S_i,"aw",@nobits
	.sectionflags	@""
	.align	128
	.zero		1024


//--------------------- .nv.constant0._ZN3cub18CUB_300001_SM_10006detail9transform16transform_kernelINS2_10policy_hubILb0EN4cuda3std3__45tupleIJN6thrust24THRUST_300001_SM_1000_NS6detail15normal_iteratorINSA_10device_ptrIiEEEESF_EEEE10policy1000ElNS7_7modulusIiEESF_JPiSL_EEEvT0_iT1_T2_DpNS2_10kernel_argIT3_EE --------------------------
	.section	.nv.constant0._ZN3cub18CUB_300001_SM_10006detail9transform16transform_kernelINS2_10policy_hubILb0EN4cuda3std3__45tupleIJN6thrust24THRUST_300001_SM_1000_NS6detail15normal_iteratorINSA_10device_ptrIiEEEESF_EEEE10policy1000ElNS7_7modulusIiEESF_JPiSL_EEEvT0_iT1_T2_DpNS2_10kernel_argIT3_EE,"a",@progbits
	.sectionflags	@""
	.align	4
.nv.constant0._ZN3cub18CUB_300001_SM_10006detail9transform16transform_kernelINS2_10policy_hubILb0EN4cuda3std3__45tupleIJN6thrust24THRUST_300001_SM_1000_NS6detail15normal_iteratorINSA_10device_ptrIiEEEESF_EEEE10policy1000ElNS7_7modulusIiEESF_JPiSL_EEEvT0_iT1_T2_DpNS2_10kernel_argIT3_EE:
	.zero		952


//--------------------- .nv.constant0._ZN3cub18CUB_300001_SM_10006detail9transform16transform_kernelINS2_10policy_hubILb0EN4cuda3std3__45tupleIJN6thrust24THRUST_300001_SM_1000_NS6detail15normal_iteratorINSA_10device_ptrIiEEEESF_EEEE10policy1000EiNS7_7modulusIiEESF_JPiSL_EEEvT0_iT1_T2_DpNS2_10kernel_argIT3_EE --------------------------
	.section	.nv.constant0._ZN3cub18CUB_300001_SM_10006detail9transform16transform_kernelINS2_10policy_hubILb0EN4cuda3std3__45tupleIJN6thrust24THRUST_300001_SM_1000_NS6detail15normal_iteratorINSA_10device_ptrIiEEEESF_EEEE10policy1000EiNS7_7modulusIiEESF_JPiSL_EEEvT0_iT1_T2_DpNS2_10kernel_argIT3_EE,"a",@progbits
	.sectionflags	@""
	.align	4
.nv.constant0._ZN3cub18CUB_300001_SM_10006detail9transform16transform_kernelINS2_10policy_hubILb0EN4cuda3std3__45tupleIJN6thrust24THRUST_300001_SM_1000_NS6detail15normal_iteratorINSA_10device_ptrIiEEEESF_EEEE10policy1000EiNS7_7modulusIiEESF_JPiSL_EEEvT0_iT1_T2_DpNS2_10kernel_argIT3_EE:
	.zero		952


//--------------------- .nv.constant0._ZN3cub18CUB_300001_SM_10006detail9transform16transform_kernelINS2_10policy_hubILb0EN4cuda3std3__45tupleIJN6thrust24THRUST_300001_SM_1000_NS6detail15normal_iteratorINSA_10device_ptrIiEEEESF_EEEE10policy1000ElNS7_10multipliesIiEESF_JPiSL_EEEvT0_iT1_T2_DpNS2_10kernel_argIT3_EE --------------------------
	.section	.nv.constant0._ZN3cub18CUB_300001_SM_10006detail9transform16transform_kernelINS2_10policy_hubILb0EN4cuda3std3__45tupleIJN6thrust24THRUST_300001_SM_1000_NS6detail15normal_iteratorINSA_10device_ptrIiEEEESF_EEEE10policy1000ElNS7_10multipliesIiEESF_JPiSL_EEEvT0_iT1_T2_DpNS2_10kernel_argIT3_EE,"a",@progbits
	.sectionflags	@""
	.align	4
.nv.constant0._ZN3cub18CUB_300001_SM_10006detail9transform16transform_kernelINS2_10policy_hubILb0EN4cuda3std3__45tupleIJN6thrust24THRUST_300001_SM_1000_NS6detail15normal_iteratorINSA_10device_ptrIiEEEESF_EEEE10policy1000ElNS7_10multipliesIiEESF_JPiSL_EEEvT0_iT1_T2_DpNS2_10kernel_argIT3_EE:
	.zero		952


//--------------------- .nv.constant0._ZN3cub18CUB_300001_SM_10006detail9transform16transform_kernelINS2_10policy_hubILb0EN4cuda3std3__45tupleIJN6thrust24THRUST_300001_SM_1000_NS6detail15normal_iteratorINSA_10device_ptrIiEEEESF_EEEE10policy1000EiNS7_10multipliesIiEESF_JPiSL_EEEvT0_iT1_T2_DpNS2_10kernel_argIT3_EE --------------------------
	.section	.nv.constant0._ZN3cub18CUB_300001_SM_10006detail9transform16transform_kernelINS2_10policy_hubILb0EN4cuda3std3__45tupleIJN6thrust24THRUST_300001_SM_1000_NS6detail15normal_iteratorINSA_10device_ptrIiEEEESF_EEEE10policy1000EiNS7_10multipliesIiEESF_JPiSL_EEEvT0_iT1_T2_DpNS2_10kernel_argIT3_EE,"a",@progbits
	.sectionflags	@""
	.align	4
.nv.constant0._ZN3cub18CUB_300001_SM_10006detail9transform16transform_kernelINS2_10policy_hubILb0EN4cuda3std3__45tupleIJN6thrust24THRUST_300001_SM_1000_NS6detail15normal_iteratorINSA_10device_ptrIiEEEESF_EEEE10policy1000EiNS7_10multipliesIiEESF_JPiSL_EEEvT0_iT1_T2_DpNS2_10kernel_argIT3_EE:
	.zero		952


//--------------------- .nv.constant0._ZN3cub18CUB_300001_SM_10006detail9transform16transform_kernelINS2_10policy_hubILb0EN4cuda3std3__45tupleIJN6thrust24THRUST_300001_SM_1000_NS6detail15normal_iteratorINSA_10device_ptrIiEEEESF_EEEE10policy1000ElNS7_5minusIiEESF_JPiSL_EEEvT0_iT1_T2_DpNS2_10kernel_argIT3_EE --------------------------
	.section	.nv.constant0._ZN3cub18CUB_300001_SM_10006detail9transform16transform_kernelINS2_10policy_hubILb0EN4cuda3std3__45tupleIJN6thrust24THRUST_300001_SM_1000_NS6detail15normal_iteratorINSA_10device_ptrIiEEEESF_EEEE10policy1000ElNS7_5minusIiEESF_JPiSL_EEEvT0_iT1_T2_DpNS2_10kernel_argIT3_EE,"a",@progbits
	.sectionflags	@""
	.align	4
.nv.constant0._ZN3cub18CUB_300001_SM_10006detail9transform16transform_kernelINS2_10policy_hubILb0EN4cuda3std3__45tupleIJN6thrust24THRUST_300001_SM_1000_NS6detail15normal_iteratorINSA_10device_ptrIiEEEESF_EEEE10policy1000ElNS7_5minusIiEESF_JPiSL_EEEvT0_iT1_T2_DpNS2_10kernel_argIT3_EE:
	.zero		952


//--------------------- .nv.constant0._ZN3cub18CUB_300001_SM_10006detail9transform16transform_kernelINS2_10policy_hubILb0EN4cuda3std3__45tupleIJN6thrust24THRUST_300001_SM_1000_NS6detail15normal_iteratorINSA_10device_ptrIiEEEESF_EEEE10policy1000EiNS7_5minusIiEESF_JPiSL_EEEvT0_iT1_T2_DpNS2_10kernel_argIT3_EE --------------------------
	.section	.nv.constant0._ZN3cub18CUB_300001_SM_10006detail9transform16transform_kernelINS2_10policy_hubILb0EN4cuda3std3__45tupleIJN6thrust24THRUST_300001_SM_1000_NS6detail15normal_iteratorINSA_10device_ptrIiEEEESF_EEEE10policy1000EiNS7_5minusIiEESF_JPiSL_EEEvT0_iT1_T2_DpNS2_10kernel_argIT3_EE,"a",@progbits
	.sectionflags	@""
	.align	4
.nv.constant0._ZN3cub18CUB_300001_SM_10006detail9transform16transform_kernelINS2_10policy_hubILb0EN4cuda3std3__45tupleIJN6thrust24THRUST_300001_SM_1000_NS6detail15normal_iteratorINSA_10device_ptrIiEEEESF_EEEE10policy1000EiNS7_5minusIiEESF_JPiSL_EEEvT0_iT1_T2_DpNS2_10kernel_argIT3_EE:
	.zero		952


//--------------------- .nv.constant0._ZN3cub18CUB_300001_SM_10006detail9transform16transform_kernelINS2_10policy_hubILb0EN4cuda3std3__45tupleIJN6thrust24THRUST_300001_SM_1000_NS6detail15normal_iteratorINSA_10device_ptrIiEEEESF_EEEE10policy1000ElNS7_4plusIiEESF_JPiSL_EEEvT0_iT1_T2_DpNS2_10kernel_argIT3_EE --------------------------
	.section	.nv.constant0._ZN3cub18CUB_300001_SM_10006detail9transform16transform_kernelINS2_10policy_hubILb0EN4cuda3std3__45tupleIJN6thrust24THRUST_300001_SM_1000_NS6detail15normal_iteratorINSA_10device_ptrIiEEEESF_EEEE10policy1000ElNS7_4plusIiEESF_JPiSL_EEEvT0_iT1_T2_DpNS2_10kernel_argIT3_EE,"a",@progbits
	.sectionflags	@""
	.align	4
.nv.constant0._ZN3cub18CUB_300001_SM_10006detail9transform16transform_kernelINS2_10policy_hubILb0EN4cuda3std3__45tupleIJN6thrust24THRUST_300001_SM_1000_NS6detail15normal_iteratorINSA_10device_ptrIiEEEESF_EEEE10policy1000ElNS7_4plusIiEESF_JPiSL_EEEvT0_iT1_T2_DpNS2_10kernel_argIT3_EE:
	.zero		952


//--------------------- .nv.constant0._ZN3cub18CUB_300001_SM_10006detail9transform16transform_kernelINS2_10policy_hubILb0EN4cuda3std3__45tupleIJN6thrust24THRUST_300001_SM_1000_NS6detail15normal_iteratorINSA_10device_ptrIiEEEESF_EEEE10policy1000EiNS7_4plusIiEESF_JPiSL_EEEvT0_iT1_T2_DpNS2_10kernel_argIT3_EE --------------------------
	.section	.nv.constant0._ZN3cub18CUB_300001_SM_10006detail9transform16transform_kernelINS2_10policy_hubILb0EN4cuda3std3__45tupleIJN6thrust24THRUST_300001_SM_1000_NS6detail15normal_iteratorINSA_10device_ptrIiEEEESF_EEEE10policy1000EiNS7_4plusIiEESF_JPiSL_EEEvT0_iT1_T2_DpNS2_10kernel_argIT3_EE,"a",@progbits
	.sectionflags	@""
	.align	4
.nv.constant0._ZN3cub18CUB_300001_SM_10006detail9transform16transform_kernelINS2_10policy_hubILb0EN4cuda3std3__45tupleIJN6thrust24THRUST_300001_SM_1000_NS6detail15normal_iteratorINSA_10device_ptrIiEEEESF_EEEE10policy1000EiNS7_4plusIiEESF_JPiSL_EEEvT0_iT1_T2_DpNS2_10kernel_argIT3_EE:
	.zero		952


//--------------------- .nv.constant0._ZN3cub18CUB_300001_SM_10006detail8for_each13static_kernelINS2_12policy_hub_t12policy_500_tEmN6thrust24THRUST_300001_SM_1000_NS8cuda_cub20__uninitialized_fill7functorINS7_10device_ptrIiEEiEEEEvT0_T1_ --------------------------
	.section	.nv.constant0._ZN3cub18CUB_300001_SM_10006detail8for_each13static_kernelINS2_12policy_hub_t12policy_500_tEmN6thrust24THRUST_300001_SM_1000_NS8cuda_cub20__uninitialized_fill7functorINS7_10device_ptrIiEEiEEEEvT0_T1_,"a",@progbits
	.sectionflags	@""
	.align	4
.nv.constant0._ZN3cub18CUB_300001_SM_10006detail8for_each13static_kernelINS2_12policy_hub_t12policy_500_tEmN6thrust24THRUST_300001_SM_1000_NS8cuda_cub20__uninitialized_fill7functorINS7_10device_ptrIiEEiEEEEvT0_T1_:
	.zero		920


//--------------------- .nv.constant0._ZN3cub18CUB_300001_SM_10006detail11EmptyKernelIvEEvv --------------------------
	.section	.nv.constant0._ZN3cub18CUB_300001_SM_10006detail11EmptyKernelIvEEvv,"a",@progbits
	.sectionflags	@""
	.align	4
.nv.constant0._ZN3cub18CUB_300001_SM_10006detail11EmptyKernelIvEEvv:
	.zero		896


//--------------------- .nv.constant0._Z3modPiS_S_i --------------------------
	.section	.nv.constant0._Z3modPiS_S_i,"a",@progbits
	.sectionflags	@""
	.align	4
.nv.constant0._Z3modPiS_S_i:
	.zero		924


//--------------------- .nv.constant0._Z4multPiS_S_i --------------------------
	.section	.nv.constant0._Z4multPiS_S_i,"a",@progbits
	.sectionflags	@""
	.align	4
.nv.constant0._Z4multPiS_S_i:
	.zero		924


//--------------------- .nv.constant0._Z8subtractPiS_S_i --------------------------
	.section	.nv.constant0._Z8subtractPiS_S_i,"a",@progbits
	.sectionflags	@""
	.align	4
.nv.constant0._Z8subtractPiS_S_i:
	.zero		924


//--------------------- .nv.constant0._Z3addPiS_S_i --------------------------
	.section	.nv.constant0._Z3addPiS_S_i,"a",@progbits
	.sectionflags	@""
	.align	4
.nv.constant0._Z3addPiS_S_i:
	.zero		924


//--------------------- SYMBOLS --------------------------

	.type		.nv.reservedSmem.offset0,@object
	.size		.nv.reservedSmem.offset0,0x4
	.type		.nv.reservedSmem.cap,@object
	.size		.nv.reservedSmem.cap,0x4
